//
// Generated by NVIDIA NVVM Compiler
//
// Compiler Build ID: CL-36424714
// Cuda compilation tools, release 13.0, V13.0.88
// Based on NVVM 20.0.0
//

.version 9.0
.target sm_100
.address_size 64

	// .globl	_Z12sliceColumnsiiPKiPKfPf

.visible .entry _Z12sliceColumnsiiPKiPKfPf(
	.param .u32 _Z12sliceColumnsiiPKiPKfPf_param_0,
	.param .u32 _Z12sliceColumnsiiPKiPKfPf_param_1,
	.param .u64 .ptr .align 1 _Z12sliceColumnsiiPKiPKfPf_param_2,
	.param .u64 .ptr .align 1 _Z12sliceColumnsiiPKiPKfPf_param_3,
	.param .u64 .ptr .align 1 _Z12sliceColumnsiiPKiPKfPf_param_4
)
{
	.reg .pred 	%p<7>;
	.reg .b32 	%r<60>;
	.reg .b32 	%f<6>;
	.reg .b64 	%rd<35>;

	ld.param.u32 	%r13, [_Z12sliceColumnsiiPKiPKfPf_param_0];
	ld.param.u32 	%r14, [_Z12sliceColumnsiiPKiPKfPf_param_1];
	ld.param.u64 	%rd4, [_Z12sliceColumnsiiPKiPKfPf_param_2];
	ld.param.u64 	%rd5, [_Z12sliceColumnsiiPKiPKfPf_param_3];
	ld.param.u64 	%rd6, [_Z12sliceColumnsiiPKiPKfPf_param_4];
	cvta.to.global.u64 	%rd1, %rd6;
	cvta.to.global.u64 	%rd2, %rd5;
	cvta.to.global.u64 	%rd3, %rd4;
	mov.u32 	%r15, %ntid.x;
	mov.u32 	%r16, %nctaid.x;
	mul.lo.s32 	%r1, %r15, %r16;
	mov.u32 	%r17, %ctaid.x;
	mov.u32 	%r18, %tid.x;
	mad.lo.s32 	%r58, %r17, %r15, %r18;
	mul.lo.s32 	%r3, %r14, %r13;
	setp.ge.s32 	%p1, %r58, %r3;
	@%p1 bra 	$L__BB0_7;
	add.s32 	%r19, %r58, %r1;
	max.s32 	%r20, %r3, %r19;
	setp.lt.s32 	%p2, %r19, %r3;
	selp.u32 	%r21, 1, 0, %p2;
	add.s32 	%r22, %r19, %r21;
	sub.s32 	%r23, %r20, %r22;
	div.u32 	%r24, %r23, %r1;
	add.s32 	%r4, %r24, %r21;
	and.b32  	%r25, %r4, 3;
	setp.eq.s32 	%p3, %r25, 3;
	@%p3 bra 	$L__BB0_4;
	add.s32 	%r26, %r4, 1;
	and.b32  	%r27, %r26, 3;
	neg.s32 	%r56, %r27;
$L__BB0_3:
	.pragma "nounroll";
	mul.wide.s32 	%rd7, %r58, 4;
	add.s64 	%rd8, %rd1, %rd7;
	div.s32 	%r28, %r58, %r13;
	mul.lo.s32 	%r29, %r28, %r13;
	sub.s32 	%r30, %r58, %r29;
	mul.wide.s32 	%rd9, %r28, 4;
	add.s64 	%rd10, %rd3, %rd9;
	ld.global.nc.u32 	%r31, [%rd10];
	mad.lo.s32 	%r32, %r31, %r13, %r30;
	mul.wide.s32 	%rd11, %r32, 4;
	add.s64 	%rd12, %rd2, %rd11;
	ld.global.nc.f32 	%f1, [%rd12];
	st.global.f32 	[%rd8], %f1;
	add.s32 	%r58, %r58, %r1;
	add.s32 	%r56, %r56, 1;
	setp.ne.s32 	%p4, %r56, 0;
	@%p4 bra 	$L__BB0_3;
$L__BB0_4:
	setp.lt.u32 	%p5, %r4, 3;
	@%p5 bra 	$L__BB0_7;
	mul.wide.s32 	%rd23, %r1, 4;
$L__BB0_6:
	div.s32 	%r33, %r58, %r13;
	mul.lo.s32 	%r34, %r33, %r13;
	sub.s32 	%r35, %r58, %r34;
	mul.wide.s32 	%rd13, %r33, 4;
	add.s64 	%rd14, %rd3, %rd13;
	ld.global.nc.u32 	%r36, [%rd14];
	mad.lo.s32 	%r37, %r36, %r13, %r35;
	mul.wide.s32 	%rd15, %r37, 4;
	add.s64 	%rd16, %rd2, %rd15;
	ld.global.nc.f32 	%f2, [%rd16];
	mul.wide.s32 	%rd17, %r58, 4;
	add.s64 	%rd18, %rd1, %rd17;
	st.global.f32 	[%rd18], %f2;
	add.s32 	%r38, %r58, %r1;
	div.s32 	%r39, %r38, %r13;
	mul.lo.s32 	%r40, %r39, %r13;
	sub.s32 	%r41, %r38, %r40;
	mul.wide.s32 	%rd19, %r39, 4;
	add.s64 	%rd20, %rd3, %rd19;
	ld.global.nc.u32 	%r42, [%rd20];
	mad.lo.s32 	%r43, %r42, %r13, %r41;
	mul.wide.s32 	%rd21, %r43, 4;
	add.s64 	%rd22, %rd2, %rd21;
	ld.global.nc.f32 	%f3, [%rd22];
	add.s64 	%rd24, %rd18, %rd23;
	st.global.f32 	[%rd24], %f3;
	add.s32 	%r44, %r38, %r1;
	div.s32 	%r45, %r44, %r13;
	mul.lo.s32 	%r46, %r45, %r13;
	sub.s32 	%r47, %r44, %r46;
	mul.wide.s32 	%rd25, %r45, 4;
	add.s64 	%rd26, %rd3, %rd25;
	ld.global.nc.u32 	%r48, [%rd26];
	mad.lo.s32 	%r49, %r48, %r13, %r47;
	mul.wide.s32 	%rd27, %r49, 4;
	add.s64 	%rd28, %rd2, %rd27;
	ld.global.nc.f32 	%f4, [%rd28];
	add.s64 	%rd29, %rd24, %rd23;
	st.global.f32 	[%rd29], %f4;
	add.s32 	%r50, %r44, %r1;
	div.s32 	%r51, %r50, %r13;
	mul.lo.s32 	%r52, %r51, %r13;
	sub.s32 	%r53, %r50, %r52;
	mul.wide.s32 	%rd30, %r51, 4;
	add.s64 	%rd31, %rd3, %rd30;
	ld.global.nc.u32 	%r54, [%rd31];
	mad.lo.s32 	%r55, %r54, %r13, %r53;
	mul.wide.s32 	%rd32, %r55, 4;
	add.s64 	%rd33, %rd2, %rd32;
	ld.global.nc.f32 	%f5, [%rd33];
	add.s64 	%rd34, %rd29, %rd23;
	st.global.f32 	[%rd34], %f5;
	add.s32 	%r58, %r50, %r1;
	setp.lt.s32 	%p6, %r58, %r3;
	@%p6 bra 	$L__BB0_6;
$L__BB0_7:
	ret;

}
	// .globl	_Z19reverseSliceColumnsiiPKiPKfPf
.visible .entry _Z19reverseSliceColumnsiiPKiPKfPf(
	.param .u32 _Z19reverseSliceColumnsiiPKiPKfPf_param_0,
	.param .u32 _Z19reverseSliceColumnsiiPKiPKfPf_param_1,
	.param .u64 .ptr .align 1 _Z19reverseSliceColumnsiiPKiPKfPf_param_2,
	.param .u64 .ptr .align 1 _Z19reverseSliceColumnsiiPKiPKfPf_param_3,
	.param .u64 .ptr .align 1 _Z19reverseSliceColumnsiiPKiPKfPf_param_4
)
{
	.reg .pred 	%p<7>;
	.reg .b32 	%r<75>;
	.reg .b32 	%f<6>;
	.reg .b64 	%rd<37>;

	ld.param.u32 	%r13, [_Z19reverseSliceColumnsiiPKiPKfPf_param_0];
	ld.param.u32 	%r14, [_Z19reverseSliceColumnsiiPKiPKfPf_param_1];
	ld.param.u64 	%rd4, [_Z19reverseSliceColumnsiiPKiPKfPf_param_2];
	ld.param.u64 	%rd5, [_Z19reverseSliceColumnsiiPKiPKfPf_param_3];
	ld.param.u64 	%rd6, [_Z19reverseSliceColumnsiiPKiPKfPf_param_4];
	cvta.to.global.u64 	%rd1, %rd6;
	cvta.to.global.u64 	%rd2, %rd5;
	cvta.to.global.u64 	%rd3, %rd4;
	mov.u32 	%r15, %ntid.x;
	mov.u32 	%r16, %nctaid.x;
	mul.lo.s32 	%r1, %r15, %r16;
	mov.u32 	%r17, %ctaid.x;
	mov.u32 	%r18, %tid.x;
	mad.lo.s32 	%r73, %r17, %r15, %r18;
	mul.lo.s32 	%r3, %r14, %r13;
	setp.ge.s32 	%p1, %r73, %r3;
	@%p1 bra 	$L__BB1_6;
	add.s32 	%r19, %r73, %r1;
	max.s32 	%r20, %r3, %r19;
	setp.lt.s32 	%p2, %r19, %r3;
	selp.u32 	%r21, 1, 0, %p2;
	add.s32 	%r22, %r19, %r21;
	sub.s32 	%r23, %r20, %r22;
	div.u32 	%r24, %r23, %r1;
	add.s32 	%r4, %r24, %r21;
	and.b32  	%r25, %r4, 3;
	setp.eq.s32 	%p3, %r25, 3;
	@%p3 bra 	$L__BB1_4;
	add.s32 	%r26, %r4, 1;
	and.b32  	%r27, %r26, 3;
	neg.s32 	%r71, %r27;
$L__BB1_3:
	.pragma "nounroll";
	div.s32 	%r28, %r73, %r13;
	mul.lo.s32 	%r29, %r28, %r13;
	sub.s32 	%r30, %r73, %r29;
	mul.wide.s32 	%rd7, %r28, 4;
	add.s64 	%rd8, %rd3, %rd7;
	ld.global.nc.u32 	%r31, [%rd8];
	mad.lo.s32 	%r32, %r31, %r13, %r30;
	not.b32 	%r33, %r28;
	add.s32 	%r34, %r14, %r33;
	mad.lo.s32 	%r35, %r34, %r13, %r30;
	mul.wide.s32 	%rd9, %r32, 4;
	add.s64 	%rd10, %rd2, %rd9;
	ld.global.nc.f32 	%f1, [%rd10];
	mul.wide.s32 	%rd11, %r35, 4;
	add.s64 	%rd12, %rd1, %rd11;
	st.global.f32 	[%rd12], %f1;
	add.s32 	%r73, %r73, %r1;
	add.s32 	%r71, %r71, 1;
	setp.ne.s32 	%p4, %r71, 0;
	@%p4 bra 	$L__BB1_3;
$L__BB1_4:
	setp.lt.u32 	%p5, %r4, 3;
	@%p5 bra 	$L__BB1_6;
$L__BB1_5:
	div.s32 	%r36, %r73, %r13;
	mul.lo.s32 	%r37, %r36, %r13;
	sub.s32 	%r38, %r73, %r37;
	mul.wide.s32 	%rd13, %r36, 4;
	add.s64 	%rd14, %rd3, %rd13;
	ld.global.nc.u32 	%r39, [%rd14];
	mad.lo.s32 	%r40, %r39, %r13, %r38;
	not.b32 	%r41, %r36;
	add.s32 	%r42, %r14, %r41;
	mad.lo.s32 	%r43, %r42, %r13, %r38;
	mul.wide.s32 	%rd15, %r40, 4;
	add.s64 	%rd16, %rd2, %rd15;
	ld.global.nc.f32 	%f2, [%rd16];
	mul.wide.s32 	%rd17, %r43, 4;
	add.s64 	%rd18, %rd1, %rd17;
	st.global.f32 	[%rd18], %f2;
	add.s32 	%r44, %r73, %r1;
	div.s32 	%r45, %r44, %r13;
	mul.lo.s32 	%r46, %r45, %r13;
	sub.s32 	%r47, %r44, %r46;
	mul.wide.s32 	%rd19, %r45, 4;
	add.s64 	%rd20, %rd3, %rd19;
	ld.global.nc.u32 	%r48, [%rd20];
	mad.lo.s32 	%r49, %r48, %r13, %r47;
	not.b32 	%r50, %r45;
	add.s32 	%r51, %r14, %r50;
	mad.lo.s32 	%r52, %r51, %r13, %r47;
	mul.wide.s32 	%rd21, %r49, 4;
	add.s64 	%rd22, %rd2, %rd21;
	ld.global.nc.f32 	%f3, [%rd22];
	mul.wide.s32 	%rd23, %r52, 4;
	add.s64 	%rd24, %rd1, %rd23;
	st.global.f32 	[%rd24], %f3;
	add.s32 	%r53, %r44, %r1;
	div.s32 	%r54, %r53, %r13;
	mul.lo.s32 	%r55, %r54, %r13;
	sub.s32 	%r56, %r53, %r55;
	mul.wide.s32 	%rd25, %r54, 4;
	add.s64 	%rd26, %rd3, %rd25;
	ld.global.nc.u32 	%r57, [%rd26];
	mad.lo.s32 	%r58, %r57, %r13, %r56;
	not.b32 	%r59, %r54;
	add.s32 	%r60, %r14, %r59;
	mad.lo.s32 	%r61, %r60, %r13, %r56;
	mul.wide.s32 	%rd27, %r58, 4;
	add.s64 	%rd28, %rd2, %rd27;
	ld.global.nc.f32 	%f4, [%rd28];
	mul.wide.s32 	%rd29, %r61, 4;
	add.s64 	%rd30, %rd1, %rd29;
	st.global.f32 	[%rd30], %f4;
	add.s32 	%r62, %r53, %r1;
	div.s32 	%r63, %r62, %r13;
	mul.lo.s32 	%r64, %r63, %r13;
	sub.s32 	%r65, %r62, %r64;
	mul.wide.s32 	%rd31, %r63, 4;
	add.s64 	%rd32, %rd3, %rd31;
	ld.global.nc.u32 	%r66, [%rd32];
	mad.lo.s32 	%r67, %r66, %r13, %r65;
	not.b32 	%r68, %r63;
	add.s32 	%r69, %r14, %r68;
	mad.lo.s32 	%r70, %r69, %r13, %r65;
	mul.wide.s32 	%rd33, %r67, 4;
	add.s64 	%rd34, %rd2, %rd33;
	ld.global.nc.f32 	%f5, [%rd34];
	mul.wide.s32 	%rd35, %r70, 4;
	add.s64 	%rd36, %rd1, %rd35;
	st.global.f32 	[%rd36], %f5;
	add.s32 	%r73, %r62, %r1;
	setp.lt.s32 	%p6, %r73, %r3;
	@%p6 bra 	$L__BB1_5;
$L__BB1_6:
	ret;

}
	// .globl	_Z14sliceRowsBatchPKiiiPKfiiPrPf
.visible .entry _Z14sliceRowsBatchPKiiiPKfiiPrPf(
	.param .u64 .ptr .align 1 _Z14sliceRowsBatchPKiiiPKfiiPrPf_param_0,
	.param .u32 _Z14sliceRowsBatchPKiiiPKfiiPrPf_param_1,
	.param .u32 _Z14sliceRowsBatchPKiiiPKfiiPrPf_param_2,
	.param .u64 .ptr .align 1 _Z14sliceRowsBatchPKiiiPKfiiPrPf_param_3,
	.param .u32 _Z14sliceRowsBatchPKiiiPKfiiPrPf_param_4,
	.param .u32 _Z14sliceRowsBatchPKiiiPKfiiPrPf_param_5,
	.param .u64 .ptr .align 1 _Z14sliceRowsBatchPKiiiPKfiiPrPf_param_6
)
{
	.reg .pred 	%p<7>;
	.reg .b32 	%r<78>;
	.reg .b32 	%f<6>;
	.reg .b64 	%rd<57>;

	ld.param.u64 	%rd4, [_Z14sliceRowsBatchPKiiiPKfiiPrPf_param_0];
	ld.param.u32 	%r14, [_Z14sliceRowsBatchPKiiiPKfiiPrPf_param_1];
	ld.param.u32 	%r16, [_Z14sliceRowsBatchPKiiiPKfiiPrPf_param_2];
	ld.param.u64 	%rd5, [_Z14sliceRowsBatchPKiiiPKfiiPrPf_param_3];
	ld.param.u32 	%r15, [_Z14sliceRowsBatchPKiiiPKfiiPrPf_param_4];
	ld.param.u32 	%r17, [_Z14sliceRowsBatchPKiiiPKfiiPrPf_param_5];
	ld.param.u64 	%rd6, [_Z14sliceRowsBatchPKiiiPKfiiPrPf_param_6];
	cvta.to.global.u64 	%rd1, %rd6;
	cvta.to.global.u64 	%rd2, %rd5;
	cvta.to.global.u64 	%rd3, %rd4;
	mov.u32 	%r18, %ntid.x;
	mov.u32 	%r19, %nctaid.x;
	mul.lo.s32 	%r1, %r18, %r19;
	mov.u32 	%r20, %ctaid.x;
	mov.u32 	%r21, %tid.x;
	mad.lo.s32 	%r76, %r20, %r18, %r21;
	mul.lo.s32 	%r3, %r17, %r14;
	mul.lo.s32 	%r4, %r3, %r16;
	setp.ge.s32 	%p1, %r76, %r4;
	@%p1 bra 	$L__BB2_6;
	add.s32 	%r22, %r76, %r1;
	max.s32 	%r23, %r4, %r22;
	setp.lt.s32 	%p2, %r22, %r4;
	selp.u32 	%r24, 1, 0, %p2;
	add.s32 	%r25, %r22, %r24;
	sub.s32 	%r26, %r23, %r25;
	div.u32 	%r27, %r26, %r1;
	add.s32 	%r5, %r27, %r24;
	and.b32  	%r28, %r5, 3;
	setp.eq.s32 	%p3, %r28, 3;
	@%p3 bra 	$L__BB2_4;
	add.s32 	%r29, %r5, 1;
	and.b32  	%r30, %r29, 3;
	neg.s32 	%r74, %r30;
$L__BB2_3:
	.pragma "nounroll";
	div.s32 	%r31, %r76, %r3;
	mul.lo.s32 	%r32, %r31, %r3;
	sub.s32 	%r33, %r76, %r32;
	rem.s32 	%r34, %r76, %r14;
	mad.lo.s32 	%r35, %r31, %r14, %r34;
	mul.wide.s32 	%rd7, %r35, 4;
	add.s64 	%rd8, %rd3, %rd7;
	ld.global.u32 	%r36, [%rd8];
	div.s32 	%r37, %r33, %r14;
	mad.lo.s32 	%r38, %r37, %r15, %r36;
	mul.wide.s32 	%rd9, %r38, 4;
	add.s64 	%rd10, %rd2, %rd9;
	ld.global.nc.f32 	%f1, [%rd10];
	mul.wide.s32 	%rd11, %r31, 8;
	add.s64 	%rd12, %rd1, %rd11;
	ld.global.u64 	%rd13, [%rd12];
	cvta.to.global.u64 	%rd14, %rd13;
	mul.wide.s32 	%rd15, %r33, 4;
	add.s64 	%rd16, %rd14, %rd15;
	st.global.f32 	[%rd16], %f1;
	add.s32 	%r76, %r76, %r1;
	add.s32 	%r74, %r74, 1;
	setp.ne.s32 	%p4, %r74, 0;
	@%p4 bra 	$L__BB2_3;
$L__BB2_4:
	setp.lt.u32 	%p5, %r5, 3;
	@%p5 bra 	$L__BB2_6;
$L__BB2_5:
	div.s32 	%r39, %r76, %r3;
	mul.lo.s32 	%r40, %r39, %r3;
	sub.s32 	%r41, %r76, %r40;
	rem.s32 	%r42, %r76, %r14;
	mad.lo.s32 	%r43, %r39, %r14, %r42;
	mul.wide.s32 	%rd17, %r43, 4;
	add.s64 	%rd18, %rd3, %rd17;
	ld.global.u32 	%r44, [%rd18];
	div.s32 	%r45, %r41, %r14;
	mad.lo.s32 	%r46, %r45, %r15, %r44;
	mul.wide.s32 	%rd19, %r46, 4;
	add.s64 	%rd20, %rd2, %rd19;
	ld.global.nc.f32 	%f2, [%rd20];
	mul.wide.s32 	%rd21, %r39, 8;
	add.s64 	%rd22, %rd1, %rd21;
	ld.global.u64 	%rd23, [%rd22];
	cvta.to.global.u64 	%rd24, %rd23;
	mul.wide.s32 	%rd25, %r41, 4;
	add.s64 	%rd26, %rd24, %rd25;
	st.global.f32 	[%rd26], %f2;
	add.s32 	%r47, %r76, %r1;
	div.s32 	%r48, %r47, %r3;
	mul.lo.s32 	%r49, %r48, %r3;
	sub.s32 	%r50, %r47, %r49;
	rem.s32 	%r51, %r47, %r14;
	mad.lo.s32 	%r52, %r48, %r14, %r51;
	mul.wide.s32 	%rd27, %r52, 4;
	add.s64 	%rd28, %rd3, %rd27;
	ld.global.u32 	%r53, [%rd28];
	div.s32 	%r54, %r50, %r14;
	mad.lo.s32 	%r55, %r54, %r15, %r53;
	mul.wide.s32 	%rd29, %r55, 4;
	add.s64 	%rd30, %rd2, %rd29;
	ld.global.nc.f32 	%f3, [%rd30];
	mul.wide.s32 	%rd31, %r48, 8;
	add.s64 	%rd32, %rd1, %rd31;
	ld.global.u64 	%rd33, [%rd32];
	cvta.to.global.u64 	%rd34, %rd33;
	mul.wide.s32 	%rd35, %r50, 4;
	add.s64 	%rd36, %rd34, %rd35;
	st.global.f32 	[%rd36], %f3;
	add.s32 	%r56, %r47, %r1;
	div.s32 	%r57, %r56, %r3;
	mul.lo.s32 	%r58, %r57, %r3;
	sub.s32 	%r59, %r56, %r58;
	rem.s32 	%r60, %r56, %r14;
	mad.lo.s32 	%r61, %r57, %r14, %r60;
	mul.wide.s32 	%rd37, %r61, 4;
	add.s64 	%rd38, %rd3, %rd37;
	ld.global.u32 	%r62, [%rd38];
	div.s32 	%r63, %r59, %r14;
	mad.lo.s32 	%r64, %r63, %r15, %r62;
	mul.wide.s32 	%rd39, %r64, 4;
	add.s64 	%rd40, %rd2, %rd39;
	ld.global.nc.f32 	%f4, [%rd40];
	mul.wide.s32 	%rd41, %r57, 8;
	add.s64 	%rd42, %rd1, %rd41;
	ld.global.u64 	%rd43, [%rd42];
	cvta.to.global.u64 	%rd44, %rd43;
	mul.wide.s32 	%rd45, %r59, 4;
	add.s64 	%rd46, %rd44, %rd45;
	st.global.f32 	[%rd46], %f4;
	add.s32 	%r65, %r56, %r1;
	div.s32 	%r66, %r65, %r3;
	mul.lo.s32 	%r67, %r66, %r3;
	sub.s32 	%r68, %r65, %r67;
	rem.s32 	%r69, %r65, %r14;
	mad.lo.s32 	%r70, %r66, %r14, %r69;
	mul.wide.s32 	%rd47, %r70, 4;
	add.s64 	%rd48, %rd3, %rd47;
	ld.global.u32 	%r71, [%rd48];
	div.s32 	%r72, %r68, %r14;
	mad.lo.s32 	%r73, %r72, %r15, %r71;
	mul.wide.s32 	%rd49, %r73, 4;
	add.s64 	%rd50, %rd2, %rd49;
	ld.global.nc.f32 	%f5, [%rd50];
	mul.wide.s32 	%rd51, %r66, 8;
	add.s64 	%rd52, %rd1, %rd51;
	ld.global.u64 	%rd53, [%rd52];
	cvta.to.global.u64 	%rd54, %rd53;
	mul.wide.s32 	%rd55, %r68, 4;
	add.s64 	%rd56, %rd54, %rd55;
	st.global.f32 	[%rd56], %f5;
	add.s32 	%r76, %r65, %r1;
	setp.lt.s32 	%p6, %r76, %r4;
	@%p6 bra 	$L__BB2_5;
$L__BB2_6:
	ret;

}
	// .globl	_Z21reverseSliceRowsBatchPKiiiPKfiiPrPf
.visible .entry _Z21reverseSliceRowsBatchPKiiiPKfiiPrPf(
	.param .u64 .ptr .align 1 _Z21reverseSliceRowsBatchPKiiiPKfiiPrPf_param_0,
	.param .u32 _Z21reverseSliceRowsBatchPKiiiPKfiiPrPf_param_1,
	.param .u32 _Z21reverseSliceRowsBatchPKiiiPKfiiPrPf_param_2,
	.param .u64 .ptr .align 1 _Z21reverseSliceRowsBatchPKiiiPKfiiPrPf_param_3,
	.param .u32 _Z21reverseSliceRowsBatchPKiiiPKfiiPrPf_param_4,
	.param .u32 _Z21reverseSliceRowsBatchPKiiiPKfiiPrPf_param_5,
	.param .u64 .ptr .align 1 _Z21reverseSliceRowsBatchPKiiiPKfiiPrPf_param_6
)
{
	.reg .pred 	%p<7>;
	.reg .b32 	%r<88>;
	.reg .b32 	%f<6>;
	.reg .b64 	%rd<57>;

	ld.param.u64 	%rd4, [_Z21reverseSliceRowsBatchPKiiiPKfiiPrPf_param_0];
	ld.param.u32 	%r14, [_Z21reverseSliceRowsBatchPKiiiPKfiiPrPf_param_1];
	ld.param.u32 	%r15, [_Z21reverseSliceRowsBatchPKiiiPKfiiPrPf_param_2];
	ld.param.u64 	%rd5, [_Z21reverseSliceRowsBatchPKiiiPKfiiPrPf_param_3];
	ld.param.u32 	%r16, [_Z21reverseSliceRowsBatchPKiiiPKfiiPrPf_param_4];
	ld.param.u32 	%r17, [_Z21reverseSliceRowsBatchPKiiiPKfiiPrPf_param_5];
	ld.param.u64 	%rd6, [_Z21reverseSliceRowsBatchPKiiiPKfiiPrPf_param_6];
	cvta.to.global.u64 	%rd1, %rd6;
	cvta.to.global.u64 	%rd2, %rd5;
	cvta.to.global.u64 	%rd3, %rd4;
	mov.u32 	%r18, %ntid.x;
	mov.u32 	%r19, %nctaid.x;
	mul.lo.s32 	%r1, %r18, %r19;
	mov.u32 	%r20, %ctaid.x;
	mov.u32 	%r21, %tid.x;
	mad.lo.s32 	%r86, %r20, %r18, %r21;
	mul.lo.s32 	%r3, %r17, %r14;
	mul.lo.s32 	%r4, %r3, %r15;
	setp.ge.s32 	%p1, %r86, %r4;
	@%p1 bra 	$L__BB3_6;
	add.s32 	%r22, %r86, %r1;
	max.s32 	%r23, %r4, %r22;
	setp.lt.s32 	%p2, %r22, %r4;
	selp.u32 	%r24, 1, 0, %p2;
	add.s32 	%r25, %r22, %r24;
	sub.s32 	%r26, %r23, %r25;
	div.u32 	%r27, %r26, %r1;
	add.s32 	%r5, %r27, %r24;
	and.b32  	%r28, %r5, 3;
	setp.eq.s32 	%p3, %r28, 3;
	@%p3 bra 	$L__BB3_4;
	add.s32 	%r29, %r5, 1;
	and.b32  	%r30, %r29, 3;
	neg.s32 	%r84, %r30;
$L__BB3_3:
	.pragma "nounroll";
	div.s32 	%r31, %r86, %r3;
	mul.lo.s32 	%r32, %r31, %r3;
	sub.s32 	%r33, %r86, %r32;
	not.b32 	%r34, %r31;
	add.s32 	%r35, %r15, %r34;
	rem.s32 	%r36, %r86, %r14;
	mad.lo.s32 	%r37, %r35, %r14, %r36;
	mul.wide.s32 	%rd7, %r37, 4;
	add.s64 	%rd8, %rd3, %rd7;
	ld.global.u32 	%r38, [%rd8];
	div.s32 	%r39, %r33, %r14;
	mad.lo.s32 	%r40, %r39, %r16, %r38;
	mul.wide.s32 	%rd9, %r40, 4;
	add.s64 	%rd10, %rd2, %rd9;
	ld.global.nc.f32 	%f1, [%rd10];
	mul.wide.s32 	%rd11, %r31, 8;
	add.s64 	%rd12, %rd1, %rd11;
	ld.global.u64 	%rd13, [%rd12];
	cvta.to.global.u64 	%rd14, %rd13;
	mul.wide.s32 	%rd15, %r33, 4;
	add.s64 	%rd16, %rd14, %rd15;
	st.global.f32 	[%rd16], %f1;
	add.s32 	%r86, %r86, %r1;
	add.s32 	%r84, %r84, 1;
	setp.ne.s32 	%p4, %r84, 0;
	@%p4 bra 	$L__BB3_3;
$L__BB3_4:
	setp.lt.u32 	%p5, %r5, 3;
	@%p5 bra 	$L__BB3_6;
$L__BB3_5:
	div.s32 	%r41, %r86, %r3;
	mul.lo.s32 	%r42, %r41, %r3;
	sub.s32 	%r43, %r86, %r42;
	not.b32 	%r44, %r41;
	add.s32 	%r45, %r15, %r44;
	rem.s32 	%r46, %r86, %r14;
	mad.lo.s32 	%r47, %r45, %r14, %r46;
	mul.wide.s32 	%rd17, %r47, 4;
	add.s64 	%rd18, %rd3, %rd17;
	ld.global.u32 	%r48, [%rd18];
	div.s32 	%r49, %r43, %r14;
	mad.lo.s32 	%r50, %r49, %r16, %r48;
	mul.wide.s32 	%rd19, %r50, 4;
	add.s64 	%rd20, %rd2, %rd19;
	ld.global.nc.f32 	%f2, [%rd20];
	mul.wide.s32 	%rd21, %r41, 8;
	add.s64 	%rd22, %rd1, %rd21;
	ld.global.u64 	%rd23, [%rd22];
	cvta.to.global.u64 	%rd24, %rd23;
	mul.wide.s32 	%rd25, %r43, 4;
	add.s64 	%rd26, %rd24, %rd25;
	st.global.f32 	[%rd26], %f2;
	add.s32 	%r51, %r86, %r1;
	div.s32 	%r52, %r51, %r3;
	mul.lo.s32 	%r53, %r52, %r3;
	sub.s32 	%r54, %r51, %r53;
	not.b32 	%r55, %r52;
	add.s32 	%r56, %r15, %r55;
	rem.s32 	%r57, %r51, %r14;
	mad.lo.s32 	%r58, %r56, %r14, %r57;
	mul.wide.s32 	%rd27, %r58, 4;
	add.s64 	%rd28, %rd3, %rd27;
	ld.global.u32 	%r59, [%rd28];
	div.s32 	%r60, %r54, %r14;
	mad.lo.s32 	%r61, %r60, %r16, %r59;
	mul.wide.s32 	%rd29, %r61, 4;
	add.s64 	%rd30, %rd2, %rd29;
	ld.global.nc.f32 	%f3, [%rd30];
	mul.wide.s32 	%rd31, %r52, 8;
	add.s64 	%rd32, %rd1, %rd31;
	ld.global.u64 	%rd33, [%rd32];
	cvta.to.global.u64 	%rd34, %rd33;
	mul.wide.s32 	%rd35, %r54, 4;
	add.s64 	%rd36, %rd34, %rd35;
	st.global.f32 	[%rd36], %f3;
	add.s32 	%r62, %r51, %r1;
	div.s32 	%r63, %r62, %r3;
	mul.lo.s32 	%r64, %r63, %r3;
	sub.s32 	%r65, %r62, %r64;
	not.b32 	%r66, %r63;
	add.s32 	%r67, %r15, %r66;
	rem.s32 	%r68, %r62, %r14;
	mad.lo.s32 	%r69, %r67, %r14, %r68;
	mul.wide.s32 	%rd37, %r69, 4;
	add.s64 	%rd38, %rd3, %rd37;
	ld.global.u32 	%r70, [%rd38];
	div.s32 	%r71, %r65, %r14;
	mad.lo.s32 	%r72, %r71, %r16, %r70;
	mul.wide.s32 	%rd39, %r72, 4;
	add.s64 	%rd40, %rd2, %rd39;
	ld.global.nc.f32 	%f4, [%rd40];
	mul.wide.s32 	%rd41, %r63, 8;
	add.s64 	%rd42, %rd1, %rd41;
	ld.global.u64 	%rd43, [%rd42];
	cvta.to.global.u64 	%rd44, %rd43;
	mul.wide.s32 	%rd45, %r65, 4;
	add.s64 	%rd46, %rd44, %rd45;
	st.global.f32 	[%rd46], %f4;
	add.s32 	%r73, %r62, %r1;
	div.s32 	%r74, %r73, %r3;
	mul.lo.s32 	%r75, %r74, %r3;
	sub.s32 	%r76, %r73, %r75;
	not.b32 	%r77, %r74;
	add.s32 	%r78, %r15, %r77;
	rem.s32 	%r79, %r73, %r14;
	mad.lo.s32 	%r80, %r78, %r14, %r79;
	mul.wide.s32 	%rd47, %r80, 4;
	add.s64 	%rd48, %rd3, %rd47;
	ld.global.u32 	%r81, [%rd48];
	div.s32 	%r82, %r76, %r14;
	mad.lo.s32 	%r83, %r82, %r16, %r81;
	mul.wide.s32 	%rd49, %r83, 4;
	add.s64 	%rd50, %rd2, %rd49;
	ld.global.nc.f32 	%f5, [%rd50];
	mul.wide.s32 	%rd51, %r74, 8;
	add.s64 	%rd52, %rd1, %rd51;
	ld.global.u64 	%rd53, [%rd52];
	cvta.to.global.u64 	%rd54, %rd53;
	mul.wide.s32 	%rd55, %r76, 4;
	add.s64 	%rd56, %rd54, %rd55;
	st.global.f32 	[%rd56], %f5;
	add.s32 	%r86, %r73, %r1;
	setp.lt.s32 	%p6, %r86, %r4;
	@%p6 bra 	$L__BB3_5;
$L__BB3_6:
	ret;

}
	// .globl	_Z8hprodSumiiPKfS0_Pf
.visible .entry _Z8hprodSumiiPKfS0_Pf(
	.param .u32 _Z8hprodSumiiPKfS0_Pf_param_0,
	.param .u32 _Z8hprodSumiiPKfS0_Pf_param_1,
	.param .u64 .ptr .align 1 _Z8hprodSumiiPKfS0_Pf_param_2,
	.param .u64 .ptr .align 1 _Z8hprodSumiiPKfS0_Pf_param_3,
	.param .u64 .ptr .align 1 _Z8hprodSumiiPKfS0_Pf_param_4
)
{
	.reg .pred 	%p<7>;
	.reg .b32 	%r<39>;
	.reg .b32 	%f<21>;
	.reg .b64 	%rd<30>;

	ld.param.u32 	%r12, [_Z8hprodSumiiPKfS0_Pf_param_0];
	ld.param.u32 	%r13, [_Z8hprodSumiiPKfS0_Pf_param_1];
	ld.param.u64 	%rd4, [_Z8hprodSumiiPKfS0_Pf_param_2];
	ld.param.u64 	%rd5, [_Z8hprodSumiiPKfS0_Pf_param_3];
	ld.param.u64 	%rd6, [_Z8hprodSumiiPKfS0_Pf_param_4];
	cvta.to.global.u64 	%rd1, %rd6;
	cvta.to.global.u64 	%rd2, %rd5;
	cvta.to.global.u64 	%rd3, %rd4;
	mov.u32 	%r14, %ntid.x;
	mov.u32 	%r15, %nctaid.x;
	mul.lo.s32 	%r1, %r14, %r15;
	mov.u32 	%r16, %ctaid.x;
	mov.u32 	%r17, %tid.x;
	mad.lo.s32 	%r37, %r16, %r14, %r17;
	setp.ge.s32 	%p1, %r37, %r12;
	@%p1 bra 	$L__BB4_7;
	add.s32 	%r18, %r37, %r1;
	max.s32 	%r19, %r12, %r18;
	setp.lt.s32 	%p2, %r18, %r12;
	selp.u32 	%r20, 1, 0, %p2;
	add.s32 	%r21, %r18, %r20;
	sub.s32 	%r22, %r19, %r21;
	div.u32 	%r23, %r22, %r1;
	add.s32 	%r3, %r23, %r20;
	and.b32  	%r24, %r3, 3;
	setp.eq.s32 	%p3, %r24, 3;
	@%p3 bra 	$L__BB4_4;
	add.s32 	%r25, %r3, 1;
	and.b32  	%r26, %r25, 3;
	neg.s32 	%r35, %r26;
$L__BB4_3:
	.pragma "nounroll";
	mul.wide.s32 	%rd7, %r37, 4;
	add.s64 	%rd8, %rd2, %rd7;
	add.s64 	%rd9, %rd3, %rd7;
	rem.s32 	%r27, %r37, %r13;
	mul.wide.s32 	%rd10, %r27, 4;
	add.s64 	%rd11, %rd1, %rd10;
	ld.global.nc.f32 	%f1, [%rd9];
	ld.global.nc.f32 	%f2, [%rd8];
	mul.f32 	%f3, %f1, %f2;
	atom.global.add.f32 	%f4, [%rd11], %f3;
	add.s32 	%r37, %r37, %r1;
	add.s32 	%r35, %r35, 1;
	setp.ne.s32 	%p4, %r35, 0;
	@%p4 bra 	$L__BB4_3;
$L__BB4_4:
	setp.lt.u32 	%p5, %r3, 3;
	@%p5 bra 	$L__BB4_7;
	mul.wide.s32 	%rd19, %r1, 4;
$L__BB4_6:
	rem.s32 	%r28, %r37, %r13;
	mul.wide.s32 	%rd12, %r28, 4;
	add.s64 	%rd13, %rd1, %rd12;
	mul.wide.s32 	%rd14, %r37, 4;
	add.s64 	%rd15, %rd3, %rd14;
	ld.global.nc.f32 	%f5, [%rd15];
	add.s64 	%rd16, %rd2, %rd14;
	ld.global.nc.f32 	%f6, [%rd16];
	mul.f32 	%f7, %f5, %f6;
	atom.global.add.f32 	%f8, [%rd13], %f7;
	add.s32 	%r29, %r37, %r1;
	rem.s32 	%r30, %r29, %r13;
	mul.wide.s32 	%rd17, %r30, 4;
	add.s64 	%rd18, %rd1, %rd17;
	add.s64 	%rd20, %rd15, %rd19;
	ld.global.nc.f32 	%f9, [%rd20];
	add.s64 	%rd21, %rd16, %rd19;
	ld.global.nc.f32 	%f10, [%rd21];
	mul.f32 	%f11, %f9, %f10;
	atom.global.add.f32 	%f12, [%rd18], %f11;
	add.s32 	%r31, %r29, %r1;
	rem.s32 	%r32, %r31, %r13;
	mul.wide.s32 	%rd22, %r32, 4;
	add.s64 	%rd23, %rd1, %rd22;
	add.s64 	%rd24, %rd20, %rd19;
	ld.global.nc.f32 	%f13, [%rd24];
	add.s64 	%rd25, %rd21, %rd19;
	ld.global.nc.f32 	%f14, [%rd25];
	mul.f32 	%f15, %f13, %f14;
	atom.global.add.f32 	%f16, [%rd23], %f15;
	add.s32 	%r33, %r31, %r1;
	rem.s32 	%r34, %r33, %r13;
	mul.wide.s32 	%rd26, %r34, 4;
	add.s64 	%rd27, %rd1, %rd26;
	add.s64 	%rd28, %rd24, %rd19;
	ld.global.nc.f32 	%f17, [%rd28];
	add.s64 	%rd29, %rd25, %rd19;
	ld.global.nc.f32 	%f18, [%rd29];
	mul.f32 	%f19, %f17, %f18;
	atom.global.add.f32 	%f20, [%rd27], %f19;
	add.s32 	%r37, %r33, %r1;
	setp.lt.s32 	%p6, %r37, %r12;
	@%p6 bra 	$L__BB4_6;
$L__BB4_7:
	ret;

}
	// .globl	_Z8sumHprodiPKfS0_S0_S0_Pf
.visible .entry _Z8sumHprodiPKfS0_S0_S0_Pf(
	.param .u32 _Z8sumHprodiPKfS0_S0_S0_Pf_param_0,
	.param .u64 .ptr .align 1 _Z8sumHprodiPKfS0_S0_S0_Pf_param_1,
	.param .u64 .ptr .align 1 _Z8sumHprodiPKfS0_S0_S0_Pf_param_2,
	.param .u64 .ptr .align 1 _Z8sumHprodiPKfS0_S0_S0_Pf_param_3,
	.param .u64 .ptr .align 1 _Z8sumHprodiPKfS0_S0_S0_Pf_param_4,
	.param .u64 .ptr .align 1 _Z8sumHprodiPKfS0_S0_S0_Pf_param_5
)
{
	.reg .pred 	%p<7>;
	.reg .b32 	%r<31>;
	.reg .b32 	%f<31>;
	.reg .b64 	%rd<39>;

	ld.param.u32 	%r12, [_Z8sumHprodiPKfS0_S0_S0_Pf_param_0];
	ld.param.u64 	%rd6, [_Z8sumHprodiPKfS0_S0_S0_Pf_param_1];
	ld.param.u64 	%rd7, [_Z8sumHprodiPKfS0_S0_S0_Pf_param_2];
	ld.param.u64 	%rd8, [_Z8sumHprodiPKfS0_S0_S0_Pf_param_3];
	ld.param.u64 	%rd9, [_Z8sumHprodiPKfS0_S0_S0_Pf_param_4];
	ld.param.u64 	%rd10, [_Z8sumHprodiPKfS0_S0_S0_Pf_param_5];
	cvta.to.global.u64 	%rd1, %rd10;
	cvta.to.global.u64 	%rd2, %rd9;
	cvta.to.global.u64 	%rd3, %rd8;
	cvta.to.global.u64 	%rd4, %rd7;
	cvta.to.global.u64 	%rd5, %rd6;
	mov.u32 	%r13, %ntid.x;
	mov.u32 	%r14, %nctaid.x;
	mul.lo.s32 	%r1, %r13, %r14;
	mov.u32 	%r15, %ctaid.x;
	mov.u32 	%r16, %tid.x;
	mad.lo.s32 	%r29, %r15, %r13, %r16;
	setp.ge.s32 	%p1, %r29, %r12;
	@%p1 bra 	$L__BB5_7;
	add.s32 	%r17, %r29, %r1;
	max.s32 	%r18, %r12, %r17;
	setp.lt.s32 	%p2, %r17, %r12;
	selp.u32 	%r19, 1, 0, %p2;
	add.s32 	%r20, %r17, %r19;
	sub.s32 	%r21, %r18, %r20;
	div.u32 	%r22, %r21, %r1;
	add.s32 	%r3, %r22, %r19;
	and.b32  	%r23, %r3, 3;
	setp.eq.s32 	%p3, %r23, 3;
	@%p3 bra 	$L__BB5_4;
	add.s32 	%r24, %r3, 1;
	and.b32  	%r25, %r24, 3;
	neg.s32 	%r27, %r25;
$L__BB5_3:
	.pragma "nounroll";
	mul.wide.s32 	%rd11, %r29, 4;
	add.s64 	%rd12, %rd1, %rd11;
	add.s64 	%rd13, %rd2, %rd11;
	add.s64 	%rd14, %rd3, %rd11;
	add.s64 	%rd15, %rd4, %rd11;
	add.s64 	%rd16, %rd5, %rd11;
	ld.global.nc.f32 	%f1, [%rd16];
	ld.global.nc.f32 	%f2, [%rd15];
	ld.global.nc.f32 	%f3, [%rd14];
	ld.global.nc.f32 	%f4, [%rd13];
	mul.f32 	%f5, %f3, %f4;
	fma.rn.f32 	%f6, %f1, %f2, %f5;
	st.global.f32 	[%rd12], %f6;
	add.s32 	%r29, %r29, %r1;
	add.s32 	%r27, %r27, 1;
	setp.ne.s32 	%p4, %r27, 0;
	@%p4 bra 	$L__BB5_3;
$L__BB5_4:
	setp.lt.u32 	%p5, %r3, 3;
	@%p5 bra 	$L__BB5_7;
	mul.wide.s32 	%rd23, %r1, 4;
	shl.b32 	%r26, %r1, 2;
$L__BB5_6:
	mul.wide.s32 	%rd17, %r29, 4;
	add.s64 	%rd18, %rd5, %rd17;
	ld.global.nc.f32 	%f7, [%rd18];
	add.s64 	%rd19, %rd4, %rd17;
	ld.global.nc.f32 	%f8, [%rd19];
	add.s64 	%rd20, %rd3, %rd17;
	ld.global.nc.f32 	%f9, [%rd20];
	add.s64 	%rd21, %rd2, %rd17;
	ld.global.nc.f32 	%f10, [%rd21];
	mul.f32 	%f11, %f9, %f10;
	fma.rn.f32 	%f12, %f7, %f8, %f11;
	add.s64 	%rd22, %rd1, %rd17;
	st.global.f32 	[%rd22], %f12;
	add.s64 	%rd24, %rd18, %rd23;
	ld.global.nc.f32 	%f13, [%rd24];
	add.s64 	%rd25, %rd19, %rd23;
	ld.global.nc.f32 	%f14, [%rd25];
	add.s64 	%rd26, %rd20, %rd23;
	ld.global.nc.f32 	%f15, [%rd26];
	add.s64 	%rd27, %rd21, %rd23;
	ld.global.nc.f32 	%f16, [%rd27];
	mul.f32 	%f17, %f15, %f16;
	fma.rn.f32 	%f18, %f13, %f14, %f17;
	add.s64 	%rd28, %rd22, %rd23;
	st.global.f32 	[%rd28], %f18;
	add.s64 	%rd29, %rd24, %rd23;
	ld.global.nc.f32 	%f19, [%rd29];
	add.s64 	%rd30, %rd25, %rd23;
	ld.global.nc.f32 	%f20, [%rd30];
	add.s64 	%rd31, %rd26, %rd23;
	ld.global.nc.f32 	%f21, [%rd31];
	add.s64 	%rd32, %rd27, %rd23;
	ld.global.nc.f32 	%f22, [%rd32];
	mul.f32 	%f23, %f21, %f22;
	fma.rn.f32 	%f24, %f19, %f20, %f23;
	add.s64 	%rd33, %rd28, %rd23;
	st.global.f32 	[%rd33], %f24;
	add.s64 	%rd34, %rd29, %rd23;
	ld.global.nc.f32 	%f25, [%rd34];
	add.s64 	%rd35, %rd30, %rd23;
	ld.global.nc.f32 	%f26, [%rd35];
	add.s64 	%rd36, %rd31, %rd23;
	ld.global.nc.f32 	%f27, [%rd36];
	add.s64 	%rd37, %rd32, %rd23;
	ld.global.nc.f32 	%f28, [%rd37];
	mul.f32 	%f29, %f27, %f28;
	fma.rn.f32 	%f30, %f25, %f26, %f29;
	add.s64 	%rd38, %rd33, %rd23;
	st.global.f32 	[%rd38], %f30;
	add.s32 	%r29, %r26, %r29;
	setp.lt.s32 	%p6, %r29, %r12;
	@%p6 bra 	$L__BB5_6;
$L__BB5_7:
	ret;

}
	// .globl	_Z8sumHprodiPKfS0_S0_S0_S0_Pf
.visible .entry _Z8sumHprodiPKfS0_S0_S0_S0_Pf(
	.param .u32 _Z8sumHprodiPKfS0_S0_S0_S0_Pf_param_0,
	.param .u64 .ptr .align 1 _Z8sumHprodiPKfS0_S0_S0_S0_Pf_param_1,
	.param .u64 .ptr .align 1 _Z8sumHprodiPKfS0_S0_S0_S0_Pf_param_2,
	.param .u64 .ptr .align 1 _Z8sumHprodiPKfS0_S0_S0_S0_Pf_param_3,
	.param .u64 .ptr .align 1 _Z8sumHprodiPKfS0_S0_S0_S0_Pf_param_4,
	.param .u64 .ptr .align 1 _Z8sumHprodiPKfS0_S0_S0_S0_Pf_param_5,
	.param .u64 .ptr .align 1 _Z8sumHprodiPKfS0_S0_S0_S0_Pf_param_6
)
{
	.reg .pred 	%p<7>;
	.reg .b32 	%r<31>;
	.reg .b32 	%f<41>;
	.reg .b64 	%rd<49>;

	ld.param.u32 	%r12, [_Z8sumHprodiPKfS0_S0_S0_S0_Pf_param_0];
	ld.param.u64 	%rd7, [_Z8sumHprodiPKfS0_S0_S0_S0_Pf_param_1];
	ld.param.u64 	%rd8, [_Z8sumHprodiPKfS0_S0_S0_S0_Pf_param_2];
	ld.param.u64 	%rd9, [_Z8sumHprodiPKfS0_S0_S0_S0_Pf_param_3];
	ld.param.u64 	%rd10, [_Z8sumHprodiPKfS0_S0_S0_S0_Pf_param_4];
	ld.param.u64 	%rd11, [_Z8sumHprodiPKfS0_S0_S0_S0_Pf_param_5];
	cvta.to.global.u64 	%rd1, %rd11;
	cvta.to.global.u64 	%rd2, %rd10;
	cvta.to.global.u64 	%rd3, %rd9;
	cvta.to.global.u64 	%rd4, %rd8;
	cvta.to.global.u64 	%rd5, %rd7;
	mov.u32 	%r13, %ntid.x;
	mov.u32 	%r14, %nctaid.x;
	mul.lo.s32 	%r1, %r13, %r14;
	mov.u32 	%r15, %ctaid.x;
	mov.u32 	%r16, %tid.x;
	mad.lo.s32 	%r29, %r15, %r13, %r16;
	setp.ge.s32 	%p1, %r29, %r12;
	@%p1 bra 	$L__BB6_7;
	add.s32 	%r17, %r29, %r1;
	max.s32 	%r18, %r12, %r17;
	setp.lt.s32 	%p2, %r17, %r12;
	selp.u32 	%r19, 1, 0, %p2;
	add.s32 	%r20, %r17, %r19;
	sub.s32 	%r21, %r18, %r20;
	div.u32 	%r22, %r21, %r1;
	add.s32 	%r3, %r22, %r19;
	and.b32  	%r23, %r3, 3;
	setp.eq.s32 	%p3, %r23, 3;
	@%p3 bra 	$L__BB6_4;
	add.s32 	%r24, %r3, 1;
	and.b32  	%r25, %r24, 3;
	neg.s32 	%r27, %r25;
$L__BB6_3:
	.pragma "nounroll";
	ld.param.u64 	%rd47, [_Z8sumHprodiPKfS0_S0_S0_S0_Pf_param_6];
	mul.wide.s32 	%rd12, %r29, 4;
	cvta.to.global.u64 	%rd13, %rd47;
	add.s64 	%rd14, %rd13, %rd12;
	add.s64 	%rd15, %rd1, %rd12;
	add.s64 	%rd16, %rd2, %rd12;
	add.s64 	%rd17, %rd3, %rd12;
	add.s64 	%rd18, %rd4, %rd12;
	add.s64 	%rd19, %rd5, %rd12;
	ld.global.nc.f32 	%f1, [%rd19];
	ld.global.nc.f32 	%f2, [%rd18];
	mul.f32 	%f3, %f1, %f2;
	ld.global.nc.f32 	%f4, [%rd17];
	ld.global.nc.f32 	%f5, [%rd16];
	ld.global.nc.f32 	%f6, [%rd15];
	mul.f32 	%f7, %f5, %f6;
	fma.rn.f32 	%f8, %f3, %f4, %f7;
	st.global.f32 	[%rd14], %f8;
	add.s32 	%r29, %r29, %r1;
	add.s32 	%r27, %r27, 1;
	setp.ne.s32 	%p4, %r27, 0;
	@%p4 bra 	$L__BB6_3;
$L__BB6_4:
	setp.lt.u32 	%p5, %r3, 3;
	@%p5 bra 	$L__BB6_7;
	mul.wide.s32 	%rd28, %r1, 4;
	shl.b32 	%r26, %r1, 2;
$L__BB6_6:
	ld.param.u64 	%rd48, [_Z8sumHprodiPKfS0_S0_S0_S0_Pf_param_6];
	mul.wide.s32 	%rd20, %r29, 4;
	add.s64 	%rd21, %rd5, %rd20;
	ld.global.nc.f32 	%f9, [%rd21];
	add.s64 	%rd22, %rd4, %rd20;
	ld.global.nc.f32 	%f10, [%rd22];
	mul.f32 	%f11, %f9, %f10;
	add.s64 	%rd23, %rd3, %rd20;
	ld.global.nc.f32 	%f12, [%rd23];
	add.s64 	%rd24, %rd2, %rd20;
	ld.global.nc.f32 	%f13, [%rd24];
	add.s64 	%rd25, %rd1, %rd20;
	ld.global.nc.f32 	%f14, [%rd25];
	mul.f32 	%f15, %f13, %f14;
	fma.rn.f32 	%f16, %f11, %f12, %f15;
	cvta.to.global.u64 	%rd26, %rd48;
	add.s64 	%rd27, %rd26, %rd20;
	st.global.f32 	[%rd27], %f16;
	add.s64 	%rd29, %rd21, %rd28;
	ld.global.nc.f32 	%f17, [%rd29];
	add.s64 	%rd30, %rd22, %rd28;
	ld.global.nc.f32 	%f18, [%rd30];
	mul.f32 	%f19, %f17, %f18;
	add.s64 	%rd31, %rd23, %rd28;
	ld.global.nc.f32 	%f20, [%rd31];
	add.s64 	%rd32, %rd24, %rd28;
	ld.global.nc.f32 	%f21, [%rd32];
	add.s64 	%rd33, %rd25, %rd28;
	ld.global.nc.f32 	%f22, [%rd33];
	mul.f32 	%f23, %f21, %f22;
	fma.rn.f32 	%f24, %f19, %f20, %f23;
	add.s64 	%rd34, %rd27, %rd28;
	st.global.f32 	[%rd34], %f24;
	add.s64 	%rd35, %rd29, %rd28;
	ld.global.nc.f32 	%f25, [%rd35];
	add.s64 	%rd36, %rd30, %rd28;
	ld.global.nc.f32 	%f26, [%rd36];
	mul.f32 	%f27, %f25, %f26;
	add.s64 	%rd37, %rd31, %rd28;
	ld.global.nc.f32 	%f28, [%rd37];
	add.s64 	%rd38, %rd32, %rd28;
	ld.global.nc.f32 	%f29, [%rd38];
	add.s64 	%rd39, %rd33, %rd28;
	ld.global.nc.f32 	%f30, [%rd39];
	mul.f32 	%f31, %f29, %f30;
	fma.rn.f32 	%f32, %f27, %f28, %f31;
	add.s64 	%rd40, %rd34, %rd28;
	st.global.f32 	[%rd40], %f32;
	add.s64 	%rd41, %rd35, %rd28;
	ld.global.nc.f32 	%f33, [%rd41];
	add.s64 	%rd42, %rd36, %rd28;
	ld.global.nc.f32 	%f34, [%rd42];
	mul.f32 	%f35, %f33, %f34;
	add.s64 	%rd43, %rd37, %rd28;
	ld.global.nc.f32 	%f36, [%rd43];
	add.s64 	%rd44, %rd38, %rd28;
	ld.global.nc.f32 	%f37, [%rd44];
	add.s64 	%rd45, %rd39, %rd28;
	ld.global.nc.f32 	%f38, [%rd45];
	mul.f32 	%f39, %f37, %f38;
	fma.rn.f32 	%f40, %f35, %f36, %f39;
	add.s64 	%rd46, %rd40, %rd28;
	st.global.f32 	[%rd46], %f40;
	add.s32 	%r29, %r26, %r29;
	setp.lt.s32 	%p6, %r29, %r12;
	@%p6 bra 	$L__BB6_6;
$L__BB6_7:
	ret;

}
	// .globl	_Z8sumHprodiPKfS0_S0_S0_S0_S0_S0_S0_S0_S0_S0_Pf
.visible .entry _Z8sumHprodiPKfS0_S0_S0_S0_S0_S0_S0_S0_S0_S0_Pf(
	.param .u32 _Z8sumHprodiPKfS0_S0_S0_S0_S0_S0_S0_S0_S0_S0_Pf_param_0,
	.param .u64 .ptr .align 1 _Z8sumHprodiPKfS0_S0_S0_S0_S0_S0_S0_S0_S0_S0_Pf_param_1,
	.param .u64 .ptr .align 1 _Z8sumHprodiPKfS0_S0_S0_S0_S0_S0_S0_S0_S0_S0_Pf_param_2,
	.param .u64 .ptr .align 1 _Z8sumHprodiPKfS0_S0_S0_S0_S0_S0_S0_S0_S0_S0_Pf_param_3,
	.param .u64 .ptr .align 1 _Z8sumHprodiPKfS0_S0_S0_S0_S0_S0_S0_S0_S0_S0_Pf_param_4,
	.param .u64 .ptr .align 1 _Z8sumHprodiPKfS0_S0_S0_S0_S0_S0_S0_S0_S0_S0_Pf_param_5,
	.param .u64 .ptr .align 1 _Z8sumHprodiPKfS0_S0_S0_S0_S0_S0_S0_S0_S0_S0_Pf_param_6,
	.param .u64 .ptr .align 1 _Z8sumHprodiPKfS0_S0_S0_S0_S0_S0_S0_S0_S0_S0_Pf_param_7,
	.param .u64 .ptr .align 1 _Z8sumHprodiPKfS0_S0_S0_S0_S0_S0_S0_S0_S0_S0_Pf_param_8,
	.param .u64 .ptr .align 1 _Z8sumHprodiPKfS0_S0_S0_S0_S0_S0_S0_S0_S0_S0_Pf_param_9,
	.param .u64 .ptr .align 1 _Z8sumHprodiPKfS0_S0_S0_S0_S0_S0_S0_S0_S0_S0_Pf_param_10,
	.param .u64 .ptr .align 1 _Z8sumHprodiPKfS0_S0_S0_S0_S0_S0_S0_S0_S0_S0_Pf_param_11,
	.param .u64 .ptr .align 1 _Z8sumHprodiPKfS0_S0_S0_S0_S0_S0_S0_S0_S0_S0_Pf_param_12
)
{
	.reg .pred 	%p<3>;
	.reg .b32 	%r<11>;
	.reg .b32 	%f<18>;
	.reg .b64 	%rd<40>;

	ld.param.u32 	%r6, [_Z8sumHprodiPKfS0_S0_S0_S0_S0_S0_S0_S0_S0_S0_Pf_param_0];
	ld.param.u64 	%rd15, [_Z8sumHprodiPKfS0_S0_S0_S0_S0_S0_S0_S0_S0_S0_Pf_param_3];
	ld.param.u64 	%rd16, [_Z8sumHprodiPKfS0_S0_S0_S0_S0_S0_S0_S0_S0_S0_Pf_param_4];
	ld.param.u64 	%rd17, [_Z8sumHprodiPKfS0_S0_S0_S0_S0_S0_S0_S0_S0_S0_Pf_param_5];
	ld.param.u64 	%rd18, [_Z8sumHprodiPKfS0_S0_S0_S0_S0_S0_S0_S0_S0_S0_Pf_param_6];
	ld.param.u64 	%rd19, [_Z8sumHprodiPKfS0_S0_S0_S0_S0_S0_S0_S0_S0_S0_Pf_param_7];
	ld.param.u64 	%rd20, [_Z8sumHprodiPKfS0_S0_S0_S0_S0_S0_S0_S0_S0_S0_Pf_param_8];
	ld.param.u64 	%rd21, [_Z8sumHprodiPKfS0_S0_S0_S0_S0_S0_S0_S0_S0_S0_Pf_param_9];
	ld.param.u64 	%rd22, [_Z8sumHprodiPKfS0_S0_S0_S0_S0_S0_S0_S0_S0_S0_Pf_param_10];
	ld.param.u64 	%rd23, [_Z8sumHprodiPKfS0_S0_S0_S0_S0_S0_S0_S0_S0_S0_Pf_param_11];
	ld.param.u64 	%rd24, [_Z8sumHprodiPKfS0_S0_S0_S0_S0_S0_S0_S0_S0_S0_Pf_param_12];
	mov.u32 	%r1, %ntid.x;
	mov.u32 	%r7, %ctaid.x;
	mov.u32 	%r8, %tid.x;
	mad.lo.s32 	%r10, %r7, %r1, %r8;
	setp.ge.s32 	%p1, %r10, %r6;
	@%p1 bra 	$L__BB7_3;
	ld.param.u64 	%rd39, [_Z8sumHprodiPKfS0_S0_S0_S0_S0_S0_S0_S0_S0_S0_Pf_param_2];
	ld.param.u64 	%rd38, [_Z8sumHprodiPKfS0_S0_S0_S0_S0_S0_S0_S0_S0_S0_Pf_param_1];
	mov.u32 	%r9, %nctaid.x;
	mul.lo.s32 	%r3, %r1, %r9;
	cvta.to.global.u64 	%rd1, %rd38;
	cvta.to.global.u64 	%rd2, %rd39;
	cvta.to.global.u64 	%rd3, %rd15;
	cvta.to.global.u64 	%rd4, %rd16;
	cvta.to.global.u64 	%rd5, %rd17;
	cvta.to.global.u64 	%rd6, %rd18;
	cvta.to.global.u64 	%rd7, %rd19;
	cvta.to.global.u64 	%rd8, %rd20;
	cvta.to.global.u64 	%rd9, %rd21;
	cvta.to.global.u64 	%rd10, %rd22;
	cvta.to.global.u64 	%rd11, %rd23;
	cvta.to.global.u64 	%rd12, %rd24;
$L__BB7_2:
	mul.wide.s32 	%rd25, %r10, 4;
	add.s64 	%rd26, %rd1, %rd25;
	ld.global.nc.f32 	%f1, [%rd26];
	add.s64 	%rd27, %rd2, %rd25;
	ld.global.nc.f32 	%f2, [%rd27];
	mul.f32 	%f3, %f1, %f2;
	add.s64 	%rd28, %rd3, %rd25;
	ld.global.nc.f32 	%f4, [%rd28];
	add.s64 	%rd29, %rd4, %rd25;
	ld.global.nc.f32 	%f5, [%rd29];
	add.s64 	%rd30, %rd5, %rd25;
	ld.global.nc.f32 	%f6, [%rd30];
	mul.f32 	%f7, %f5, %f6;
	fma.rn.f32 	%f8, %f3, %f4, %f7;
	add.s64 	%rd31, %rd6, %rd25;
	ld.global.nc.f32 	%f9, [%rd31];
	add.s64 	%rd32, %rd7, %rd25;
	ld.global.nc.f32 	%f10, [%rd32];
	fma.rn.f32 	%f11, %f9, %f10, %f8;
	add.s64 	%rd33, %rd8, %rd25;
	ld.global.nc.f32 	%f12, [%rd33];
	add.s64 	%rd34, %rd9, %rd25;
	ld.global.nc.f32 	%f13, [%rd34];
	fma.rn.f32 	%f14, %f12, %f13, %f11;
	add.s64 	%rd35, %rd10, %rd25;
	ld.global.nc.f32 	%f15, [%rd35];
	add.s64 	%rd36, %rd11, %rd25;
	ld.global.nc.f32 	%f16, [%rd36];
	fma.rn.f32 	%f17, %f15, %f16, %f14;
	add.s64 	%rd37, %rd12, %rd25;
	st.global.f32 	[%rd37], %f17;
	add.s32 	%r10, %r10, %r3;
	setp.lt.s32 	%p2, %r10, %r6;
	@%p2 bra 	$L__BB7_2;
$L__BB7_3:
	ret;

}
	// .globl	_Z15hadamardProductiPKfS0_Pf
.visible .entry _Z15hadamardProductiPKfS0_Pf(
	.param .u32 _Z15hadamardProductiPKfS0_Pf_param_0,
	.param .u64 .ptr .align 1 _Z15hadamardProductiPKfS0_Pf_param_1,
	.param .u64 .ptr .align 1 _Z15hadamardProductiPKfS0_Pf_param_2,
	.param .u64 .ptr .align 1 _Z15hadamardProductiPKfS0_Pf_param_3
)
{
	.reg .pred 	%p<7>;
	.reg .b32 	%r<31>;
	.reg .b32 	%f<16>;
	.reg .b64 	%rd<25>;

	ld.param.u32 	%r12, [_Z15hadamardProductiPKfS0_Pf_param_0];
	ld.param.u64 	%rd4, [_Z15hadamardProductiPKfS0_Pf_param_1];
	ld.param.u64 	%rd5, [_Z15hadamardProductiPKfS0_Pf_param_2];
	ld.param.u64 	%rd6, [_Z15hadamardProductiPKfS0_Pf_param_3];
	cvta.to.global.u64 	%rd1, %rd6;
	cvta.to.global.u64 	%rd2, %rd5;
	cvta.to.global.u64 	%rd3, %rd4;
	mov.u32 	%r13, %ntid.x;
	mov.u32 	%r14, %nctaid.x;
	mul.lo.s32 	%r1, %r13, %r14;
	mov.u32 	%r15, %ctaid.x;
	mov.u32 	%r16, %tid.x;
	mad.lo.s32 	%r29, %r15, %r13, %r16;
	setp.ge.s32 	%p1, %r29, %r12;
	@%p1 bra 	$L__BB8_7;
	add.s32 	%r17, %r29, %r1;
	max.s32 	%r18, %r12, %r17;
	setp.lt.s32 	%p2, %r17, %r12;
	selp.u32 	%r19, 1, 0, %p2;
	add.s32 	%r20, %r17, %r19;
	sub.s32 	%r21, %r18, %r20;
	div.u32 	%r22, %r21, %r1;
	add.s32 	%r3, %r22, %r19;
	and.b32  	%r23, %r3, 3;
	setp.eq.s32 	%p3, %r23, 3;
	@%p3 bra 	$L__BB8_4;
	add.s32 	%r24, %r3, 1;
	and.b32  	%r25, %r24, 3;
	neg.s32 	%r27, %r25;
$L__BB8_3:
	.pragma "nounroll";
	mul.wide.s32 	%rd7, %r29, 4;
	add.s64 	%rd8, %rd1, %rd7;
	add.s64 	%rd9, %rd2, %rd7;
	add.s64 	%rd10, %rd3, %rd7;
	ld.global.nc.f32 	%f1, [%rd10];
	ld.global.nc.f32 	%f2, [%rd9];
	mul.f32 	%f3, %f1, %f2;
	st.global.f32 	[%rd8], %f3;
	add.s32 	%r29, %r29, %r1;
	add.s32 	%r27, %r27, 1;
	setp.ne.s32 	%p4, %r27, 0;
	@%p4 bra 	$L__BB8_3;
$L__BB8_4:
	setp.lt.u32 	%p5, %r3, 3;
	@%p5 bra 	$L__BB8_7;
	mul.wide.s32 	%rd15, %r1, 4;
	shl.b32 	%r26, %r1, 2;
$L__BB8_6:
	mul.wide.s32 	%rd11, %r29, 4;
	add.s64 	%rd12, %rd3, %rd11;
	ld.global.nc.f32 	%f4, [%rd12];
	add.s64 	%rd13, %rd2, %rd11;
	ld.global.nc.f32 	%f5, [%rd13];
	mul.f32 	%f6, %f4, %f5;
	add.s64 	%rd14, %rd1, %rd11;
	st.global.f32 	[%rd14], %f6;
	add.s64 	%rd16, %rd12, %rd15;
	ld.global.nc.f32 	%f7, [%rd16];
	add.s64 	%rd17, %rd13, %rd15;
	ld.global.nc.f32 	%f8, [%rd17];
	mul.f32 	%f9, %f7, %f8;
	add.s64 	%rd18, %rd14, %rd15;
	st.global.f32 	[%rd18], %f9;
	add.s64 	%rd19, %rd16, %rd15;
	ld.global.nc.f32 	%f10, [%rd19];
	add.s64 	%rd20, %rd17, %rd15;
	ld.global.nc.f32 	%f11, [%rd20];
	mul.f32 	%f12, %f10, %f11;
	add.s64 	%rd21, %rd18, %rd15;
	st.global.f32 	[%rd21], %f12;
	add.s64 	%rd22, %rd19, %rd15;
	ld.global.nc.f32 	%f13, [%rd22];
	add.s64 	%rd23, %rd20, %rd15;
	ld.global.nc.f32 	%f14, [%rd23];
	mul.f32 	%f15, %f13, %f14;
	add.s64 	%rd24, %rd21, %rd15;
	st.global.f32 	[%rd24], %f15;
	add.s32 	%r29, %r26, %r29;
	setp.lt.s32 	%p6, %r29, %r12;
	@%p6 bra 	$L__BB8_6;
$L__BB8_7:
	ret;

}
	// .globl	_Z15hadamardProductiPKfS0_S0_Pf
.visible .entry _Z15hadamardProductiPKfS0_S0_Pf(
	.param .u32 _Z15hadamardProductiPKfS0_S0_Pf_param_0,
	.param .u64 .ptr .align 1 _Z15hadamardProductiPKfS0_S0_Pf_param_1,
	.param .u64 .ptr .align 1 _Z15hadamardProductiPKfS0_S0_Pf_param_2,
	.param .u64 .ptr .align 1 _Z15hadamardProductiPKfS0_S0_Pf_param_3,
	.param .u64 .ptr .align 1 _Z15hadamardProductiPKfS0_S0_Pf_param_4
)
{
	.reg .pred 	%p<7>;
	.reg .b32 	%r<31>;
	.reg .b32 	%f<26>;
	.reg .b64 	%rd<32>;

	ld.param.u32 	%r12, [_Z15hadamardProductiPKfS0_S0_Pf_param_0];
	ld.param.u64 	%rd5, [_Z15hadamardProductiPKfS0_S0_Pf_param_1];
	ld.param.u64 	%rd6, [_Z15hadamardProductiPKfS0_S0_Pf_param_2];
	ld.param.u64 	%rd7, [_Z15hadamardProductiPKfS0_S0_Pf_param_3];
	ld.param.u64 	%rd8, [_Z15hadamardProductiPKfS0_S0_Pf_param_4];
	cvta.to.global.u64 	%rd1, %rd8;
	cvta.to.global.u64 	%rd2, %rd7;
	cvta.to.global.u64 	%rd3, %rd6;
	cvta.to.global.u64 	%rd4, %rd5;
	mov.u32 	%r13, %ntid.x;
	mov.u32 	%r14, %nctaid.x;
	mul.lo.s32 	%r1, %r13, %r14;
	mov.u32 	%r15, %ctaid.x;
	mov.u32 	%r16, %tid.x;
	mad.lo.s32 	%r29, %r15, %r13, %r16;
	setp.ge.s32 	%p1, %r29, %r12;
	@%p1 bra 	$L__BB9_7;
	add.s32 	%r17, %r29, %r1;
	max.s32 	%r18, %r12, %r17;
	setp.lt.s32 	%p2, %r17, %r12;
	selp.u32 	%r19, 1, 0, %p2;
	add.s32 	%r20, %r17, %r19;
	sub.s32 	%r21, %r18, %r20;
	div.u32 	%r22, %r21, %r1;
	add.s32 	%r3, %r22, %r19;
	and.b32  	%r23, %r3, 3;
	setp.eq.s32 	%p3, %r23, 3;
	@%p3 bra 	$L__BB9_4;
	add.s32 	%r24, %r3, 1;
	and.b32  	%r25, %r24, 3;
	neg.s32 	%r27, %r25;
$L__BB9_3:
	.pragma "nounroll";
	mul.wide.s32 	%rd9, %r29, 4;
	add.s64 	%rd10, %rd1, %rd9;
	add.s64 	%rd11, %rd2, %rd9;
	add.s64 	%rd12, %rd3, %rd9;
	add.s64 	%rd13, %rd4, %rd9;
	ld.global.nc.f32 	%f1, [%rd13];
	ld.global.nc.f32 	%f2, [%rd12];
	mul.f32 	%f3, %f1, %f2;
	ld.global.nc.f32 	%f4, [%rd11];
	mul.f32 	%f5, %f3, %f4;
	st.global.f32 	[%rd10], %f5;
	add.s32 	%r29, %r29, %r1;
	add.s32 	%r27, %r27, 1;
	setp.ne.s32 	%p4, %r27, 0;
	@%p4 bra 	$L__BB9_3;
$L__BB9_4:
	setp.lt.u32 	%p5, %r3, 3;
	@%p5 bra 	$L__BB9_7;
	mul.wide.s32 	%rd19, %r1, 4;
	shl.b32 	%r26, %r1, 2;
$L__BB9_6:
	mul.wide.s32 	%rd14, %r29, 4;
	add.s64 	%rd15, %rd4, %rd14;
	ld.global.nc.f32 	%f6, [%rd15];
	add.s64 	%rd16, %rd3, %rd14;
	ld.global.nc.f32 	%f7, [%rd16];
	mul.f32 	%f8, %f6, %f7;
	add.s64 	%rd17, %rd2, %rd14;
	ld.global.nc.f32 	%f9, [%rd17];
	mul.f32 	%f10, %f8, %f9;
	add.s64 	%rd18, %rd1, %rd14;
	st.global.f32 	[%rd18], %f10;
	add.s64 	%rd20, %rd15, %rd19;
	ld.global.nc.f32 	%f11, [%rd20];
	add.s64 	%rd21, %rd16, %rd19;
	ld.global.nc.f32 	%f12, [%rd21];
	mul.f32 	%f13, %f11, %f12;
	add.s64 	%rd22, %rd17, %rd19;
	ld.global.nc.f32 	%f14, [%rd22];
	mul.f32 	%f15, %f13, %f14;
	add.s64 	%rd23, %rd18, %rd19;
	st.global.f32 	[%rd23], %f15;
	add.s64 	%rd24, %rd20, %rd19;
	ld.global.nc.f32 	%f16, [%rd24];
	add.s64 	%rd25, %rd21, %rd19;
	ld.global.nc.f32 	%f17, [%rd25];
	mul.f32 	%f18, %f16, %f17;
	add.s64 	%rd26, %rd22, %rd19;
	ld.global.nc.f32 	%f19, [%rd26];
	mul.f32 	%f20, %f18, %f19;
	add.s64 	%rd27, %rd23, %rd19;
	st.global.f32 	[%rd27], %f20;
	add.s64 	%rd28, %rd24, %rd19;
	ld.global.nc.f32 	%f21, [%rd28];
	add.s64 	%rd29, %rd25, %rd19;
	ld.global.nc.f32 	%f22, [%rd29];
	mul.f32 	%f23, %f21, %f22;
	add.s64 	%rd30, %rd26, %rd19;
	ld.global.nc.f32 	%f24, [%rd30];
	mul.f32 	%f25, %f23, %f24;
	add.s64 	%rd31, %rd27, %rd19;
	st.global.f32 	[%rd31], %f25;
	add.s32 	%r29, %r26, %r29;
	setp.lt.s32 	%p6, %r29, %r12;
	@%p6 bra 	$L__BB9_6;
$L__BB9_7:
	ret;

}
	// .globl	_Z18addHadamardProductiPKfS0_fPf
.visible .entry _Z18addHadamardProductiPKfS0_fPf(
	.param .u32 _Z18addHadamardProductiPKfS0_fPf_param_0,
	.param .u64 .ptr .align 1 _Z18addHadamardProductiPKfS0_fPf_param_1,
	.param .u64 .ptr .align 1 _Z18addHadamardProductiPKfS0_fPf_param_2,
	.param .f32 _Z18addHadamardProductiPKfS0_fPf_param_3,
	.param .u64 .ptr .align 1 _Z18addHadamardProductiPKfS0_fPf_param_4
)
{
	.reg .pred 	%p<7>;
	.reg .b32 	%r<31>;
	.reg .b32 	%f<27>;
	.reg .b64 	%rd<25>;

	ld.param.u32 	%r12, [_Z18addHadamardProductiPKfS0_fPf_param_0];
	ld.param.u64 	%rd4, [_Z18addHadamardProductiPKfS0_fPf_param_1];
	ld.param.u64 	%rd5, [_Z18addHadamardProductiPKfS0_fPf_param_2];
	ld.param.f32 	%f1, [_Z18addHadamardProductiPKfS0_fPf_param_3];
	ld.param.u64 	%rd6, [_Z18addHadamardProductiPKfS0_fPf_param_4];
	cvta.to.global.u64 	%rd1, %rd6;
	cvta.to.global.u64 	%rd2, %rd5;
	cvta.to.global.u64 	%rd3, %rd4;
	mov.u32 	%r13, %ntid.x;
	mov.u32 	%r14, %nctaid.x;
	mul.lo.s32 	%r1, %r13, %r14;
	mov.u32 	%r15, %ctaid.x;
	mov.u32 	%r16, %tid.x;
	mad.lo.s32 	%r29, %r15, %r13, %r16;
	setp.ge.s32 	%p1, %r29, %r12;
	@%p1 bra 	$L__BB10_7;
	add.s32 	%r17, %r29, %r1;
	max.s32 	%r18, %r12, %r17;
	setp.lt.s32 	%p2, %r17, %r12;
	selp.u32 	%r19, 1, 0, %p2;
	add.s32 	%r20, %r17, %r19;
	sub.s32 	%r21, %r18, %r20;
	div.u32 	%r22, %r21, %r1;
	add.s32 	%r3, %r22, %r19;
	and.b32  	%r23, %r3, 3;
	setp.eq.s32 	%p3, %r23, 3;
	@%p3 bra 	$L__BB10_4;
	add.s32 	%r24, %r3, 1;
	and.b32  	%r25, %r24, 3;
	neg.s32 	%r27, %r25;
$L__BB10_3:
	.pragma "nounroll";
	mul.wide.s32 	%rd7, %r29, 4;
	add.s64 	%rd8, %rd1, %rd7;
	add.s64 	%rd9, %rd2, %rd7;
	add.s64 	%rd10, %rd3, %rd7;
	ld.global.nc.f32 	%f2, [%rd10];
	ld.global.nc.f32 	%f3, [%rd9];
	ld.global.f32 	%f4, [%rd8];
	mul.f32 	%f5, %f1, %f4;
	fma.rn.f32 	%f6, %f2, %f3, %f5;
	st.global.f32 	[%rd8], %f6;
	add.s32 	%r29, %r29, %r1;
	add.s32 	%r27, %r27, 1;
	setp.ne.s32 	%p4, %r27, 0;
	@%p4 bra 	$L__BB10_3;
$L__BB10_4:
	setp.lt.u32 	%p5, %r3, 3;
	@%p5 bra 	$L__BB10_7;
	mul.wide.s32 	%rd15, %r1, 4;
	shl.b32 	%r26, %r1, 2;
$L__BB10_6:
	mul.wide.s32 	%rd11, %r29, 4;
	add.s64 	%rd12, %rd3, %rd11;
	ld.global.nc.f32 	%f7, [%rd12];
	add.s64 	%rd13, %rd2, %rd11;
	ld.global.nc.f32 	%f8, [%rd13];
	add.s64 	%rd14, %rd1, %rd11;
	ld.global.f32 	%f9, [%rd14];
	mul.f32 	%f10, %f1, %f9;
	fma.rn.f32 	%f11, %f7, %f8, %f10;
	st.global.f32 	[%rd14], %f11;
	add.s64 	%rd16, %rd12, %rd15;
	ld.global.nc.f32 	%f12, [%rd16];
	add.s64 	%rd17, %rd13, %rd15;
	ld.global.nc.f32 	%f13, [%rd17];
	add.s64 	%rd18, %rd14, %rd15;
	ld.global.f32 	%f14, [%rd18];
	mul.f32 	%f15, %f1, %f14;
	fma.rn.f32 	%f16, %f12, %f13, %f15;
	st.global.f32 	[%rd18], %f16;
	add.s64 	%rd19, %rd16, %rd15;
	ld.global.nc.f32 	%f17, [%rd19];
	add.s64 	%rd20, %rd17, %rd15;
	ld.global.nc.f32 	%f18, [%rd20];
	add.s64 	%rd21, %rd18, %rd15;
	ld.global.f32 	%f19, [%rd21];
	mul.f32 	%f20, %f1, %f19;
	fma.rn.f32 	%f21, %f17, %f18, %f20;
	st.global.f32 	[%rd21], %f21;
	add.s64 	%rd22, %rd19, %rd15;
	ld.global.nc.f32 	%f22, [%rd22];
	add.s64 	%rd23, %rd20, %rd15;
	ld.global.nc.f32 	%f23, [%rd23];
	add.s64 	%rd24, %rd21, %rd15;
	ld.global.f32 	%f24, [%rd24];
	mul.f32 	%f25, %f1, %f24;
	fma.rn.f32 	%f26, %f22, %f23, %f25;
	st.global.f32 	[%rd24], %f26;
	add.s32 	%r29, %r26, %r29;
	setp.lt.s32 	%p6, %r29, %r12;
	@%p6 bra 	$L__BB10_6;
$L__BB10_7:
	ret;

}
	// .globl	_Z18addHadamardProductiPKfS0_S0_fPf
.visible .entry _Z18addHadamardProductiPKfS0_S0_fPf(
	.param .u32 _Z18addHadamardProductiPKfS0_S0_fPf_param_0,
	.param .u64 .ptr .align 1 _Z18addHadamardProductiPKfS0_S0_fPf_param_1,
	.param .u64 .ptr .align 1 _Z18addHadamardProductiPKfS0_S0_fPf_param_2,
	.param .u64 .ptr .align 1 _Z18addHadamardProductiPKfS0_S0_fPf_param_3,
	.param .f32 _Z18addHadamardProductiPKfS0_S0_fPf_param_4,
	.param .u64 .ptr .align 1 _Z18addHadamardProductiPKfS0_S0_fPf_param_5
)
{
	.reg .pred 	%p<7>;
	.reg .b32 	%r<31>;
	.reg .b32 	%f<37>;
	.reg .b64 	%rd<32>;

	ld.param.u32 	%r12, [_Z18addHadamardProductiPKfS0_S0_fPf_param_0];
	ld.param.u64 	%rd5, [_Z18addHadamardProductiPKfS0_S0_fPf_param_1];
	ld.param.u64 	%rd6, [_Z18addHadamardProductiPKfS0_S0_fPf_param_2];
	ld.param.u64 	%rd7, [_Z18addHadamardProductiPKfS0_S0_fPf_param_3];
	ld.param.f32 	%f1, [_Z18addHadamardProductiPKfS0_S0_fPf_param_4];
	ld.param.u64 	%rd8, [_Z18addHadamardProductiPKfS0_S0_fPf_param_5];
	cvta.to.global.u64 	%rd1, %rd8;
	cvta.to.global.u64 	%rd2, %rd7;
	cvta.to.global.u64 	%rd3, %rd6;
	cvta.to.global.u64 	%rd4, %rd5;
	mov.u32 	%r13, %ntid.x;
	mov.u32 	%r14, %nctaid.x;
	mul.lo.s32 	%r1, %r13, %r14;
	mov.u32 	%r15, %ctaid.x;
	mov.u32 	%r16, %tid.x;
	mad.lo.s32 	%r29, %r15, %r13, %r16;
	setp.ge.s32 	%p1, %r29, %r12;
	@%p1 bra 	$L__BB11_7;
	add.s32 	%r17, %r29, %r1;
	max.s32 	%r18, %r12, %r17;
	setp.lt.s32 	%p2, %r17, %r12;
	selp.u32 	%r19, 1, 0, %p2;
	add.s32 	%r20, %r17, %r19;
	sub.s32 	%r21, %r18, %r20;
	div.u32 	%r22, %r21, %r1;
	add.s32 	%r3, %r22, %r19;
	and.b32  	%r23, %r3, 3;
	setp.eq.s32 	%p3, %r23, 3;
	@%p3 bra 	$L__BB11_4;
	add.s32 	%r24, %r3, 1;
	and.b32  	%r25, %r24, 3;
	neg.s32 	%r27, %r25;
$L__BB11_3:
	.pragma "nounroll";
	mul.wide.s32 	%rd9, %r29, 4;
	add.s64 	%rd10, %rd1, %rd9;
	add.s64 	%rd11, %rd2, %rd9;
	add.s64 	%rd12, %rd3, %rd9;
	add.s64 	%rd13, %rd4, %rd9;
	ld.global.nc.f32 	%f2, [%rd13];
	ld.global.nc.f32 	%f3, [%rd12];
	mul.f32 	%f4, %f2, %f3;
	ld.global.nc.f32 	%f5, [%rd11];
	ld.global.f32 	%f6, [%rd10];
	mul.f32 	%f7, %f1, %f6;
	fma.rn.f32 	%f8, %f4, %f5, %f7;
	st.global.f32 	[%rd10], %f8;
	add.s32 	%r29, %r29, %r1;
	add.s32 	%r27, %r27, 1;
	setp.ne.s32 	%p4, %r27, 0;
	@%p4 bra 	$L__BB11_3;
$L__BB11_4:
	setp.lt.u32 	%p5, %r3, 3;
	@%p5 bra 	$L__BB11_7;
	mul.wide.s32 	%rd19, %r1, 4;
	shl.b32 	%r26, %r1, 2;
$L__BB11_6:
	mul.wide.s32 	%rd14, %r29, 4;
	add.s64 	%rd15, %rd4, %rd14;
	ld.global.nc.f32 	%f9, [%rd15];
	add.s64 	%rd16, %rd3, %rd14;
	ld.global.nc.f32 	%f10, [%rd16];
	mul.f32 	%f11, %f9, %f10;
	add.s64 	%rd17, %rd2, %rd14;
	ld.global.nc.f32 	%f12, [%rd17];
	add.s64 	%rd18, %rd1, %rd14;
	ld.global.f32 	%f13, [%rd18];
	mul.f32 	%f14, %f1, %f13;
	fma.rn.f32 	%f15, %f11, %f12, %f14;
	st.global.f32 	[%rd18], %f15;
	add.s64 	%rd20, %rd15, %rd19;
	ld.global.nc.f32 	%f16, [%rd20];
	add.s64 	%rd21, %rd16, %rd19;
	ld.global.nc.f32 	%f17, [%rd21];
	mul.f32 	%f18, %f16, %f17;
	add.s64 	%rd22, %rd17, %rd19;
	ld.global.nc.f32 	%f19, [%rd22];
	add.s64 	%rd23, %rd18, %rd19;
	ld.global.f32 	%f20, [%rd23];
	mul.f32 	%f21, %f1, %f20;
	fma.rn.f32 	%f22, %f18, %f19, %f21;
	st.global.f32 	[%rd23], %f22;
	add.s64 	%rd24, %rd20, %rd19;
	ld.global.nc.f32 	%f23, [%rd24];
	add.s64 	%rd25, %rd21, %rd19;
	ld.global.nc.f32 	%f24, [%rd25];
	mul.f32 	%f25, %f23, %f24;
	add.s64 	%rd26, %rd22, %rd19;
	ld.global.nc.f32 	%f26, [%rd26];
	add.s64 	%rd27, %rd23, %rd19;
	ld.global.f32 	%f27, [%rd27];
	mul.f32 	%f28, %f1, %f27;
	fma.rn.f32 	%f29, %f25, %f26, %f28;
	st.global.f32 	[%rd27], %f29;
	add.s64 	%rd28, %rd24, %rd19;
	ld.global.nc.f32 	%f30, [%rd28];
	add.s64 	%rd29, %rd25, %rd19;
	ld.global.nc.f32 	%f31, [%rd29];
	mul.f32 	%f32, %f30, %f31;
	add.s64 	%rd30, %rd26, %rd19;
	ld.global.nc.f32 	%f33, [%rd30];
	add.s64 	%rd31, %rd27, %rd19;
	ld.global.f32 	%f34, [%rd31];
	mul.f32 	%f35, %f1, %f34;
	fma.rn.f32 	%f36, %f32, %f33, %f35;
	st.global.f32 	[%rd31], %f36;
	add.s32 	%r29, %r26, %r29;
	setp.lt.s32 	%p6, %r29, %r12;
	@%p6 bra 	$L__BB11_6;
$L__BB11_7:
	ret;

}
	// .globl	_Z16slicedInplaceAddiifPKfPKiPf
.visible .entry _Z16slicedInplaceAddiifPKfPKiPf(
	.param .u32 _Z16slicedInplaceAddiifPKfPKiPf_param_0,
	.param .u32 _Z16slicedInplaceAddiifPKfPKiPf_param_1,
	.param .f32 _Z16slicedInplaceAddiifPKfPKiPf_param_2,
	.param .u64 .ptr .align 1 _Z16slicedInplaceAddiifPKfPKiPf_param_3,
	.param .u64 .ptr .align 1 _Z16slicedInplaceAddiifPKfPKiPf_param_4,
	.param .u64 .ptr .align 1 _Z16slicedInplaceAddiifPKfPKiPf_param_5
)
{
	.reg .pred 	%p<7>;
	.reg .b32 	%r<60>;
	.reg .b32 	%f<17>;
	.reg .b64 	%rd<35>;

	ld.param.u32 	%r13, [_Z16slicedInplaceAddiifPKfPKiPf_param_0];
	ld.param.u32 	%r14, [_Z16slicedInplaceAddiifPKfPKiPf_param_1];
	ld.param.f32 	%f1, [_Z16slicedInplaceAddiifPKfPKiPf_param_2];
	ld.param.u64 	%rd4, [_Z16slicedInplaceAddiifPKfPKiPf_param_3];
	ld.param.u64 	%rd5, [_Z16slicedInplaceAddiifPKfPKiPf_param_4];
	ld.param.u64 	%rd6, [_Z16slicedInplaceAddiifPKfPKiPf_param_5];
	cvta.to.global.u64 	%rd1, %rd6;
	cvta.to.global.u64 	%rd2, %rd4;
	cvta.to.global.u64 	%rd3, %rd5;
	mov.u32 	%r15, %ntid.x;
	mov.u32 	%r16, %nctaid.x;
	mul.lo.s32 	%r1, %r15, %r16;
	mov.u32 	%r17, %ctaid.x;
	mov.u32 	%r18, %tid.x;
	mad.lo.s32 	%r58, %r17, %r15, %r18;
	mul.lo.s32 	%r3, %r14, %r13;
	setp.ge.s32 	%p1, %r58, %r3;
	@%p1 bra 	$L__BB12_7;
	add.s32 	%r19, %r58, %r1;
	max.s32 	%r20, %r3, %r19;
	setp.lt.s32 	%p2, %r19, %r3;
	selp.u32 	%r21, 1, 0, %p2;
	add.s32 	%r22, %r19, %r21;
	sub.s32 	%r23, %r20, %r22;
	div.u32 	%r24, %r23, %r1;
	add.s32 	%r4, %r24, %r21;
	and.b32  	%r25, %r4, 3;
	setp.eq.s32 	%p3, %r25, 3;
	@%p3 bra 	$L__BB12_4;
	add.s32 	%r26, %r4, 1;
	and.b32  	%r27, %r26, 3;
	neg.s32 	%r56, %r27;
$L__BB12_3:
	.pragma "nounroll";
	mul.wide.s32 	%rd7, %r58, 4;
	add.s64 	%rd8, %rd2, %rd7;
	div.s32 	%r28, %r58, %r13;
	mul.lo.s32 	%r29, %r28, %r13;
	sub.s32 	%r30, %r58, %r29;
	mul.wide.s32 	%rd9, %r28, 4;
	add.s64 	%rd10, %rd3, %rd9;
	ld.global.nc.u32 	%r31, [%rd10];
	mad.lo.s32 	%r32, %r31, %r13, %r30;
	mul.wide.s32 	%rd11, %r32, 4;
	add.s64 	%rd12, %rd1, %rd11;
	ld.global.nc.f32 	%f2, [%rd8];
	mul.f32 	%f3, %f1, %f2;
	atom.global.add.f32 	%f4, [%rd12], %f3;
	add.s32 	%r58, %r58, %r1;
	add.s32 	%r56, %r56, 1;
	setp.ne.s32 	%p4, %r56, 0;
	@%p4 bra 	$L__BB12_3;
$L__BB12_4:
	setp.lt.u32 	%p5, %r4, 3;
	@%p5 bra 	$L__BB12_7;
	mul.wide.s32 	%rd23, %r1, 4;
$L__BB12_6:
	div.s32 	%r33, %r58, %r13;
	mul.lo.s32 	%r34, %r33, %r13;
	sub.s32 	%r35, %r58, %r34;
	mul.wide.s32 	%rd13, %r33, 4;
	add.s64 	%rd14, %rd3, %rd13;
	ld.global.nc.u32 	%r36, [%rd14];
	mad.lo.s32 	%r37, %r36, %r13, %r35;
	mul.wide.s32 	%rd15, %r37, 4;
	add.s64 	%rd16, %rd1, %rd15;
	mul.wide.s32 	%rd17, %r58, 4;
	add.s64 	%rd18, %rd2, %rd17;
	ld.global.nc.f32 	%f5, [%rd18];
	mul.f32 	%f6, %f1, %f5;
	atom.global.add.f32 	%f7, [%rd16], %f6;
	add.s32 	%r38, %r58, %r1;
	div.s32 	%r39, %r38, %r13;
	mul.lo.s32 	%r40, %r39, %r13;
	sub.s32 	%r41, %r38, %r40;
	mul.wide.s32 	%rd19, %r39, 4;
	add.s64 	%rd20, %rd3, %rd19;
	ld.global.nc.u32 	%r42, [%rd20];
	mad.lo.s32 	%r43, %r42, %r13, %r41;
	mul.wide.s32 	%rd21, %r43, 4;
	add.s64 	%rd22, %rd1, %rd21;
	add.s64 	%rd24, %rd18, %rd23;
	ld.global.nc.f32 	%f8, [%rd24];
	mul.f32 	%f9, %f1, %f8;
	atom.global.add.f32 	%f10, [%rd22], %f9;
	add.s32 	%r44, %r38, %r1;
	div.s32 	%r45, %r44, %r13;
	mul.lo.s32 	%r46, %r45, %r13;
	sub.s32 	%r47, %r44, %r46;
	mul.wide.s32 	%rd25, %r45, 4;
	add.s64 	%rd26, %rd3, %rd25;
	ld.global.nc.u32 	%r48, [%rd26];
	mad.lo.s32 	%r49, %r48, %r13, %r47;
	mul.wide.s32 	%rd27, %r49, 4;
	add.s64 	%rd28, %rd1, %rd27;
	add.s64 	%rd29, %rd24, %rd23;
	ld.global.nc.f32 	%f11, [%rd29];
	mul.f32 	%f12, %f1, %f11;
	atom.global.add.f32 	%f13, [%rd28], %f12;
	add.s32 	%r50, %r44, %r1;
	div.s32 	%r51, %r50, %r13;
	mul.lo.s32 	%r52, %r51, %r13;
	sub.s32 	%r53, %r50, %r52;
	mul.wide.s32 	%rd30, %r51, 4;
	add.s64 	%rd31, %rd3, %rd30;
	ld.global.nc.u32 	%r54, [%rd31];
	mad.lo.s32 	%r55, %r54, %r13, %r53;
	mul.wide.s32 	%rd32, %r55, 4;
	add.s64 	%rd33, %rd1, %rd32;
	add.s64 	%rd34, %rd29, %rd23;
	ld.global.nc.f32 	%f14, [%rd34];
	mul.f32 	%f15, %f1, %f14;
	atom.global.add.f32 	%f16, [%rd33], %f15;
	add.s32 	%r58, %r50, %r1;
	setp.lt.s32 	%p6, %r58, %r3;
	@%p6 bra 	$L__BB12_6;
$L__BB12_7:
	ret;

}
	// .globl	_Z9assignSumiPPKfiPf
.visible .entry _Z9assignSumiPPKfiPf(
	.param .u32 _Z9assignSumiPPKfiPf_param_0,
	.param .u64 .ptr .align 1 _Z9assignSumiPPKfiPf_param_1,
	.param .u32 _Z9assignSumiPPKfiPf_param_2,
	.param .u64 .ptr .align 1 _Z9assignSumiPPKfiPf_param_3
)
{
	.reg .pred 	%p<14>;
	.reg .b32 	%r<35>;
	.reg .b32 	%f<84>;
	.reg .b64 	%rd<118>;

	ld.param.u32 	%r21, [_Z9assignSumiPPKfiPf_param_0];
	ld.param.u64 	%rd7, [_Z9assignSumiPPKfiPf_param_1];
	ld.param.u32 	%r22, [_Z9assignSumiPPKfiPf_param_2];
	ld.param.u64 	%rd8, [_Z9assignSumiPPKfiPf_param_3];
	cvta.to.global.u64 	%rd1, %rd7;
	cvta.to.global.u64 	%rd2, %rd8;
	mov.u32 	%r23, %ntid.x;
	mov.u32 	%r24, %nctaid.x;
	mul.lo.s32 	%r1, %r23, %r24;
	mov.u32 	%r25, %ctaid.x;
	mov.u32 	%r26, %tid.x;
	mad.lo.s32 	%r29, %r25, %r23, %r26;
	setp.ge.s32 	%p1, %r29, %r21;
	@%p1 bra 	$L__BB13_18;
	setp.gt.s32 	%p2, %r22, 0;
	@%p2 bra 	$L__BB13_2;
	bra.uni 	$L__BB13_17;
$L__BB13_2:
	and.b32  	%r3, %r22, 15;
	add.s32 	%r4, %r3, -1;
	and.b32  	%r5, %r22, 7;
	add.s32 	%r6, %r5, -1;
	and.b32  	%r7, %r22, 2147483632;
	and.b32  	%r8, %r22, 3;
	neg.s32 	%r9, %r7;
	add.s64 	%rd3, %rd1, 64;
$L__BB13_3:
	setp.lt.u32 	%p4, %r22, 16;
	mov.b32 	%r32, 0;
	mov.f32 	%f83, 0f00000000;
	@%p4 bra 	$L__BB13_6;
	mov.f32 	%f83, 0f00000000;
	mov.u64 	%rd117, %rd3;
	mov.u32 	%r30, %r9;
$L__BB13_5:
	.pragma "nounroll";
	ld.global.nc.u64 	%rd11, [%rd117+-64];
	cvta.to.global.u64 	%rd12, %rd11;
	mul.wide.s32 	%rd13, %r29, 4;
	add.s64 	%rd14, %rd12, %rd13;
	ld.global.nc.f32 	%f18, [%rd14];
	add.f32 	%f19, %f18, %f83;
	ld.global.nc.u64 	%rd15, [%rd117+-56];
	cvta.to.global.u64 	%rd16, %rd15;
	add.s64 	%rd17, %rd16, %rd13;
	ld.global.nc.f32 	%f20, [%rd17];
	add.f32 	%f21, %f20, %f19;
	ld.global.nc.u64 	%rd18, [%rd117+-48];
	cvta.to.global.u64 	%rd19, %rd18;
	add.s64 	%rd20, %rd19, %rd13;
	ld.global.nc.f32 	%f22, [%rd20];
	add.f32 	%f23, %f22, %f21;
	ld.global.nc.u64 	%rd21, [%rd117+-40];
	cvta.to.global.u64 	%rd22, %rd21;
	add.s64 	%rd23, %rd22, %rd13;
	ld.global.nc.f32 	%f24, [%rd23];
	add.f32 	%f25, %f24, %f23;
	ld.global.nc.u64 	%rd24, [%rd117+-32];
	cvta.to.global.u64 	%rd25, %rd24;
	add.s64 	%rd26, %rd25, %rd13;
	ld.global.nc.f32 	%f26, [%rd26];
	add.f32 	%f27, %f26, %f25;
	ld.global.nc.u64 	%rd27, [%rd117+-24];
	cvta.to.global.u64 	%rd28, %rd27;
	add.s64 	%rd29, %rd28, %rd13;
	ld.global.nc.f32 	%f28, [%rd29];
	add.f32 	%f29, %f28, %f27;
	ld.global.nc.u64 	%rd30, [%rd117+-16];
	cvta.to.global.u64 	%rd31, %rd30;
	add.s64 	%rd32, %rd31, %rd13;
	ld.global.nc.f32 	%f30, [%rd32];
	add.f32 	%f31, %f30, %f29;
	ld.global.nc.u64 	%rd33, [%rd117+-8];
	cvta.to.global.u64 	%rd34, %rd33;
	add.s64 	%rd35, %rd34, %rd13;
	ld.global.nc.f32 	%f32, [%rd35];
	add.f32 	%f33, %f32, %f31;
	ld.global.nc.u64 	%rd36, [%rd117];
	cvta.to.global.u64 	%rd37, %rd36;
	add.s64 	%rd38, %rd37, %rd13;
	ld.global.nc.f32 	%f34, [%rd38];
	add.f32 	%f35, %f34, %f33;
	ld.global.nc.u64 	%rd39, [%rd117+8];
	cvta.to.global.u64 	%rd40, %rd39;
	add.s64 	%rd41, %rd40, %rd13;
	ld.global.nc.f32 	%f36, [%rd41];
	add.f32 	%f37, %f36, %f35;
	ld.global.nc.u64 	%rd42, [%rd117+16];
	cvta.to.global.u64 	%rd43, %rd42;
	add.s64 	%rd44, %rd43, %rd13;
	ld.global.nc.f32 	%f38, [%rd44];
	add.f32 	%f39, %f38, %f37;
	ld.global.nc.u64 	%rd45, [%rd117+24];
	cvta.to.global.u64 	%rd46, %rd45;
	add.s64 	%rd47, %rd46, %rd13;
	ld.global.nc.f32 	%f40, [%rd47];
	add.f32 	%f41, %f40, %f39;
	ld.global.nc.u64 	%rd48, [%rd117+32];
	cvta.to.global.u64 	%rd49, %rd48;
	add.s64 	%rd50, %rd49, %rd13;
	ld.global.nc.f32 	%f42, [%rd50];
	add.f32 	%f43, %f42, %f41;
	ld.global.nc.u64 	%rd51, [%rd117+40];
	cvta.to.global.u64 	%rd52, %rd51;
	add.s64 	%rd53, %rd52, %rd13;
	ld.global.nc.f32 	%f44, [%rd53];
	add.f32 	%f45, %f44, %f43;
	ld.global.nc.u64 	%rd54, [%rd117+48];
	cvta.to.global.u64 	%rd55, %rd54;
	add.s64 	%rd56, %rd55, %rd13;
	ld.global.nc.f32 	%f46, [%rd56];
	add.f32 	%f47, %f46, %f45;
	ld.global.nc.u64 	%rd57, [%rd117+56];
	cvta.to.global.u64 	%rd58, %rd57;
	add.s64 	%rd59, %rd58, %rd13;
	ld.global.nc.f32 	%f48, [%rd59];
	add.f32 	%f83, %f48, %f47;
	add.s32 	%r30, %r30, 16;
	add.s64 	%rd117, %rd117, 128;
	setp.ne.s32 	%p5, %r30, 0;
	mov.u32 	%r32, %r7;
	@%p5 bra 	$L__BB13_5;
$L__BB13_6:
	setp.eq.s32 	%p6, %r3, 0;
	@%p6 bra 	$L__BB13_16;
	setp.lt.u32 	%p7, %r4, 7;
	@%p7 bra 	$L__BB13_9;
	mul.wide.u32 	%rd60, %r32, 8;
	add.s64 	%rd61, %rd1, %rd60;
	ld.global.nc.u64 	%rd62, [%rd61];
	cvta.to.global.u64 	%rd63, %rd62;
	mul.wide.s32 	%rd64, %r29, 4;
	add.s64 	%rd65, %rd63, %rd64;
	ld.global.nc.f32 	%f50, [%rd65];
	add.f32 	%f51, %f50, %f83;
	ld.global.nc.u64 	%rd66, [%rd61+8];
	cvta.to.global.u64 	%rd67, %rd66;
	add.s64 	%rd68, %rd67, %rd64;
	ld.global.nc.f32 	%f52, [%rd68];
	add.f32 	%f53, %f52, %f51;
	ld.global.nc.u64 	%rd69, [%rd61+16];
	cvta.to.global.u64 	%rd70, %rd69;
	add.s64 	%rd71, %rd70, %rd64;
	ld.global.nc.f32 	%f54, [%rd71];
	add.f32 	%f55, %f54, %f53;
	ld.global.nc.u64 	%rd72, [%rd61+24];
	cvta.to.global.u64 	%rd73, %rd72;
	add.s64 	%rd74, %rd73, %rd64;
	ld.global.nc.f32 	%f56, [%rd74];
	add.f32 	%f57, %f56, %f55;
	ld.global.nc.u64 	%rd75, [%rd61+32];
	cvta.to.global.u64 	%rd76, %rd75;
	add.s64 	%rd77, %rd76, %rd64;
	ld.global.nc.f32 	%f58, [%rd77];
	add.f32 	%f59, %f58, %f57;
	ld.global.nc.u64 	%rd78, [%rd61+40];
	cvta.to.global.u64 	%rd79, %rd78;
	add.s64 	%rd80, %rd79, %rd64;
	ld.global.nc.f32 	%f60, [%rd80];
	add.f32 	%f61, %f60, %f59;
	ld.global.nc.u64 	%rd81, [%rd61+48];
	cvta.to.global.u64 	%rd82, %rd81;
	add.s64 	%rd83, %rd82, %rd64;
	ld.global.nc.f32 	%f62, [%rd83];
	add.f32 	%f63, %f62, %f61;
	ld.global.nc.u64 	%rd84, [%rd61+56];
	cvta.to.global.u64 	%rd85, %rd84;
	add.s64 	%rd86, %rd85, %rd64;
	ld.global.nc.f32 	%f64, [%rd86];
	add.f32 	%f83, %f64, %f63;
	add.s32 	%r32, %r32, 8;
$L__BB13_9:
	setp.eq.s32 	%p8, %r5, 0;
	@%p8 bra 	$L__BB13_16;
	setp.lt.u32 	%p9, %r6, 3;
	@%p9 bra 	$L__BB13_12;
	mul.wide.u32 	%rd87, %r32, 8;
	add.s64 	%rd88, %rd1, %rd87;
	ld.global.nc.u64 	%rd89, [%rd88];
	cvta.to.global.u64 	%rd90, %rd89;
	mul.wide.s32 	%rd91, %r29, 4;
	add.s64 	%rd92, %rd90, %rd91;
	ld.global.nc.f32 	%f66, [%rd92];
	add.f32 	%f67, %f66, %f83;
	ld.global.nc.u64 	%rd93, [%rd88+8];
	cvta.to.global.u64 	%rd94, %rd93;
	add.s64 	%rd95, %rd94, %rd91;
	ld.global.nc.f32 	%f68, [%rd95];
	add.f32 	%f69, %f68, %f67;
	ld.global.nc.u64 	%rd96, [%rd88+16];
	cvta.to.global.u64 	%rd97, %rd96;
	add.s64 	%rd98, %rd97, %rd91;
	ld.global.nc.f32 	%f70, [%rd98];
	add.f32 	%f71, %f70, %f69;
	ld.global.nc.u64 	%rd99, [%rd88+24];
	cvta.to.global.u64 	%rd100, %rd99;
	add.s64 	%rd101, %rd100, %rd91;
	ld.global.nc.f32 	%f72, [%rd101];
	add.f32 	%f83, %f72, %f71;
	add.s32 	%r32, %r32, 4;
$L__BB13_12:
	setp.eq.s32 	%p10, %r8, 0;
	@%p10 bra 	$L__BB13_16;
	setp.eq.s32 	%p11, %r8, 1;
	mul.wide.u32 	%rd102, %r32, 8;
	add.s64 	%rd6, %rd1, %rd102;
	ld.global.nc.u64 	%rd103, [%rd6];
	cvta.to.global.u64 	%rd104, %rd103;
	mul.wide.s32 	%rd105, %r29, 4;
	add.s64 	%rd106, %rd104, %rd105;
	ld.global.nc.f32 	%f73, [%rd106];
	add.f32 	%f83, %f73, %f83;
	@%p11 bra 	$L__BB13_16;
	setp.eq.s32 	%p12, %r8, 2;
	ld.global.nc.u64 	%rd107, [%rd6+8];
	cvta.to.global.u64 	%rd108, %rd107;
	add.s64 	%rd110, %rd108, %rd105;
	ld.global.nc.f32 	%f74, [%rd110];
	add.f32 	%f83, %f74, %f83;
	@%p12 bra 	$L__BB13_16;
	ld.global.nc.u64 	%rd111, [%rd6+16];
	cvta.to.global.u64 	%rd112, %rd111;
	add.s64 	%rd114, %rd112, %rd105;
	ld.global.nc.f32 	%f75, [%rd114];
	add.f32 	%f83, %f75, %f83;
$L__BB13_16:
	mul.wide.s32 	%rd115, %r29, 4;
	add.s64 	%rd116, %rd2, %rd115;
	st.global.f32 	[%rd116], %f83;
	add.s32 	%r29, %r29, %r1;
	setp.lt.s32 	%p13, %r29, %r21;
	@%p13 bra 	$L__BB13_3;
	bra.uni 	$L__BB13_18;
$L__BB13_17:
	mul.wide.s32 	%rd9, %r29, 4;
	add.s64 	%rd10, %rd2, %rd9;
	mov.b32 	%r27, 0;
	st.global.u32 	[%rd10], %r27;
	add.s32 	%r29, %r29, %r1;
	setp.lt.s32 	%p3, %r29, %r21;
	@%p3 bra 	$L__BB13_17;
$L__BB13_18:
	ret;

}
	// .globl	_Z6addSumiPPKfiPf
.visible .entry _Z6addSumiPPKfiPf(
	.param .u32 _Z6addSumiPPKfiPf_param_0,
	.param .u64 .ptr .align 1 _Z6addSumiPPKfiPf_param_1,
	.param .u32 _Z6addSumiPPKfiPf_param_2,
	.param .u64 .ptr .align 1 _Z6addSumiPPKfiPf_param_3
)
{
	.reg .pred 	%p<14>;
	.reg .b32 	%r<31>;
	.reg .b32 	%f<83>;
	.reg .b64 	%rd<116>;

	ld.param.u32 	%r20, [_Z6addSumiPPKfiPf_param_0];
	ld.param.u64 	%rd9, [_Z6addSumiPPKfiPf_param_1];
	ld.param.u32 	%r21, [_Z6addSumiPPKfiPf_param_2];
	ld.param.u64 	%rd8, [_Z6addSumiPPKfiPf_param_3];
	cvta.to.global.u64 	%rd1, %rd9;
	mov.u32 	%r1, %ntid.x;
	mov.u32 	%r22, %ctaid.x;
	mov.u32 	%r23, %tid.x;
	mad.lo.s32 	%r26, %r22, %r1, %r23;
	setp.ge.s32 	%p1, %r26, %r20;
	setp.lt.s32 	%p2, %r21, 1;
	or.pred  	%p3, %p1, %p2;
	@%p3 bra 	$L__BB14_16;
	and.b32  	%r3, %r21, 15;
	add.s32 	%r4, %r3, -1;
	and.b32  	%r5, %r21, 7;
	add.s32 	%r6, %r5, -1;
	and.b32  	%r7, %r21, 2147483632;
	and.b32  	%r8, %r21, 3;
	neg.s32 	%r9, %r7;
	add.s64 	%rd2, %rd1, 64;
	mov.u32 	%r24, %nctaid.x;
	mul.lo.s32 	%r10, %r1, %r24;
	cvta.to.global.u64 	%rd3, %rd8;
$L__BB14_2:
	setp.lt.u32 	%p4, %r21, 16;
	mul.wide.s32 	%rd10, %r26, 4;
	add.s64 	%rd4, %rd3, %rd10;
	ld.global.f32 	%f82, [%rd4];
	mov.b32 	%r29, 0;
	@%p4 bra 	$L__BB14_5;
	mov.u64 	%rd115, %rd2;
	mov.u32 	%r27, %r9;
$L__BB14_4:
	.pragma "nounroll";
	ld.global.nc.u64 	%rd11, [%rd115+-64];
	cvta.to.global.u64 	%rd12, %rd11;
	add.s64 	%rd14, %rd12, %rd10;
	ld.global.nc.f32 	%f17, [%rd14];
	add.f32 	%f18, %f17, %f82;
	ld.global.nc.u64 	%rd15, [%rd115+-56];
	cvta.to.global.u64 	%rd16, %rd15;
	add.s64 	%rd17, %rd16, %rd10;
	ld.global.nc.f32 	%f19, [%rd17];
	add.f32 	%f20, %f19, %f18;
	ld.global.nc.u64 	%rd18, [%rd115+-48];
	cvta.to.global.u64 	%rd19, %rd18;
	add.s64 	%rd20, %rd19, %rd10;
	ld.global.nc.f32 	%f21, [%rd20];
	add.f32 	%f22, %f21, %f20;
	ld.global.nc.u64 	%rd21, [%rd115+-40];
	cvta.to.global.u64 	%rd22, %rd21;
	add.s64 	%rd23, %rd22, %rd10;
	ld.global.nc.f32 	%f23, [%rd23];
	add.f32 	%f24, %f23, %f22;
	ld.global.nc.u64 	%rd24, [%rd115+-32];
	cvta.to.global.u64 	%rd25, %rd24;
	add.s64 	%rd26, %rd25, %rd10;
	ld.global.nc.f32 	%f25, [%rd26];
	add.f32 	%f26, %f25, %f24;
	ld.global.nc.u64 	%rd27, [%rd115+-24];
	cvta.to.global.u64 	%rd28, %rd27;
	add.s64 	%rd29, %rd28, %rd10;
	ld.global.nc.f32 	%f27, [%rd29];
	add.f32 	%f28, %f27, %f26;
	ld.global.nc.u64 	%rd30, [%rd115+-16];
	cvta.to.global.u64 	%rd31, %rd30;
	add.s64 	%rd32, %rd31, %rd10;
	ld.global.nc.f32 	%f29, [%rd32];
	add.f32 	%f30, %f29, %f28;
	ld.global.nc.u64 	%rd33, [%rd115+-8];
	cvta.to.global.u64 	%rd34, %rd33;
	add.s64 	%rd35, %rd34, %rd10;
	ld.global.nc.f32 	%f31, [%rd35];
	add.f32 	%f32, %f31, %f30;
	ld.global.nc.u64 	%rd36, [%rd115];
	cvta.to.global.u64 	%rd37, %rd36;
	add.s64 	%rd38, %rd37, %rd10;
	ld.global.nc.f32 	%f33, [%rd38];
	add.f32 	%f34, %f33, %f32;
	ld.global.nc.u64 	%rd39, [%rd115+8];
	cvta.to.global.u64 	%rd40, %rd39;
	add.s64 	%rd41, %rd40, %rd10;
	ld.global.nc.f32 	%f35, [%rd41];
	add.f32 	%f36, %f35, %f34;
	ld.global.nc.u64 	%rd42, [%rd115+16];
	cvta.to.global.u64 	%rd43, %rd42;
	add.s64 	%rd44, %rd43, %rd10;
	ld.global.nc.f32 	%f37, [%rd44];
	add.f32 	%f38, %f37, %f36;
	ld.global.nc.u64 	%rd45, [%rd115+24];
	cvta.to.global.u64 	%rd46, %rd45;
	add.s64 	%rd47, %rd46, %rd10;
	ld.global.nc.f32 	%f39, [%rd47];
	add.f32 	%f40, %f39, %f38;
	ld.global.nc.u64 	%rd48, [%rd115+32];
	cvta.to.global.u64 	%rd49, %rd48;
	add.s64 	%rd50, %rd49, %rd10;
	ld.global.nc.f32 	%f41, [%rd50];
	add.f32 	%f42, %f41, %f40;
	ld.global.nc.u64 	%rd51, [%rd115+40];
	cvta.to.global.u64 	%rd52, %rd51;
	add.s64 	%rd53, %rd52, %rd10;
	ld.global.nc.f32 	%f43, [%rd53];
	add.f32 	%f44, %f43, %f42;
	ld.global.nc.u64 	%rd54, [%rd115+48];
	cvta.to.global.u64 	%rd55, %rd54;
	add.s64 	%rd56, %rd55, %rd10;
	ld.global.nc.f32 	%f45, [%rd56];
	add.f32 	%f46, %f45, %f44;
	ld.global.nc.u64 	%rd57, [%rd115+56];
	cvta.to.global.u64 	%rd58, %rd57;
	add.s64 	%rd59, %rd58, %rd10;
	ld.global.nc.f32 	%f47, [%rd59];
	add.f32 	%f82, %f47, %f46;
	add.s32 	%r27, %r27, 16;
	add.s64 	%rd115, %rd115, 128;
	setp.ne.s32 	%p5, %r27, 0;
	mov.u32 	%r29, %r7;
	@%p5 bra 	$L__BB14_4;
$L__BB14_5:
	setp.eq.s32 	%p6, %r3, 0;
	@%p6 bra 	$L__BB14_15;
	setp.lt.u32 	%p7, %r4, 7;
	@%p7 bra 	$L__BB14_8;
	mul.wide.u32 	%rd60, %r29, 8;
	add.s64 	%rd61, %rd1, %rd60;
	ld.global.nc.u64 	%rd62, [%rd61];
	cvta.to.global.u64 	%rd63, %rd62;
	add.s64 	%rd65, %rd63, %rd10;
	ld.global.nc.f32 	%f49, [%rd65];
	add.f32 	%f50, %f49, %f82;
	ld.global.nc.u64 	%rd66, [%rd61+8];
	cvta.to.global.u64 	%rd67, %rd66;
	add.s64 	%rd68, %rd67, %rd10;
	ld.global.nc.f32 	%f51, [%rd68];
	add.f32 	%f52, %f51, %f50;
	ld.global.nc.u64 	%rd69, [%rd61+16];
	cvta.to.global.u64 	%rd70, %rd69;
	add.s64 	%rd71, %rd70, %rd10;
	ld.global.nc.f32 	%f53, [%rd71];
	add.f32 	%f54, %f53, %f52;
	ld.global.nc.u64 	%rd72, [%rd61+24];
	cvta.to.global.u64 	%rd73, %rd72;
	add.s64 	%rd74, %rd73, %rd10;
	ld.global.nc.f32 	%f55, [%rd74];
	add.f32 	%f56, %f55, %f54;
	ld.global.nc.u64 	%rd75, [%rd61+32];
	cvta.to.global.u64 	%rd76, %rd75;
	add.s64 	%rd77, %rd76, %rd10;
	ld.global.nc.f32 	%f57, [%rd77];
	add.f32 	%f58, %f57, %f56;
	ld.global.nc.u64 	%rd78, [%rd61+40];
	cvta.to.global.u64 	%rd79, %rd78;
	add.s64 	%rd80, %rd79, %rd10;
	ld.global.nc.f32 	%f59, [%rd80];
	add.f32 	%f60, %f59, %f58;
	ld.global.nc.u64 	%rd81, [%rd61+48];
	cvta.to.global.u64 	%rd82, %rd81;
	add.s64 	%rd83, %rd82, %rd10;
	ld.global.nc.f32 	%f61, [%rd83];
	add.f32 	%f62, %f61, %f60;
	ld.global.nc.u64 	%rd84, [%rd61+56];
	cvta.to.global.u64 	%rd85, %rd84;
	add.s64 	%rd86, %rd85, %rd10;
	ld.global.nc.f32 	%f63, [%rd86];
	add.f32 	%f82, %f63, %f62;
	add.s32 	%r29, %r29, 8;
$L__BB14_8:
	setp.eq.s32 	%p8, %r5, 0;
	@%p8 bra 	$L__BB14_15;
	setp.lt.u32 	%p9, %r6, 3;
	@%p9 bra 	$L__BB14_11;
	mul.wide.u32 	%rd87, %r29, 8;
	add.s64 	%rd88, %rd1, %rd87;
	ld.global.nc.u64 	%rd89, [%rd88];
	cvta.to.global.u64 	%rd90, %rd89;
	add.s64 	%rd92, %rd90, %rd10;
	ld.global.nc.f32 	%f65, [%rd92];
	add.f32 	%f66, %f65, %f82;
	ld.global.nc.u64 	%rd93, [%rd88+8];
	cvta.to.global.u64 	%rd94, %rd93;
	add.s64 	%rd95, %rd94, %rd10;
	ld.global.nc.f32 	%f67, [%rd95];
	add.f32 	%f68, %f67, %f66;
	ld.global.nc.u64 	%rd96, [%rd88+16];
	cvta.to.global.u64 	%rd97, %rd96;
	add.s64 	%rd98, %rd97, %rd10;
	ld.global.nc.f32 	%f69, [%rd98];
	add.f32 	%f70, %f69, %f68;
	ld.global.nc.u64 	%rd99, [%rd88+24];
	cvta.to.global.u64 	%rd100, %rd99;
	add.s64 	%rd101, %rd100, %rd10;
	ld.global.nc.f32 	%f71, [%rd101];
	add.f32 	%f82, %f71, %f70;
	add.s32 	%r29, %r29, 4;
$L__BB14_11:
	setp.eq.s32 	%p10, %r8, 0;
	@%p10 bra 	$L__BB14_15;
	setp.eq.s32 	%p11, %r8, 1;
	mul.wide.u32 	%rd102, %r29, 8;
	add.s64 	%rd7, %rd1, %rd102;
	ld.global.nc.u64 	%rd103, [%rd7];
	cvta.to.global.u64 	%rd104, %rd103;
	add.s64 	%rd106, %rd104, %rd10;
	ld.global.nc.f32 	%f72, [%rd106];
	add.f32 	%f82, %f72, %f82;
	@%p11 bra 	$L__BB14_15;
	setp.eq.s32 	%p12, %r8, 2;
	ld.global.nc.u64 	%rd107, [%rd7+8];
	cvta.to.global.u64 	%rd108, %rd107;
	add.s64 	%rd110, %rd108, %rd10;
	ld.global.nc.f32 	%f73, [%rd110];
	add.f32 	%f82, %f73, %f82;
	@%p12 bra 	$L__BB14_15;
	ld.global.nc.u64 	%rd111, [%rd7+16];
	cvta.to.global.u64 	%rd112, %rd111;
	add.s64 	%rd114, %rd112, %rd10;
	ld.global.nc.f32 	%f74, [%rd114];
	add.f32 	%f82, %f74, %f82;
$L__BB14_15:
	st.global.f32 	[%rd4], %f82;
	add.s32 	%r26, %r26, %r10;
	setp.lt.s32 	%p13, %r26, %r20;
	@%p13 bra 	$L__BB14_2;
$L__BB14_16:
	ret;

}
	// .globl	_Z5scaleiPKffPf
.visible .entry _Z5scaleiPKffPf(
	.param .u32 _Z5scaleiPKffPf_param_0,
	.param .u64 .ptr .align 1 _Z5scaleiPKffPf_param_1,
	.param .f32 _Z5scaleiPKffPf_param_2,
	.param .u64 .ptr .align 1 _Z5scaleiPKffPf_param_3
)
{
	.reg .pred 	%p<7>;
	.reg .b32 	%r<31>;
	.reg .b32 	%f<12>;
	.reg .b64 	%rd<18>;

	ld.param.u32 	%r12, [_Z5scaleiPKffPf_param_0];
	ld.param.u64 	%rd3, [_Z5scaleiPKffPf_param_1];
	ld.param.f32 	%f1, [_Z5scaleiPKffPf_param_2];
	ld.param.u64 	%rd4, [_Z5scaleiPKffPf_param_3];
	cvta.to.global.u64 	%rd1, %rd4;
	cvta.to.global.u64 	%rd2, %rd3;
	mov.u32 	%r13, %ntid.x;
	mov.u32 	%r14, %nctaid.x;
	mul.lo.s32 	%r1, %r13, %r14;
	mov.u32 	%r15, %ctaid.x;
	mov.u32 	%r16, %tid.x;
	mad.lo.s32 	%r29, %r15, %r13, %r16;
	setp.ge.s32 	%p1, %r29, %r12;
	@%p1 bra 	$L__BB15_7;
	add.s32 	%r17, %r29, %r1;
	max.s32 	%r18, %r12, %r17;
	setp.lt.s32 	%p2, %r17, %r12;
	selp.u32 	%r19, 1, 0, %p2;
	add.s32 	%r20, %r17, %r19;
	sub.s32 	%r21, %r18, %r20;
	div.u32 	%r22, %r21, %r1;
	add.s32 	%r3, %r22, %r19;
	and.b32  	%r23, %r3, 3;
	setp.eq.s32 	%p3, %r23, 3;
	@%p3 bra 	$L__BB15_4;
	add.s32 	%r24, %r3, 1;
	and.b32  	%r25, %r24, 3;
	neg.s32 	%r27, %r25;
$L__BB15_3:
	.pragma "nounroll";
	mul.wide.s32 	%rd5, %r29, 4;
	add.s64 	%rd6, %rd1, %rd5;
	add.s64 	%rd7, %rd2, %rd5;
	ld.global.nc.f32 	%f2, [%rd7];
	mul.f32 	%f3, %f1, %f2;
	st.global.f32 	[%rd6], %f3;
	add.s32 	%r29, %r29, %r1;
	add.s32 	%r27, %r27, 1;
	setp.ne.s32 	%p4, %r27, 0;
	@%p4 bra 	$L__BB15_3;
$L__BB15_4:
	setp.lt.u32 	%p5, %r3, 3;
	@%p5 bra 	$L__BB15_7;
	mul.wide.s32 	%rd11, %r1, 4;
	shl.b32 	%r26, %r1, 2;
$L__BB15_6:
	mul.wide.s32 	%rd8, %r29, 4;
	add.s64 	%rd9, %rd2, %rd8;
	ld.global.nc.f32 	%f4, [%rd9];
	mul.f32 	%f5, %f1, %f4;
	add.s64 	%rd10, %rd1, %rd8;
	st.global.f32 	[%rd10], %f5;
	add.s64 	%rd12, %rd9, %rd11;
	ld.global.nc.f32 	%f6, [%rd12];
	mul.f32 	%f7, %f1, %f6;
	add.s64 	%rd13, %rd10, %rd11;
	st.global.f32 	[%rd13], %f7;
	add.s64 	%rd14, %rd12, %rd11;
	ld.global.nc.f32 	%f8, [%rd14];
	mul.f32 	%f9, %f1, %f8;
	add.s64 	%rd15, %rd13, %rd11;
	st.global.f32 	[%rd15], %f9;
	add.s64 	%rd16, %rd14, %rd11;
	ld.global.nc.f32 	%f10, [%rd16];
	mul.f32 	%f11, %f1, %f10;
	add.s64 	%rd17, %rd15, %rd11;
	st.global.f32 	[%rd17], %f11;
	add.s32 	%r29, %r26, %r29;
	setp.lt.s32 	%p6, %r29, %r12;
	@%p6 bra 	$L__BB15_6;
$L__BB15_7:
	ret;

}
	// .globl	_Z4fillifPf
.visible .entry _Z4fillifPf(
	.param .u32 _Z4fillifPf_param_0,
	.param .f32 _Z4fillifPf_param_1,
	.param .u64 .ptr .align 1 _Z4fillifPf_param_2
)
{
	.reg .pred 	%p<7>;
	.reg .b32 	%r<31>;
	.reg .b32 	%f<2>;
	.reg .b64 	%rd<11>;

	ld.param.u32 	%r12, [_Z4fillifPf_param_0];
	ld.param.f32 	%f1, [_Z4fillifPf_param_1];
	ld.param.u64 	%rd2, [_Z4fillifPf_param_2];
	cvta.to.global.u64 	%rd1, %rd2;
	mov.u32 	%r13, %ntid.x;
	mov.u32 	%r14, %nctaid.x;
	mul.lo.s32 	%r1, %r13, %r14;
	mov.u32 	%r15, %ctaid.x;
	mov.u32 	%r16, %tid.x;
	mad.lo.s32 	%r29, %r15, %r13, %r16;
	setp.ge.s32 	%p1, %r29, %r12;
	@%p1 bra 	$L__BB16_7;
	add.s32 	%r17, %r29, %r1;
	max.s32 	%r18, %r12, %r17;
	setp.lt.s32 	%p2, %r17, %r12;
	selp.u32 	%r19, 1, 0, %p2;
	add.s32 	%r20, %r17, %r19;
	sub.s32 	%r21, %r18, %r20;
	div.u32 	%r22, %r21, %r1;
	add.s32 	%r3, %r22, %r19;
	and.b32  	%r23, %r3, 3;
	setp.eq.s32 	%p3, %r23, 3;
	@%p3 bra 	$L__BB16_4;
	add.s32 	%r24, %r3, 1;
	and.b32  	%r25, %r24, 3;
	neg.s32 	%r27, %r25;
$L__BB16_3:
	.pragma "nounroll";
	mul.wide.s32 	%rd3, %r29, 4;
	add.s64 	%rd4, %rd1, %rd3;
	st.global.f32 	[%rd4], %f1;
	add.s32 	%r29, %r29, %r1;
	add.s32 	%r27, %r27, 1;
	setp.ne.s32 	%p4, %r27, 0;
	@%p4 bra 	$L__BB16_3;
$L__BB16_4:
	setp.lt.u32 	%p5, %r3, 3;
	@%p5 bra 	$L__BB16_7;
	mul.wide.s32 	%rd7, %r1, 4;
	shl.b32 	%r26, %r1, 2;
$L__BB16_6:
	mul.wide.s32 	%rd5, %r29, 4;
	add.s64 	%rd6, %rd1, %rd5;
	st.global.f32 	[%rd6], %f1;
	add.s64 	%rd8, %rd6, %rd7;
	st.global.f32 	[%rd8], %f1;
	add.s64 	%rd9, %rd8, %rd7;
	st.global.f32 	[%rd9], %f1;
	add.s64 	%rd10, %rd9, %rd7;
	st.global.f32 	[%rd10], %f1;
	add.s32 	%r29, %r26, %r29;
	setp.lt.s32 	%p6, %r29, %r12;
	@%p6 bra 	$L__BB16_6;
$L__BB16_7:
	ret;

}
	// .globl	_Z23matrixVectorRowAdditioniiPKffS0_Pf
.visible .entry _Z23matrixVectorRowAdditioniiPKffS0_Pf(
	.param .u32 _Z23matrixVectorRowAdditioniiPKffS0_Pf_param_0,
	.param .u32 _Z23matrixVectorRowAdditioniiPKffS0_Pf_param_1,
	.param .u64 .ptr .align 1 _Z23matrixVectorRowAdditioniiPKffS0_Pf_param_2,
	.param .f32 _Z23matrixVectorRowAdditioniiPKffS0_Pf_param_3,
	.param .u64 .ptr .align 1 _Z23matrixVectorRowAdditioniiPKffS0_Pf_param_4,
	.param .u64 .ptr .align 1 _Z23matrixVectorRowAdditioniiPKffS0_Pf_param_5
)
{
	.reg .pred 	%p<7>;
	.reg .b32 	%r<40>;
	.reg .b32 	%f<17>;
	.reg .b64 	%rd<30>;

	ld.param.u32 	%r13, [_Z23matrixVectorRowAdditioniiPKffS0_Pf_param_0];
	ld.param.u32 	%r14, [_Z23matrixVectorRowAdditioniiPKffS0_Pf_param_1];
	ld.param.u64 	%rd4, [_Z23matrixVectorRowAdditioniiPKffS0_Pf_param_2];
	ld.param.f32 	%f1, [_Z23matrixVectorRowAdditioniiPKffS0_Pf_param_3];
	ld.param.u64 	%rd5, [_Z23matrixVectorRowAdditioniiPKffS0_Pf_param_4];
	ld.param.u64 	%rd6, [_Z23matrixVectorRowAdditioniiPKffS0_Pf_param_5];
	cvta.to.global.u64 	%rd1, %rd6;
	cvta.to.global.u64 	%rd2, %rd5;
	cvta.to.global.u64 	%rd3, %rd4;
	mov.u32 	%r15, %ntid.x;
	mov.u32 	%r16, %nctaid.x;
	mul.lo.s32 	%r1, %r15, %r16;
	mov.u32 	%r17, %ctaid.x;
	mov.u32 	%r18, %tid.x;
	mad.lo.s32 	%r38, %r17, %r15, %r18;
	mul.lo.s32 	%r3, %r14, %r13;
	setp.ge.s32 	%p1, %r38, %r3;
	@%p1 bra 	$L__BB17_7;
	add.s32 	%r19, %r38, %r1;
	max.s32 	%r20, %r3, %r19;
	setp.lt.s32 	%p2, %r19, %r3;
	selp.u32 	%r21, 1, 0, %p2;
	add.s32 	%r22, %r19, %r21;
	sub.s32 	%r23, %r20, %r22;
	div.u32 	%r24, %r23, %r1;
	add.s32 	%r4, %r24, %r21;
	and.b32  	%r25, %r4, 3;
	setp.eq.s32 	%p3, %r25, 3;
	@%p3 bra 	$L__BB17_4;
	add.s32 	%r26, %r4, 1;
	and.b32  	%r27, %r26, 3;
	neg.s32 	%r36, %r27;
$L__BB17_3:
	.pragma "nounroll";
	mul.wide.s32 	%rd7, %r38, 4;
	add.s64 	%rd8, %rd1, %rd7;
	add.s64 	%rd9, %rd3, %rd7;
	ld.global.f32 	%f2, [%rd9];
	div.s32 	%r28, %r38, %r13;
	mul.wide.s32 	%rd10, %r28, 4;
	add.s64 	%rd11, %rd2, %rd10;
	ld.global.f32 	%f3, [%rd11];
	fma.rn.f32 	%f4, %f1, %f3, %f2;
	st.global.f32 	[%rd8], %f4;
	add.s32 	%r38, %r38, %r1;
	add.s32 	%r36, %r36, 1;
	setp.ne.s32 	%p4, %r36, 0;
	@%p4 bra 	$L__BB17_3;
$L__BB17_4:
	setp.lt.u32 	%p5, %r4, 3;
	@%p5 bra 	$L__BB17_7;
	mul.wide.s32 	%rd17, %r1, 4;
$L__BB17_6:
	mul.wide.s32 	%rd12, %r38, 4;
	add.s64 	%rd13, %rd3, %rd12;
	ld.global.f32 	%f5, [%rd13];
	div.s32 	%r29, %r38, %r13;
	mul.wide.s32 	%rd14, %r29, 4;
	add.s64 	%rd15, %rd2, %rd14;
	ld.global.f32 	%f6, [%rd15];
	fma.rn.f32 	%f7, %f1, %f6, %f5;
	add.s64 	%rd16, %rd1, %rd12;
	st.global.f32 	[%rd16], %f7;
	add.s32 	%r30, %r38, %r1;
	add.s64 	%rd18, %rd13, %rd17;
	ld.global.f32 	%f8, [%rd18];
	div.s32 	%r31, %r30, %r13;
	mul.wide.s32 	%rd19, %r31, 4;
	add.s64 	%rd20, %rd2, %rd19;
	ld.global.f32 	%f9, [%rd20];
	fma.rn.f32 	%f10, %f1, %f9, %f8;
	add.s64 	%rd21, %rd16, %rd17;
	st.global.f32 	[%rd21], %f10;
	add.s32 	%r32, %r30, %r1;
	add.s64 	%rd22, %rd18, %rd17;
	ld.global.f32 	%f11, [%rd22];
	div.s32 	%r33, %r32, %r13;
	mul.wide.s32 	%rd23, %r33, 4;
	add.s64 	%rd24, %rd2, %rd23;
	ld.global.f32 	%f12, [%rd24];
	fma.rn.f32 	%f13, %f1, %f12, %f11;
	add.s64 	%rd25, %rd21, %rd17;
	st.global.f32 	[%rd25], %f13;
	add.s32 	%r34, %r32, %r1;
	add.s64 	%rd26, %rd22, %rd17;
	ld.global.f32 	%f14, [%rd26];
	div.s32 	%r35, %r34, %r13;
	mul.wide.s32 	%rd27, %r35, 4;
	add.s64 	%rd28, %rd2, %rd27;
	ld.global.f32 	%f15, [%rd28];
	fma.rn.f32 	%f16, %f1, %f15, %f14;
	add.s64 	%rd29, %rd25, %rd17;
	st.global.f32 	[%rd29], %f16;
	add.s32 	%r38, %r34, %r1;
	setp.lt.s32 	%p6, %r38, %r3;
	@%p6 bra 	$L__BB17_6;
$L__BB17_7:
	ret;

}
	// .globl	_Z20assignScaledAdditionifPKfS0_Pf
.visible .entry _Z20assignScaledAdditionifPKfS0_Pf(
	.param .u32 _Z20assignScaledAdditionifPKfS0_Pf_param_0,
	.param .f32 _Z20assignScaledAdditionifPKfS0_Pf_param_1,
	.param .u64 .ptr .align 1 _Z20assignScaledAdditionifPKfS0_Pf_param_2,
	.param .u64 .ptr .align 1 _Z20assignScaledAdditionifPKfS0_Pf_param_3,
	.param .u64 .ptr .align 1 _Z20assignScaledAdditionifPKfS0_Pf_param_4
)
{
	.reg .pred 	%p<7>;
	.reg .b32 	%r<31>;
	.reg .b32 	%f<22>;
	.reg .b64 	%rd<25>;

	ld.param.u32 	%r12, [_Z20assignScaledAdditionifPKfS0_Pf_param_0];
	ld.param.f32 	%f1, [_Z20assignScaledAdditionifPKfS0_Pf_param_1];
	ld.param.u64 	%rd4, [_Z20assignScaledAdditionifPKfS0_Pf_param_2];
	ld.param.u64 	%rd5, [_Z20assignScaledAdditionifPKfS0_Pf_param_3];
	ld.param.u64 	%rd6, [_Z20assignScaledAdditionifPKfS0_Pf_param_4];
	cvta.to.global.u64 	%rd1, %rd6;
	cvta.to.global.u64 	%rd2, %rd5;
	cvta.to.global.u64 	%rd3, %rd4;
	mov.u32 	%r13, %ntid.x;
	mov.u32 	%r14, %nctaid.x;
	mul.lo.s32 	%r1, %r13, %r14;
	mov.u32 	%r15, %ctaid.x;
	mov.u32 	%r16, %tid.x;
	mad.lo.s32 	%r29, %r15, %r13, %r16;
	setp.ge.s32 	%p1, %r29, %r12;
	@%p1 bra 	$L__BB18_7;
	add.s32 	%r17, %r29, %r1;
	max.s32 	%r18, %r12, %r17;
	setp.lt.s32 	%p2, %r17, %r12;
	selp.u32 	%r19, 1, 0, %p2;
	add.s32 	%r20, %r17, %r19;
	sub.s32 	%r21, %r18, %r20;
	div.u32 	%r22, %r21, %r1;
	add.s32 	%r3, %r22, %r19;
	and.b32  	%r23, %r3, 3;
	setp.eq.s32 	%p3, %r23, 3;
	@%p3 bra 	$L__BB18_4;
	add.s32 	%r24, %r3, 1;
	and.b32  	%r25, %r24, 3;
	neg.s32 	%r27, %r25;
$L__BB18_3:
	.pragma "nounroll";
	mul.wide.s32 	%rd7, %r29, 4;
	add.s64 	%rd8, %rd1, %rd7;
	add.s64 	%rd9, %rd2, %rd7;
	add.s64 	%rd10, %rd3, %rd7;
	ld.global.f32 	%f2, [%rd10];
	ld.global.f32 	%f3, [%rd9];
	add.f32 	%f4, %f2, %f3;
	mul.f32 	%f5, %f1, %f4;
	st.global.f32 	[%rd8], %f5;
	add.s32 	%r29, %r29, %r1;
	add.s32 	%r27, %r27, 1;
	setp.ne.s32 	%p4, %r27, 0;
	@%p4 bra 	$L__BB18_3;
$L__BB18_4:
	setp.lt.u32 	%p5, %r3, 3;
	@%p5 bra 	$L__BB18_7;
	mul.wide.s32 	%rd15, %r1, 4;
	shl.b32 	%r26, %r1, 2;
$L__BB18_6:
	mul.wide.s32 	%rd11, %r29, 4;
	add.s64 	%rd12, %rd3, %rd11;
	ld.global.f32 	%f6, [%rd12];
	add.s64 	%rd13, %rd2, %rd11;
	ld.global.f32 	%f7, [%rd13];
	add.f32 	%f8, %f6, %f7;
	mul.f32 	%f9, %f1, %f8;
	add.s64 	%rd14, %rd1, %rd11;
	st.global.f32 	[%rd14], %f9;
	add.s64 	%rd16, %rd12, %rd15;
	ld.global.f32 	%f10, [%rd16];
	add.s64 	%rd17, %rd13, %rd15;
	ld.global.f32 	%f11, [%rd17];
	add.f32 	%f12, %f10, %f11;
	mul.f32 	%f13, %f1, %f12;
	add.s64 	%rd18, %rd14, %rd15;
	st.global.f32 	[%rd18], %f13;
	add.s64 	%rd19, %rd16, %rd15;
	ld.global.f32 	%f14, [%rd19];
	add.s64 	%rd20, %rd17, %rd15;
	ld.global.f32 	%f15, [%rd20];
	add.f32 	%f16, %f14, %f15;
	mul.f32 	%f17, %f1, %f16;
	add.s64 	%rd21, %rd18, %rd15;
	st.global.f32 	[%rd21], %f17;
	add.s64 	%rd22, %rd19, %rd15;
	ld.global.f32 	%f18, [%rd22];
	add.s64 	%rd23, %rd20, %rd15;
	ld.global.f32 	%f19, [%rd23];
	add.f32 	%f20, %f18, %f19;
	mul.f32 	%f21, %f1, %f20;
	add.s64 	%rd24, %rd21, %rd15;
	st.global.f32 	[%rd24], %f21;
	add.s32 	%r29, %r26, %r29;
	setp.lt.s32 	%p6, %r29, %r12;
	@%p6 bra 	$L__BB18_6;
$L__BB18_7:
	ret;

}
	// .globl	_Z23assignScaledSubtractionifPKfS0_Pf
.visible .entry _Z23assignScaledSubtractionifPKfS0_Pf(
	.param .u32 _Z23assignScaledSubtractionifPKfS0_Pf_param_0,
	.param .f32 _Z23assignScaledSubtractionifPKfS0_Pf_param_1,
	.param .u64 .ptr .align 1 _Z23assignScaledSubtractionifPKfS0_Pf_param_2,
	.param .u64 .ptr .align 1 _Z23assignScaledSubtractionifPKfS0_Pf_param_3,
	.param .u64 .ptr .align 1 _Z23assignScaledSubtractionifPKfS0_Pf_param_4
)
{
	.reg .pred 	%p<7>;
	.reg .b32 	%r<31>;
	.reg .b32 	%f<22>;
	.reg .b64 	%rd<25>;

	ld.param.u32 	%r12, [_Z23assignScaledSubtractionifPKfS0_Pf_param_0];
	ld.param.f32 	%f1, [_Z23assignScaledSubtractionifPKfS0_Pf_param_1];
	ld.param.u64 	%rd4, [_Z23assignScaledSubtractionifPKfS0_Pf_param_2];
	ld.param.u64 	%rd5, [_Z23assignScaledSubtractionifPKfS0_Pf_param_3];
	ld.param.u64 	%rd6, [_Z23assignScaledSubtractionifPKfS0_Pf_param_4];
	cvta.to.global.u64 	%rd1, %rd6;
	cvta.to.global.u64 	%rd2, %rd5;
	cvta.to.global.u64 	%rd3, %rd4;
	mov.u32 	%r13, %ntid.x;
	mov.u32 	%r14, %nctaid.x;
	mul.lo.s32 	%r1, %r13, %r14;
	mov.u32 	%r15, %ctaid.x;
	mov.u32 	%r16, %tid.x;
	mad.lo.s32 	%r29, %r15, %r13, %r16;
	setp.ge.s32 	%p1, %r29, %r12;
	@%p1 bra 	$L__BB19_7;
	add.s32 	%r17, %r29, %r1;
	max.s32 	%r18, %r12, %r17;
	setp.lt.s32 	%p2, %r17, %r12;
	selp.u32 	%r19, 1, 0, %p2;
	add.s32 	%r20, %r17, %r19;
	sub.s32 	%r21, %r18, %r20;
	div.u32 	%r22, %r21, %r1;
	add.s32 	%r3, %r22, %r19;
	and.b32  	%r23, %r3, 3;
	setp.eq.s32 	%p3, %r23, 3;
	@%p3 bra 	$L__BB19_4;
	add.s32 	%r24, %r3, 1;
	and.b32  	%r25, %r24, 3;
	neg.s32 	%r27, %r25;
$L__BB19_3:
	.pragma "nounroll";
	mul.wide.s32 	%rd7, %r29, 4;
	add.s64 	%rd8, %rd1, %rd7;
	add.s64 	%rd9, %rd2, %rd7;
	add.s64 	%rd10, %rd3, %rd7;
	ld.global.f32 	%f2, [%rd10];
	ld.global.f32 	%f3, [%rd9];
	sub.f32 	%f4, %f2, %f3;
	mul.f32 	%f5, %f1, %f4;
	st.global.f32 	[%rd8], %f5;
	add.s32 	%r29, %r29, %r1;
	add.s32 	%r27, %r27, 1;
	setp.ne.s32 	%p4, %r27, 0;
	@%p4 bra 	$L__BB19_3;
$L__BB19_4:
	setp.lt.u32 	%p5, %r3, 3;
	@%p5 bra 	$L__BB19_7;
	mul.wide.s32 	%rd15, %r1, 4;
	shl.b32 	%r26, %r1, 2;
$L__BB19_6:
	mul.wide.s32 	%rd11, %r29, 4;
	add.s64 	%rd12, %rd3, %rd11;
	ld.global.f32 	%f6, [%rd12];
	add.s64 	%rd13, %rd2, %rd11;
	ld.global.f32 	%f7, [%rd13];
	sub.f32 	%f8, %f6, %f7;
	mul.f32 	%f9, %f1, %f8;
	add.s64 	%rd14, %rd1, %rd11;
	st.global.f32 	[%rd14], %f9;
	add.s64 	%rd16, %rd12, %rd15;
	ld.global.f32 	%f10, [%rd16];
	add.s64 	%rd17, %rd13, %rd15;
	ld.global.f32 	%f11, [%rd17];
	sub.f32 	%f12, %f10, %f11;
	mul.f32 	%f13, %f1, %f12;
	add.s64 	%rd18, %rd14, %rd15;
	st.global.f32 	[%rd18], %f13;
	add.s64 	%rd19, %rd16, %rd15;
	ld.global.f32 	%f14, [%rd19];
	add.s64 	%rd20, %rd17, %rd15;
	ld.global.f32 	%f15, [%rd20];
	sub.f32 	%f16, %f14, %f15;
	mul.f32 	%f17, %f1, %f16;
	add.s64 	%rd21, %rd18, %rd15;
	st.global.f32 	[%rd21], %f17;
	add.s64 	%rd22, %rd19, %rd15;
	ld.global.f32 	%f18, [%rd22];
	add.s64 	%rd23, %rd20, %rd15;
	ld.global.f32 	%f19, [%rd23];
	sub.f32 	%f20, %f18, %f19;
	mul.f32 	%f21, %f1, %f20;
	add.s64 	%rd24, %rd21, %rd15;
	st.global.f32 	[%rd24], %f21;
	add.s32 	%r29, %r26, %r29;
	setp.lt.s32 	%p6, %r29, %r12;
	@%p6 bra 	$L__BB19_6;
$L__BB19_7:
	ret;

}
	// .globl	_Z27assignSequentialMeanPoolingiiPPKfiPf
.visible .entry _Z27assignSequentialMeanPoolingiiPPKfiPf(
	.param .u32 _Z27assignSequentialMeanPoolingiiPPKfiPf_param_0,
	.param .u32 _Z27assignSequentialMeanPoolingiiPPKfiPf_param_1,
	.param .u64 .ptr .align 1 _Z27assignSequentialMeanPoolingiiPPKfiPf_param_2,
	.param .u32 _Z27assignSequentialMeanPoolingiiPPKfiPf_param_3,
	.param .u64 .ptr .align 1 _Z27assignSequentialMeanPoolingiiPPKfiPf_param_4
)
{
	.reg .pred 	%p<7>;
	.reg .b32 	%r<52>;
	.reg .b32 	%f<17>;
	.reg .b64 	%rd<35>;

	ld.param.u32 	%r15, [_Z27assignSequentialMeanPoolingiiPPKfiPf_param_0];
	ld.param.u32 	%r16, [_Z27assignSequentialMeanPoolingiiPPKfiPf_param_1];
	ld.param.u64 	%rd3, [_Z27assignSequentialMeanPoolingiiPPKfiPf_param_2];
	ld.param.u32 	%r14, [_Z27assignSequentialMeanPoolingiiPPKfiPf_param_3];
	ld.param.u64 	%rd4, [_Z27assignSequentialMeanPoolingiiPPKfiPf_param_4];
	cvta.to.global.u64 	%rd1, %rd4;
	cvta.to.global.u64 	%rd2, %rd3;
	mov.u32 	%r17, %ntid.x;
	mov.u32 	%r18, %nctaid.x;
	mul.lo.s32 	%r1, %r17, %r18;
	mov.u32 	%r19, %ctaid.x;
	mov.u32 	%r20, %tid.x;
	mad.lo.s32 	%r50, %r19, %r17, %r20;
	mul.lo.s32 	%r3, %r16, %r15;
	mul.lo.s32 	%r4, %r14, %r3;
	setp.ge.s32 	%p1, %r50, %r4;
	@%p1 bra 	$L__BB20_6;
	cvt.rn.f32.s32 	%f1, %r14;
	add.s32 	%r21, %r50, %r1;
	max.s32 	%r22, %r4, %r21;
	setp.lt.s32 	%p2, %r21, %r4;
	selp.u32 	%r23, 1, 0, %p2;
	add.s32 	%r24, %r21, %r23;
	sub.s32 	%r25, %r22, %r24;
	div.u32 	%r26, %r25, %r1;
	add.s32 	%r5, %r26, %r23;
	and.b32  	%r27, %r5, 3;
	setp.eq.s32 	%p3, %r27, 3;
	@%p3 bra 	$L__BB20_4;
	add.s32 	%r28, %r5, 1;
	and.b32  	%r29, %r28, 3;
	neg.s32 	%r48, %r29;
$L__BB20_3:
	.pragma "nounroll";
	div.s32 	%r30, %r50, %r3;
	mul.lo.s32 	%r31, %r30, %r3;
	sub.s32 	%r32, %r50, %r31;
	mul.wide.s32 	%rd5, %r32, 4;
	add.s64 	%rd6, %rd1, %rd5;
	mul.wide.s32 	%rd7, %r30, 8;
	add.s64 	%rd8, %rd2, %rd7;
	ld.global.nc.u64 	%rd9, [%rd8];
	add.s64 	%rd10, %rd9, %rd5;
	ld.f32 	%f2, [%rd10];
	div.rn.f32 	%f3, %f2, %f1;
	atom.global.add.f32 	%f4, [%rd6], %f3;
	add.s32 	%r50, %r50, %r1;
	add.s32 	%r48, %r48, 1;
	setp.ne.s32 	%p4, %r48, 0;
	@%p4 bra 	$L__BB20_3;
$L__BB20_4:
	setp.lt.u32 	%p5, %r5, 3;
	@%p5 bra 	$L__BB20_6;
$L__BB20_5:
	div.s32 	%r33, %r50, %r3;
	mul.lo.s32 	%r34, %r33, %r3;
	sub.s32 	%r35, %r50, %r34;
	mul.wide.s32 	%rd11, %r35, 4;
	add.s64 	%rd12, %rd1, %rd11;
	mul.wide.s32 	%rd13, %r33, 8;
	add.s64 	%rd14, %rd2, %rd13;
	ld.global.nc.u64 	%rd15, [%rd14];
	add.s64 	%rd16, %rd15, %rd11;
	ld.f32 	%f5, [%rd16];
	div.rn.f32 	%f6, %f5, %f1;
	atom.global.add.f32 	%f7, [%rd12], %f6;
	add.s32 	%r36, %r50, %r1;
	div.s32 	%r37, %r36, %r3;
	mul.lo.s32 	%r38, %r37, %r3;
	sub.s32 	%r39, %r36, %r38;
	mul.wide.s32 	%rd17, %r39, 4;
	add.s64 	%rd18, %rd1, %rd17;
	mul.wide.s32 	%rd19, %r37, 8;
	add.s64 	%rd20, %rd2, %rd19;
	ld.global.nc.u64 	%rd21, [%rd20];
	add.s64 	%rd22, %rd21, %rd17;
	ld.f32 	%f8, [%rd22];
	div.rn.f32 	%f9, %f8, %f1;
	atom.global.add.f32 	%f10, [%rd18], %f9;
	add.s32 	%r40, %r36, %r1;
	div.s32 	%r41, %r40, %r3;
	mul.lo.s32 	%r42, %r41, %r3;
	sub.s32 	%r43, %r40, %r42;
	mul.wide.s32 	%rd23, %r43, 4;
	add.s64 	%rd24, %rd1, %rd23;
	mul.wide.s32 	%rd25, %r41, 8;
	add.s64 	%rd26, %rd2, %rd25;
	ld.global.nc.u64 	%rd27, [%rd26];
	add.s64 	%rd28, %rd27, %rd23;
	ld.f32 	%f11, [%rd28];
	div.rn.f32 	%f12, %f11, %f1;
	atom.global.add.f32 	%f13, [%rd24], %f12;
	add.s32 	%r44, %r40, %r1;
	div.s32 	%r45, %r44, %r3;
	mul.lo.s32 	%r46, %r45, %r3;
	sub.s32 	%r47, %r44, %r46;
	mul.wide.s32 	%rd29, %r47, 4;
	add.s64 	%rd30, %rd1, %rd29;
	mul.wide.s32 	%rd31, %r45, 8;
	add.s64 	%rd32, %rd2, %rd31;
	ld.global.nc.u64 	%rd33, [%rd32];
	add.s64 	%rd34, %rd33, %rd29;
	ld.f32 	%f14, [%rd34];
	div.rn.f32 	%f15, %f14, %f1;
	atom.global.add.f32 	%f16, [%rd30], %f15;
	add.s32 	%r50, %r44, %r1;
	setp.lt.s32 	%p6, %r50, %r4;
	@%p6 bra 	$L__BB20_5;
$L__BB20_6:
	ret;

}
	// .globl	_Z16sequentiallyTileiPKfPPfi
.visible .entry _Z16sequentiallyTileiPKfPPfi(
	.param .u32 _Z16sequentiallyTileiPKfPPfi_param_0,
	.param .u64 .ptr .align 1 _Z16sequentiallyTileiPKfPPfi_param_1,
	.param .u64 .ptr .align 1 _Z16sequentiallyTileiPKfPPfi_param_2,
	.param .u32 _Z16sequentiallyTileiPKfPPfi_param_3
)
{
	.reg .pred 	%p<7>;
	.reg .b32 	%r<50>;
	.reg .b32 	%f<6>;
	.reg .b64 	%rd<40>;

	ld.param.u32 	%r13, [_Z16sequentiallyTileiPKfPPfi_param_0];
	ld.param.u64 	%rd3, [_Z16sequentiallyTileiPKfPPfi_param_1];
	ld.param.u64 	%rd4, [_Z16sequentiallyTileiPKfPPfi_param_2];
	ld.param.u32 	%r14, [_Z16sequentiallyTileiPKfPPfi_param_3];
	cvta.to.global.u64 	%rd1, %rd4;
	cvta.to.global.u64 	%rd2, %rd3;
	mov.u32 	%r15, %ntid.x;
	mov.u32 	%r16, %nctaid.x;
	mul.lo.s32 	%r1, %r15, %r16;
	mov.u32 	%r17, %ctaid.x;
	mov.u32 	%r18, %tid.x;
	mad.lo.s32 	%r48, %r17, %r15, %r18;
	mul.lo.s32 	%r3, %r14, %r13;
	setp.ge.s32 	%p1, %r48, %r3;
	@%p1 bra 	$L__BB21_6;
	add.s32 	%r19, %r48, %r1;
	max.s32 	%r20, %r3, %r19;
	setp.lt.s32 	%p2, %r19, %r3;
	selp.u32 	%r21, 1, 0, %p2;
	add.s32 	%r22, %r19, %r21;
	sub.s32 	%r23, %r20, %r22;
	div.u32 	%r24, %r23, %r1;
	add.s32 	%r4, %r24, %r21;
	and.b32  	%r25, %r4, 3;
	setp.eq.s32 	%p3, %r25, 3;
	@%p3 bra 	$L__BB21_4;
	add.s32 	%r26, %r4, 1;
	and.b32  	%r27, %r26, 3;
	neg.s32 	%r46, %r27;
$L__BB21_3:
	.pragma "nounroll";
	div.s32 	%r28, %r48, %r13;
	mul.lo.s32 	%r29, %r28, %r13;
	sub.s32 	%r30, %r48, %r29;
	mul.wide.s32 	%rd5, %r30, 4;
	add.s64 	%rd6, %rd2, %rd5;
	ld.global.nc.f32 	%f1, [%rd6];
	mul.wide.s32 	%rd7, %r28, 8;
	add.s64 	%rd8, %rd1, %rd7;
	ld.global.u64 	%rd9, [%rd8];
	cvta.to.global.u64 	%rd10, %rd9;
	add.s64 	%rd11, %rd10, %rd5;
	st.global.f32 	[%rd11], %f1;
	add.s32 	%r48, %r48, %r1;
	add.s32 	%r46, %r46, 1;
	setp.ne.s32 	%p4, %r46, 0;
	@%p4 bra 	$L__BB21_3;
$L__BB21_4:
	setp.lt.u32 	%p5, %r4, 3;
	@%p5 bra 	$L__BB21_6;
$L__BB21_5:
	div.s32 	%r31, %r48, %r13;
	mul.lo.s32 	%r32, %r31, %r13;
	sub.s32 	%r33, %r48, %r32;
	mul.wide.s32 	%rd12, %r33, 4;
	add.s64 	%rd13, %rd2, %rd12;
	ld.global.nc.f32 	%f2, [%rd13];
	mul.wide.s32 	%rd14, %r31, 8;
	add.s64 	%rd15, %rd1, %rd14;
	ld.global.u64 	%rd16, [%rd15];
	cvta.to.global.u64 	%rd17, %rd16;
	add.s64 	%rd18, %rd17, %rd12;
	st.global.f32 	[%rd18], %f2;
	add.s32 	%r34, %r48, %r1;
	div.s32 	%r35, %r34, %r13;
	mul.lo.s32 	%r36, %r35, %r13;
	sub.s32 	%r37, %r34, %r36;
	mul.wide.s32 	%rd19, %r37, 4;
	add.s64 	%rd20, %rd2, %rd19;
	ld.global.nc.f32 	%f3, [%rd20];
	mul.wide.s32 	%rd21, %r35, 8;
	add.s64 	%rd22, %rd1, %rd21;
	ld.global.u64 	%rd23, [%rd22];
	cvta.to.global.u64 	%rd24, %rd23;
	add.s64 	%rd25, %rd24, %rd19;
	st.global.f32 	[%rd25], %f3;
	add.s32 	%r38, %r34, %r1;
	div.s32 	%r39, %r38, %r13;
	mul.lo.s32 	%r40, %r39, %r13;
	sub.s32 	%r41, %r38, %r40;
	mul.wide.s32 	%rd26, %r41, 4;
	add.s64 	%rd27, %rd2, %rd26;
	ld.global.nc.f32 	%f4, [%rd27];
	mul.wide.s32 	%rd28, %r39, 8;
	add.s64 	%rd29, %rd1, %rd28;
	ld.global.u64 	%rd30, [%rd29];
	cvta.to.global.u64 	%rd31, %rd30;
	add.s64 	%rd32, %rd31, %rd26;
	st.global.f32 	[%rd32], %f4;
	add.s32 	%r42, %r38, %r1;
	div.s32 	%r43, %r42, %r13;
	mul.lo.s32 	%r44, %r43, %r13;
	sub.s32 	%r45, %r42, %r44;
	mul.wide.s32 	%rd33, %r45, 4;
	add.s64 	%rd34, %rd2, %rd33;
	ld.global.nc.f32 	%f5, [%rd34];
	mul.wide.s32 	%rd35, %r43, 8;
	add.s64 	%rd36, %rd1, %rd35;
	ld.global.u64 	%rd37, [%rd36];
	cvta.to.global.u64 	%rd38, %rd37;
	add.s64 	%rd39, %rd38, %rd33;
	st.global.f32 	[%rd39], %f5;
	add.s32 	%r48, %r42, %r1;
	setp.lt.s32 	%p6, %r48, %r3;
	@%p6 bra 	$L__BB21_5;
$L__BB21_6:
	ret;

}
	// .globl	_Z7dropoutifPKfS0_Pf
.visible .entry _Z7dropoutifPKfS0_Pf(
	.param .u32 _Z7dropoutifPKfS0_Pf_param_0,
	.param .f32 _Z7dropoutifPKfS0_Pf_param_1,
	.param .u64 .ptr .align 1 _Z7dropoutifPKfS0_Pf_param_2,
	.param .u64 .ptr .align 1 _Z7dropoutifPKfS0_Pf_param_3,
	.param .u64 .ptr .align 1 _Z7dropoutifPKfS0_Pf_param_4
)
{
	.reg .pred 	%p<12>;
	.reg .b32 	%r<31>;
	.reg .b32 	%f<22>;
	.reg .b64 	%rd<25>;

	ld.param.u32 	%r12, [_Z7dropoutifPKfS0_Pf_param_0];
	ld.param.f32 	%f1, [_Z7dropoutifPKfS0_Pf_param_1];
	ld.param.u64 	%rd4, [_Z7dropoutifPKfS0_Pf_param_2];
	ld.param.u64 	%rd5, [_Z7dropoutifPKfS0_Pf_param_3];
	ld.param.u64 	%rd6, [_Z7dropoutifPKfS0_Pf_param_4];
	cvta.to.global.u64 	%rd1, %rd6;
	cvta.to.global.u64 	%rd2, %rd5;
	cvta.to.global.u64 	%rd3, %rd4;
	mov.u32 	%r13, %ntid.x;
	mov.u32 	%r14, %nctaid.x;
	mul.lo.s32 	%r1, %r13, %r14;
	mov.u32 	%r15, %ctaid.x;
	mov.u32 	%r16, %tid.x;
	mad.lo.s32 	%r29, %r15, %r13, %r16;
	setp.ge.s32 	%p1, %r29, %r12;
	@%p1 bra 	$L__BB22_7;
	add.s32 	%r17, %r29, %r1;
	max.s32 	%r18, %r12, %r17;
	setp.lt.s32 	%p2, %r17, %r12;
	selp.u32 	%r19, 1, 0, %p2;
	add.s32 	%r20, %r17, %r19;
	sub.s32 	%r21, %r18, %r20;
	div.u32 	%r22, %r21, %r1;
	add.s32 	%r3, %r22, %r19;
	and.b32  	%r23, %r3, 3;
	setp.eq.s32 	%p3, %r23, 3;
	@%p3 bra 	$L__BB22_4;
	add.s32 	%r24, %r3, 1;
	and.b32  	%r25, %r24, 3;
	neg.s32 	%r27, %r25;
$L__BB22_3:
	.pragma "nounroll";
	mul.wide.s32 	%rd7, %r29, 4;
	add.s64 	%rd8, %rd1, %rd7;
	add.s64 	%rd9, %rd2, %rd7;
	add.s64 	%rd10, %rd3, %rd7;
	ld.global.nc.f32 	%f2, [%rd10];
	ld.global.nc.f32 	%f3, [%rd9];
	setp.gt.f32 	%p4, %f3, %f1;
	selp.f32 	%f4, 0f3F800000, 0f00000000, %p4;
	mul.f32 	%f5, %f2, %f4;
	st.global.f32 	[%rd8], %f5;
	add.s32 	%r29, %r29, %r1;
	add.s32 	%r27, %r27, 1;
	setp.ne.s32 	%p5, %r27, 0;
	@%p5 bra 	$L__BB22_3;
$L__BB22_4:
	setp.lt.u32 	%p6, %r3, 3;
	@%p6 bra 	$L__BB22_7;
	mul.wide.s32 	%rd15, %r1, 4;
	shl.b32 	%r26, %r1, 2;
$L__BB22_6:
	mul.wide.s32 	%rd11, %r29, 4;
	add.s64 	%rd12, %rd3, %rd11;
	ld.global.nc.f32 	%f6, [%rd12];
	add.s64 	%rd13, %rd2, %rd11;
	ld.global.nc.f32 	%f7, [%rd13];
	setp.gt.f32 	%p7, %f7, %f1;
	selp.f32 	%f8, 0f3F800000, 0f00000000, %p7;
	mul.f32 	%f9, %f6, %f8;
	add.s64 	%rd14, %rd1, %rd11;
	st.global.f32 	[%rd14], %f9;
	add.s64 	%rd16, %rd12, %rd15;
	ld.global.nc.f32 	%f10, [%rd16];
	add.s64 	%rd17, %rd13, %rd15;
	ld.global.nc.f32 	%f11, [%rd17];
	setp.gt.f32 	%p8, %f11, %f1;
	selp.f32 	%f12, 0f3F800000, 0f00000000, %p8;
	mul.f32 	%f13, %f10, %f12;
	add.s64 	%rd18, %rd14, %rd15;
	st.global.f32 	[%rd18], %f13;
	add.s64 	%rd19, %rd16, %rd15;
	ld.global.nc.f32 	%f14, [%rd19];
	add.s64 	%rd20, %rd17, %rd15;
	ld.global.nc.f32 	%f15, [%rd20];
	setp.gt.f32 	%p9, %f15, %f1;
	selp.f32 	%f16, 0f3F800000, 0f00000000, %p9;
	mul.f32 	%f17, %f14, %f16;
	add.s64 	%rd21, %rd18, %rd15;
	st.global.f32 	[%rd21], %f17;
	add.s64 	%rd22, %rd19, %rd15;
	ld.global.nc.f32 	%f18, [%rd22];
	add.s64 	%rd23, %rd20, %rd15;
	ld.global.nc.f32 	%f19, [%rd23];
	setp.gt.f32 	%p10, %f19, %f1;
	selp.f32 	%f20, 0f3F800000, 0f00000000, %p10;
	mul.f32 	%f21, %f18, %f20;
	add.s64 	%rd24, %rd21, %rd15;
	st.global.f32 	[%rd24], %f21;
	add.s32 	%r29, %r26, %r29;
	setp.lt.s32 	%p11, %r29, %r12;
	@%p11 bra 	$L__BB22_6;
$L__BB22_7:
	ret;

}
	// .globl	_Z9maskZerosiPKfS0_Pf
.visible .entry _Z9maskZerosiPKfS0_Pf(
	.param .u32 _Z9maskZerosiPKfS0_Pf_param_0,
	.param .u64 .ptr .align 1 _Z9maskZerosiPKfS0_Pf_param_1,
	.param .u64 .ptr .align 1 _Z9maskZerosiPKfS0_Pf_param_2,
	.param .u64 .ptr .align 1 _Z9maskZerosiPKfS0_Pf_param_3
)
{
	.reg .pred 	%p<12>;
	.reg .b32 	%r<31>;
	.reg .b32 	%f<21>;
	.reg .b64 	%rd<25>;

	ld.param.u32 	%r12, [_Z9maskZerosiPKfS0_Pf_param_0];
	ld.param.u64 	%rd4, [_Z9maskZerosiPKfS0_Pf_param_1];
	ld.param.u64 	%rd5, [_Z9maskZerosiPKfS0_Pf_param_2];
	ld.param.u64 	%rd6, [_Z9maskZerosiPKfS0_Pf_param_3];
	cvta.to.global.u64 	%rd1, %rd6;
	cvta.to.global.u64 	%rd2, %rd5;
	cvta.to.global.u64 	%rd3, %rd4;
	mov.u32 	%r13, %ntid.x;
	mov.u32 	%r14, %nctaid.x;
	mul.lo.s32 	%r1, %r13, %r14;
	mov.u32 	%r15, %ctaid.x;
	mov.u32 	%r16, %tid.x;
	mad.lo.s32 	%r29, %r15, %r13, %r16;
	setp.ge.s32 	%p1, %r29, %r12;
	@%p1 bra 	$L__BB23_7;
	add.s32 	%r17, %r29, %r1;
	max.s32 	%r18, %r12, %r17;
	setp.lt.s32 	%p2, %r17, %r12;
	selp.u32 	%r19, 1, 0, %p2;
	add.s32 	%r20, %r17, %r19;
	sub.s32 	%r21, %r18, %r20;
	div.u32 	%r22, %r21, %r1;
	add.s32 	%r3, %r22, %r19;
	and.b32  	%r23, %r3, 3;
	setp.eq.s32 	%p3, %r23, 3;
	@%p3 bra 	$L__BB23_4;
	add.s32 	%r24, %r3, 1;
	and.b32  	%r25, %r24, 3;
	neg.s32 	%r27, %r25;
$L__BB23_3:
	.pragma "nounroll";
	mul.wide.s32 	%rd7, %r29, 4;
	add.s64 	%rd8, %rd1, %rd7;
	add.s64 	%rd9, %rd2, %rd7;
	add.s64 	%rd10, %rd3, %rd7;
	ld.global.nc.f32 	%f1, [%rd10];
	ld.global.nc.f32 	%f2, [%rd9];
	setp.neu.f32 	%p4, %f2, 0f00000000;
	selp.f32 	%f3, 0f3F800000, 0f00000000, %p4;
	mul.f32 	%f4, %f1, %f3;
	st.global.f32 	[%rd8], %f4;
	add.s32 	%r29, %r29, %r1;
	add.s32 	%r27, %r27, 1;
	setp.ne.s32 	%p5, %r27, 0;
	@%p5 bra 	$L__BB23_3;
$L__BB23_4:
	setp.lt.u32 	%p6, %r3, 3;
	@%p6 bra 	$L__BB23_7;
	mul.wide.s32 	%rd15, %r1, 4;
	shl.b32 	%r26, %r1, 2;
$L__BB23_6:
	mul.wide.s32 	%rd11, %r29, 4;
	add.s64 	%rd12, %rd3, %rd11;
	ld.global.nc.f32 	%f5, [%rd12];
	add.s64 	%rd13, %rd2, %rd11;
	ld.global.nc.f32 	%f6, [%rd13];
	setp.neu.f32 	%p7, %f6, 0f00000000;
	selp.f32 	%f7, 0f3F800000, 0f00000000, %p7;
	mul.f32 	%f8, %f5, %f7;
	add.s64 	%rd14, %rd1, %rd11;
	st.global.f32 	[%rd14], %f8;
	add.s64 	%rd16, %rd12, %rd15;
	ld.global.nc.f32 	%f9, [%rd16];
	add.s64 	%rd17, %rd13, %rd15;
	ld.global.nc.f32 	%f10, [%rd17];
	setp.neu.f32 	%p8, %f10, 0f00000000;
	selp.f32 	%f11, 0f3F800000, 0f00000000, %p8;
	mul.f32 	%f12, %f9, %f11;
	add.s64 	%rd18, %rd14, %rd15;
	st.global.f32 	[%rd18], %f12;
	add.s64 	%rd19, %rd16, %rd15;
	ld.global.nc.f32 	%f13, [%rd19];
	add.s64 	%rd20, %rd17, %rd15;
	ld.global.nc.f32 	%f14, [%rd20];
	setp.neu.f32 	%p9, %f14, 0f00000000;
	selp.f32 	%f15, 0f3F800000, 0f00000000, %p9;
	mul.f32 	%f16, %f13, %f15;
	add.s64 	%rd21, %rd18, %rd15;
	st.global.f32 	[%rd21], %f16;
	add.s64 	%rd22, %rd19, %rd15;
	ld.global.nc.f32 	%f17, [%rd22];
	add.s64 	%rd23, %rd20, %rd15;
	ld.global.nc.f32 	%f18, [%rd23];
	setp.neu.f32 	%p10, %f18, 0f00000000;
	selp.f32 	%f19, 0f3F800000, 0f00000000, %p10;
	mul.f32 	%f20, %f17, %f19;
	add.s64 	%rd24, %rd21, %rd15;
	st.global.f32 	[%rd24], %f20;
	add.s32 	%r29, %r26, %r29;
	setp.lt.s32 	%p11, %r29, %r12;
	@%p11 bra 	$L__BB23_6;
$L__BB23_7:
	ret;

}


// ===== COMPILED SASS (sm_100) =====

	.target	sm_100

	.elftype	@"ET_EXEC"


//--------------------- .note.nv.tkinfo           --------------------------
	.section	.note.nv.tkinfo,"",@"SHT_NOTE"
	.sectionflags	@"SHF_NOTE_NV_TKINFO"
	.tkinfo
        /*0018*/ 	.word	0x00000002
        /*0030*/ 	.string	""
        /*0030*/ 	.string	"ptxas"
        /*0030*/ 	.string	"Cuda compilation tools, release 13.0, V13.0.88"
        /*0030*/ 	.string	"Build cuda_13.0.r13.0/compiler.36424714_0"
        /*0030*/ 	.string	"-arch sm_100 -m 64 "



//--------------------- .note.nv.cuinfo           --------------------------
	.section	.note.nv.cuinfo,"",@"SHT_NOTE"
	.sectionflags	@"SHF_NOTE_NV_CUINFO"
        /*0018*/ 	.short	0x0002
        /*001a*/ 	.short	0x0064
        /*001c*/ 	.short	0x0082
	.zero		2


//--------------------- .nv.info                  --------------------------
	.section	.nv.info,"",@"SHT_CUDA_INFO"
	.align	4


	//----- nvinfo : EIATTR_REGCOUNT
	.align		4
        /*0000*/ 	.byte	0x04, 0x2f
        /*0002*/ 	.short	(.L_1 - .L_0)
	.align		4
.L_0:
        /*0004*/ 	.word	index@(_Z12sliceColumnsiiPKiPKfPf)
        /*0008*/ 	.word	0x00000020


	//----- nvinfo : EIATTR_FRAME_SIZE
	.align		4
.L_1:
        /*000c*/ 	.byte	0x04, 0x11
        /*000e*/ 	.short	(.L_3 - .L_2)
	.align		4
.L_2:
        /*0010*/ 	.word	index@(_Z12sliceColumnsiiPKiPKfPf)
        /*0014*/ 	.word	0x00000000


	//----- nvinfo : EIATTR_REGCOUNT
	.align		4
.L_3:
        /*0018*/ 	.byte	0x04, 0x2f
        /*001a*/ 	.short	(.L_5 - .L_4)
	.align		4
.L_4:
        /*001c*/ 	.word	index@(_Z19reverseSliceColumnsiiPKiPKfPf)
        /*0020*/ 	.word	0x00000020


	//----- nvinfo : EIATTR_FRAME_SIZE
	.align		4
.L_5:
        /*0024*/ 	.byte	0x04, 0x11
        /*0026*/ 	.short	(.L_7 - .L_6)
	.align		4
.L_6:
        /*0028*/ 	.word	index@(_Z19reverseSliceColumnsiiPKiPKfPf)
        /*002c*/ 	.word	0x00000000


	//----- nvinfo : EIATTR_REGCOUNT
	.align		4
.L_7:
        /*0030*/ 	.byte	0x04, 0x2f
        /*0032*/ 	.short	(.L_9 - .L_8)
	.align		4
.L_8:
        /*0034*/ 	.word	index@(_Z14sliceRowsBatchPKiiiPKfiiPrPf)
        /*0038*/ 	.word	0x00000020


	//----- nvinfo : EIATTR_FRAME_SIZE
	.align		4
.L_9:
        /*003c*/ 	.byte	0x04, 0x11
        /*003e*/ 	.short	(.L_11 - .L_10)
	.align		4
.L_10:
        /*0040*/ 	.word	index@(_Z14sliceRowsBatchPKiiiPKfiiPrPf)
        /*0044*/ 	.word	0x00000000


	//----- nvinfo : EIATTR_REGCOUNT
	.align		4
.L_11:
        /*0048*/ 	.byte	0x04, 0x2f
        /*004a*/ 	.short	(.L_13 - .L_12)
	.align		4
.L_12:
        /*004c*/ 	.word	index@(_Z21reverseSliceRowsBatchPKiiiPKfiiPrPf)
        /*0050*/ 	.word	0x00000020


	//----- nvinfo : EIATTR_FRAME_SIZE
	.align		4
.L_13:
        /*0054*/ 	.byte	0x04, 0x11
        /*0056*/ 	.short	(.L_15 - .L_14)
	.align		4
.L_14:
        /*0058*/ 	.word	index@(_Z21reverseSliceRowsBatchPKiiiPKfiiPrPf)
        /*005c*/ 	.word	0x00000000


	//----- nvinfo : EIATTR_REGCOUNT
	.align		4
.L_15:
        /*0060*/ 	.byte	0x04, 0x2f
        /*0062*/ 	.short	(.L_17 - .L_16)
	.align		4
.L_16:
        /*0064*/ 	.word	index@(_Z8hprodSumiiPKfS0_Pf)
        /*0068*/ 	.word	0x00000020


	//----- nvinfo : EIATTR_FRAME_SIZE
	.align		4
.L_17:
        /*006c*/ 	.byte	0x04, 0x11
        /*006e*/ 	.short	(.L_19 - .L_18)
	.align		4
.L_18:
        /*0070*/ 	.word	index@(_Z8hprodSumiiPKfS0_Pf)
        /*0074*/ 	.word	0x00000000


	//----- nvinfo : EIATTR_REGCOUNT
	.align		4
.L_19:
        /*0078*/ 	.byte	0x04, 0x2f
        /*007a*/ 	.short	(.L_21 - .L_20)
	.align		4
.L_20:
        /*007c*/ 	.word	index@(_Z8sumHprodiPKfS0_S0_S0_Pf)
        /*0080*/ 	.word	0x00000020


	//----- nvinfo : EIATTR_FRAME_SIZE
	.align		4
.L_21:
        /*0084*/ 	.byte	0x04, 0x11
        /*0086*/ 	.short	(.L_23 - .L_22)
	.align		4
.L_22:
        /*0088*/ 	.word	index@(_Z8sumHprodiPKfS0_S0_S0_Pf)
        /*008c*/ 	.word	0x00000000


	//----- nvinfo : EIATTR_REGCOUNT
	.align		4
.L_23:
        /*0090*/ 	.byte	0x04, 0x2f
        /*0092*/ 	.short	(.L_25 - .L_24)
	.align		4
.L_24:
        /*0094*/ 	.word	index@(_Z8sumHprodiPKfS0_S0_S0_S0_Pf)
        /*0098*/ 	.word	0x00000020


	//----- nvinfo : EIATTR_FRAME_SIZE
	.align		4
.L_25:
        /*009c*/ 	.byte	0x04, 0x11
        /*009e*/ 	.short	(.L_27 - .L_26)
	.align		4
.L_26:
        /*00a0*/ 	.word	index@(_Z8sumHprodiPKfS0_S0_S0_S0_Pf)
        /*00a4*/ 	.word	0x00000000


	//----- nvinfo : EIATTR_REGCOUNT
	.align		4
.L_27:
        /*00a8*/ 	.byte	0x04, 0x2f
        /*00aa*/ 	.short	(.L_29 - .L_28)
	.align		4
.L_28:
        /*00ac*/ 	.word	index@(_Z8sumHprodiPKfS0_S0_S0_S0_S0_S0_S0_S0_S0_S0_Pf)
        /*00b0*/ 	.word	0x0000001c


	//----- nvinfo : EIATTR_FRAME_SIZE
	.align		4
.L_29:
        /*00b4*/ 	.byte	0x04, 0x11
        /*00b6*/ 	.short	(.L_31 - .L_30)
	.align		4
.L_30:
        /*00b8*/ 	.word	index@(_Z8sumHprodiPKfS0_S0_S0_S0_S0_S0_S0_S0_S0_S0_Pf)
        /*00bc*/ 	.word	0x00000000


	//----- nvinfo : EIATTR_REGCOUNT
	.align		4
.L_31:
        /*00c0*/ 	.byte	0x04, 0x2f
        /*00c2*/ 	.short	(.L_33 - .L_32)
	.align		4
.L_32:
        /*00c4*/ 	.word	index@(_Z15hadamardProductiPKfS0_Pf)
        /*00c8*/ 	.word	0x0000001c


	//----- nvinfo : EIATTR_FRAME_SIZE
	.align		4
.L_33:
        /*00cc*/ 	.byte	0x04, 0x11
        /*00ce*/ 	.short	(.L_35 - .L_34)
	.align		4
.L_34:
        /*00d0*/ 	.word	index@(_Z15hadamardProductiPKfS0_Pf)
        /*00d4*/ 	.word	0x00000000


	//----- nvinfo : EIATTR_REGCOUNT
	.align		4
.L_35:
        /*00d8*/ 	.byte	0x04, 0x2f
        /*00da*/ 	.short	(.L_37 - .L_36)
	.align		4
.L_36:
        /*00dc*/ 	.word	index@(_Z15hadamardProductiPKfS0_S0_Pf)
        /*00e0*/ 	.word	0x00000020


	//----- nvinfo : EIATTR_FRAME_SIZE
	.align		4
.L_37:
        /*00e4*/ 	.byte	0x04, 0x11
        /*00e6*/ 	.short	(.L_39 - .L_38)
	.align		4
.L_38:
        /*00e8*/ 	.word	index@(_Z15hadamardProductiPKfS0_S0_Pf)
        /*00ec*/ 	.word	0x00000000


	//----- nvinfo : EIATTR_REGCOUNT
	.align		4
.L_39:
        /*00f0*/ 	.byte	0x04, 0x2f
        /*00f2*/ 	.short	(.L_41 - .L_40)
	.align		4
.L_40:
        /*00f4*/ 	.word	index@(_Z18addHadamardProductiPKfS0_fPf)
        /*00f8*/ 	.word	0x00000018


	//----- nvinfo : EIATTR_FRAME_SIZE
	.align		4
.L_41:
        /*00fc*/ 	.byte	0x04, 0x11
        /*00fe*/ 	.short	(.L_43 - .L_42)
	.align		4
.L_42:
        /*0100*/ 	.word	index@(_Z18addHadamardProductiPKfS0_fPf)
        /*0104*/ 	.word	0x00000000


	//----- nvinfo : EIATTR_REGCOUNT
	.align		4
.L_43:
        /*0108*/ 	.byte	0x04, 0x2f
        /*010a*/ 	.short	(.L_45 - .L_44)
	.align		4
.L_44:
        /*010c*/ 	.word	index@(_Z18addHadamardProductiPKfS0_S0_fPf)
        /*0110*/ 	.word	0x0000001a


	//----- nvinfo : EIATTR_FRAME_SIZE
	.align		4
.L_45:
        /*0114*/ 	.byte	0x04, 0x11
        /*0116*/ 	.short	(.L_47 - .L_46)
	.align		4
.L_46:
        /*0118*/ 	.word	index@(_Z18addHadamardProductiPKfS0_S0_fPf)
        /*011c*/ 	.word	0x00000000


	//----- nvinfo : EIATTR_REGCOUNT
	.align		4
.L_47:
        /*0120*/ 	.byte	0x04, 0x2f
        /*0122*/ 	.short	(.L_49 - .L_48)
	.align		4
.L_48:
        /*0124*/ 	.word	index@(_Z16slicedInplaceAddiifPKfPKiPf)
        /*0128*/ 	.word	0x00000020


	//----- nvinfo : EIATTR_FRAME_SIZE
	.align		4
.L_49:
        /*012c*/ 	.byte	0x04, 0x11
        /*012e*/ 	.short	(.L_51 - .L_50)
	.align		4
.L_50:
        /*0130*/ 	.word	index@(_Z16slicedInplaceAddiifPKfPKiPf)
        /*0134*/ 	.word	0x00000000


	//----- nvinfo : EIATTR_REGCOUNT
	.align		4
.L_51:
        /*0138*/ 	.byte	0x04, 0x2f
        /*013a*/ 	.short	(.L_53 - .L_52)
	.align		4
.L_52:
        /*013c*/ 	.word	index@(_Z9assignSumiPPKfiPf)
        /*0140*/ 	.word	0x00000020


	//----- nvinfo : EIATTR_FRAME_SIZE
	.align		4
.L_53:
        /*0144*/ 	.byte	0x04, 0x11
        /*0146*/ 	.short	(.L_55 - .L_54)
	.align		4
.L_54:
        /*0148*/ 	.word	index@(_Z9assignSumiPPKfiPf)
        /*014c*/ 	.word	0x00000000


	//----- nvinfo : EIATTR_REGCOUNT
	.align		4
.L_55:
        /*0150*/ 	.byte	0x04, 0x2f
        /*0152*/ 	.short	(.L_57 - .L_56)
	.align		4
.L_56:
        /*0154*/ 	.word	index@(_Z6addSumiPPKfiPf)
        /*0158*/ 	.word	0x00000020


	//----- nvinfo : EIATTR_FRAME_SIZE
	.align		4
.L_57:
        /*015c*/ 	.byte	0x04, 0x11
        /*015e*/ 	.short	(.L_59 - .L_58)
	.align		4
.L_58:
        /*0160*/ 	.word	index@(_Z6addSumiPPKfiPf)
        /*0164*/ 	.word	0x00000000


	//----- nvinfo : EIATTR_REGCOUNT
	.align		4
.L_59:
        /*0168*/ 	.byte	0x04, 0x2f
        /*016a*/ 	.short	(.L_61 - .L_60)
	.align		4
.L_60:
        /*016c*/ 	.word	index@(_Z5scaleiPKffPf)
        /*0170*/ 	.word	0x00000020


	//----- nvinfo : EIATTR_FRAME_SIZE
	.align		4
.L_61:
        /*0174*/ 	.byte	0x04, 0x11
        /*0176*/ 	.short	(.L_63 - .L_62)
	.align		4
.L_62:
        /*0178*/ 	.word	index@(_Z5scaleiPKffPf)
        /*017c*/ 	.word	0x00000000


	//----- nvinfo : EIATTR_REGCOUNT
	.align		4
.L_63:
        /*0180*/ 	.byte	0x04, 0x2f
        /*0182*/ 	.short	(.L_65 - .L_64)
	.align		4
.L_64:
        /*0184*/ 	.word	index@(_Z4fillifPf)
        /*0188*/ 	.word	0x00000012


	//----- nvinfo : EIATTR_FRAME_SIZE
	.align		4
.L_65:
        /*018c*/ 	.byte	0x04, 0x11
        /*018e*/ 	.short	(.L_67 - .L_66)
	.align		4
.L_66:
        /*0190*/ 	.word	index@(_Z4fillifPf)
        /*0194*/ 	.word	0x00000000


	//----- nvinfo : EIATTR_REGCOUNT
	.align		4
.L_67:
        /*0198*/ 	.byte	0x04, 0x2f
        /*019a*/ 	.short	(.L_69 - .L_68)
	.align		4
.L_68:
        /*019c*/ 	.word	index@(_Z23matrixVectorRowAdditioniiPKffS0_Pf)
        /*01a0*/ 	.word	0x0000001c


	//----- nvinfo : EIATTR_FRAME_SIZE
	.align		4
.L_69:
        /*01a4*/ 	.byte	0x04, 0x11
        /*01a6*/ 	.short	(.L_71 - .L_70)
	.align		4
.L_70:
        /*01a8*/ 	.word	index@(_Z23matrixVectorRowAdditioniiPKffS0_Pf)
        /*01ac*/ 	.word	0x00000000


	//----- nvinfo : EIATTR_REGCOUNT
	.align		4
.L_71:
        /*01b0*/ 	.byte	0x04, 0x2f
        /*01b2*/ 	.short	(.L_73 - .L_72)
	.align		4
.L_72:
        /*01b4*/ 	.word	index@(_Z20assignScaledAdditionifPKfS0_Pf)
        /*01b8*/ 	.word	0x00000018


	//----- nvinfo : EIATTR_FRAME_SIZE
	.align		4
.L_73:
        /*01bc*/ 	.byte	0x04, 0x11
        /*01be*/ 	.short	(.L_75 - .L_74)
	.align		4
.L_74:
        /*01c0*/ 	.word	index@(_Z20assignScaledAdditionifPKfS0_Pf)
        /*01c4*/ 	.word	0x00000000


	//----- nvinfo : EIATTR_REGCOUNT
	.align		4
.L_75:
        /*01c8*/ 	.byte	0x04, 0x2f
        /*01ca*/ 	.short	(.L_77 - .L_76)
	.align		4
.L_76:
        /*01cc*/ 	.word	index@(_Z23assignScaledSubtractionifPKfS0_Pf)
        /*01d0*/ 	.word	0x00000018


	//----- nvinfo : EIATTR_FRAME_SIZE
	.align		4
.L_77:
        /*01d4*/ 	.byte	0x04, 0x11
        /*01d6*/ 	.short	(.L_79 - .L_78)
	.align		4
.L_78:
        /*01d8*/ 	.word	index@(_Z23assignScaledSubtractionifPKfS0_Pf)
        /*01dc*/ 	.word	0x00000000


	//----- nvinfo : EIATTR_REGCOUNT
	.align		4
.L_79:
        /*01e0*/ 	.byte	0x04, 0x2f
        /*01e2*/ 	.short	(.L_81 - .L_80)
	.align		4
.L_80:
        /*01e4*/ 	.word	index@(_Z27assignSequentialMeanPoolingiiPPKfiPf)
        /*01e8*/ 	.word	0x0000001b


	//----- nvinfo : EIATTR_FRAME_SIZE
	.align		4
.L_81:
        /*01ec*/ 	.byte	0x04, 0x11
        /*01ee*/ 	.short	(.L_83 - .L_82)
	.align		4
.L_82:
        /*01f0*/ 	.word	index@($__internal_0_$__cuda_sm3x_div_rn_noftz_f32_slowpath)
        /*01f4*/ 	.word	0x00000000


	//----- nvinfo : EIATTR_FRAME_SIZE
	.align		4
.L_83:
        /*01f8*/ 	.byte	0x04, 0x11
        /*01fa*/ 	.short	(.L_85 - .L_84)
	.align		4
.L_84:
        /*01fc*/ 	.word	index@(_Z27assignSequentialMeanPoolingiiPPKfiPf)
        /*0200*/ 	.word	0x00000000


	//----- nvinfo : EIATTR_REGCOUNT
	.align		4
.L_85:
        /*0204*/ 	.byte	0x04, 0x2f
        /*0206*/ 	.short	(.L_87 - .L_86)
	.align		4
.L_86:
        /*0208*/ 	.word	index@(_Z16sequentiallyTileiPKfPPfi)
        /*020c*/ 	.word	0x0000001a


	//----- nvinfo : EIATTR_FRAME_SIZE
	.align		4
.L_87:
        /*0210*/ 	.byte	0x04, 0x11
        /*0212*/ 	.short	(.L_89 - .L_88)
	.align		4
.L_88:
        /*0214*/ 	.word	index@(_Z16sequentiallyTileiPKfPPfi)
        /*0218*/ 	.word	0x00000000


	//----- nvinfo : EIATTR_REGCOUNT
	.align		4
.L_89:
        /*021c*/ 	.byte	0x04, 0x2f
        /*021e*/ 	.short	(.L_91 - .L_90)
	.align		4
.L_90:
        /*0220*/ 	.word	index@(_Z7dropoutifPKfS0_Pf)
        /*0224*/ 	.word	0x0000001c


	//----- nvinfo : EIATTR_FRAME_SIZE
	.align		4
.L_91:
        /*0228*/ 	.byte	0x04, 0x11
        /*022a*/ 	.short	(.L_93 - .L_92)
	.align		4
.L_92:
        /*022c*/ 	.word	index@(_Z7dropoutifPKfS0_Pf)
        /*0230*/ 	.word	0x00000000


	//----- nvinfo : EIATTR_REGCOUNT
	.align		4
.L_93:
        /*0234*/ 	.byte	0x04, 0x2f
        /*0236*/ 	.short	(.L_95 - .L_94)
	.align		4
.L_94:
        /*0238*/ 	.word	index@(_Z9maskZerosiPKfS0_Pf)
        /*023c*/ 	.word	0x0000001c


	//----- nvinfo : EIATTR_FRAME_SIZE
	.align		4
.L_95:
        /*0240*/ 	.byte	0x04, 0x11
        /*0242*/ 	.short	(.L_97 - .L_96)
	.align		4
.L_96:
        /*0244*/ 	.word	index@(_Z9maskZerosiPKfS0_Pf)
        /*0248*/ 	.word	0x00000000


	//----- nvinfo : EIATTR_MIN_STACK_SIZE
	.align		4
.L_97:
        /*024c*/ 	.byte	0x04, 0x12
        /*024e*/ 	.short	(.L_99 - .L_98)
	.align		4
.L_98:
        /*0250*/ 	.word	index@(_Z9maskZerosiPKfS0_Pf)
        /*0254*/ 	.word	0x00000000


	//----- nvinfo : EIATTR_MIN_STACK_SIZE
	.align		4
.L_99:
        /*0258*/ 	.byte	0x04, 0x12
        /*025a*/ 	.short	(.L_101 - .L_100)
	.align		4
.L_100:
        /*025c*/ 	.word	index@(_Z7dropoutifPKfS0_Pf)
        /*0260*/ 	.word	0x00000000


	//----- nvinfo : EIATTR_MIN_STACK_SIZE
	.align		4
.L_101:
        /*0264*/ 	.byte	0x04, 0x12
        /*0266*/ 	.short	(.L_103 - .L_102)
	.align		4
.L_102:
        /*0268*/ 	.word	index@(_Z16sequentiallyTileiPKfPPfi)
        /*026c*/ 	.word	0x00000000


	//----- nvinfo : EIATTR_MIN_STACK_SIZE
	.align		4
.L_103:
        /*0270*/ 	.byte	0x04, 0x12
        /*0272*/ 	.short	(.L_105 - .L_104)
	.align		4
.L_104:
        /*0274*/ 	.word	index@(_Z27assignSequentialMeanPoolingiiPPKfiPf)
        /*0278*/ 	.word	0x00000000


	//----- nvinfo : EIATTR_MIN_STACK_SIZE
	.align		4
.L_105:
        /*027c*/ 	.byte	0x04, 0x12
        /*027e*/ 	.short	(.L_107 - .L_106)
	.align		4
.L_106:
        /*0280*/ 	.word	index@(_Z23assignScaledSubtractionifPKfS0_Pf)
        /*0284*/ 	.word	0x00000000


	//----- nvinfo : EIATTR_MIN_STACK_SIZE
	.align		4
.L_107:
        /*0288*/ 	.byte	0x04, 0x12
        /*028a*/ 	.short	(.L_109 - .L_108)
	.align		4
.L_108:
        /*028c*/ 	.word	index@(_Z20assignScaledAdditionifPKfS0_Pf)
        /*0290*/ 	.word	0x00000000


	//----- nvinfo : EIATTR_MIN_STACK_SIZE
	.align		4
.L_109:
        /*0294*/ 	.byte	0x04, 0x12
        /*0296*/ 	.short	(.L_111 - .L_110)
	.align		4
.L_110:
        /*0298*/ 	.word	index@(_Z23matrixVectorRowAdditioniiPKffS0_Pf)
        /*029c*/ 	.word	0x00000000


	//----- nvinfo : EIATTR_MIN_STACK_SIZE
	.align		4
.L_111:
        /*02a0*/ 	.byte	0x04, 0x12
        /*02a2*/ 	.short	(.L_113 - .L_112)
	.align		4
.L_112:
        /*02a4*/ 	.word	index@(_Z4fillifPf)
        /*02a8*/ 	.word	0x00000000


	//----- nvinfo : EIATTR_MIN_STACK_SIZE
	.align		4
.L_113:
        /*02ac*/ 	.byte	0x04, 0x12
        /*02ae*/ 	.short	(.L_115 - .L_114)
	.align		4
.L_114:
        /*02b0*/ 	.word	index@(_Z5scaleiPKffPf)
        /*02b4*/ 	.word	0x00000000


	//----- nvinfo : EIATTR_MIN_STACK_SIZE
	.align		4
.L_115:
        /*02b8*/ 	.byte	0x04, 0x12
        /*02ba*/ 	.short	(.L_117 - .L_116)
	.align		4
.L_116:
        /*02bc*/ 	.word	index@(_Z6addSumiPPKfiPf)
        /*02c0*/ 	.word	0x00000000


	//----- nvinfo : EIATTR_MIN_STACK_SIZE
	.align		4
.L_117:
        /*02c4*/ 	.byte	0x04, 0x12
        /*02c6*/ 	.short	(.L_119 - .L_118)
	.align		4
.L_118:
        /*02c8*/ 	.word	index@(_Z9assignSumiPPKfiPf)
        /*02cc*/ 	.word	0x00000000


	//----- nvinfo : EIATTR_MIN_STACK_SIZE
	.align		4
.L_119:
        /*02d0*/ 	.byte	0x04, 0x12
        /*02d2*/ 	.short	(.L_121 - .L_120)
	.align		4
.L_120:
        /*02d4*/ 	.word	index@(_Z16slicedInplaceAddiifPKfPKiPf)
        /*02d8*/ 	.word	0x00000000


	//----- nvinfo : EIATTR_MIN_STACK_SIZE
	.align		4
.L_121:
        /*02dc*/ 	.byte	0x04, 0x12
        /*02de*/ 	.short	(.L_123 - .L_122)
	.align		4
.L_122:
        /*02e0*/ 	.word	index@(_Z18addHadamardProductiPKfS0_S0_fPf)
        /*02e4*/ 	.word	0x00000000


	//----- nvinfo : EIATTR_MIN_STACK_SIZE
	.align		4
.L_123:
        /*02e8*/ 	.byte	0x04, 0x12
        /*02ea*/ 	.short	(.L_125 - .L_124)
	.align		4
.L_124:
        /*02ec*/ 	.word	index@(_Z18addHadamardProductiPKfS0_fPf)
        /*02f0*/ 	.word	0x00000000


	//----- nvinfo : EIATTR_MIN_STACK_SIZE
	.align		4
.L_125:
        /*02f4*/ 	.byte	0x04, 0x12
        /*02f6*/ 	.short	(.L_127 - .L_126)
	.align		4
.L_126:
        /*02f8*/ 	.word	index@(_Z15hadamardProductiPKfS0_S0_Pf)
        /*02fc*/ 	.word	0x00000000


	//----- nvinfo : EIATTR_MIN_STACK_SIZE
	.align		4
.L_127:
        /*0300*/ 	.byte	0x04, 0x12
        /*0302*/ 	.short	(.L_129 - .L_128)
	.align		4
.L_128:
        /*0304*/ 	.word	index@(_Z15hadamardProductiPKfS0_Pf)
        /*0308*/ 	.word	0x00000000


	//----- nvinfo : EIATTR_MIN_STACK_SIZE
	.align		4
.L_129:
        /*030c*/ 	.byte	0x04, 0x12
        /*030e*/ 	.short	(.L_131 - .L_130)
	.align		4
.L_130:
        /*0310*/ 	.word	index@(_Z8sumHprodiPKfS0_S0_S0_S0_S0_S0_S0_S0_S0_S0_Pf)
        /*0314*/ 	.word	0x00000000


	//----- nvinfo : EIATTR_MIN_STACK_SIZE
	.align		4
.L_131:
        /*0318*/ 	.byte	0x04, 0x12
        /*031a*/ 	.short	(.L_133 - .L_132)
	.align		4
.L_132:
        /*031c*/ 	.word	index@(_Z8sumHprodiPKfS0_S0_S0_S0_Pf)
        /*0320*/ 	.word	0x00000000


	//----- nvinfo : EIATTR_MIN_STACK_SIZE
	.align		4
.L_133:
        /*0324*/ 	.byte	0x04, 0x12
        /*0326*/ 	.short	(.L_135 - .L_134)
	.align		4
.L_134:
        /*0328*/ 	.word	index@(_Z8sumHprodiPKfS0_S0_S0_Pf)
        /*032c*/ 	.word	0x00000000


	//----- nvinfo : EIATTR_MIN_STACK_SIZE
	.align		4
.L_135:
        /*0330*/ 	.byte	0x04, 0x12
        /*0332*/ 	.short	(.L_137 - .L_136)
	.align		4
.L_136:
        /*0334*/ 	.word	index@(_Z8hprodSumiiPKfS0_Pf)
        /*0338*/ 	.word	0x00000000


	//----- nvinfo : EIATTR_MIN_STACK_SIZE
	.align		4
.L_137:
        /*033c*/ 	.byte	0x04, 0x12
        /*033e*/ 	.short	(.L_139 - .L_138)
	.align		4
.L_138:
        /*0340*/ 	.word	index@(_Z21reverseSliceRowsBatchPKiiiPKfiiPrPf)
        /*0344*/ 	.word	0x00000000


	//----- nvinfo : EIATTR_MIN_STACK_SIZE
	.align		4
.L_139:
        /*0348*/ 	.byte	0x04, 0x12
        /*034a*/ 	.short	(.L_141 - .L_140)
	.align		4
.L_140:
        /*034c*/ 	.word	index@(_Z14sliceRowsBatchPKiiiPKfiiPrPf)
        /*0350*/ 	.word	0x00000000


	//----- nvinfo : EIATTR_MIN_STACK_SIZE
	.align		4
.L_141:
        /*0354*/ 	.byte	0x04, 0x12
        /*0356*/ 	.short	(.L_143 - .L_142)
	.align		4
.L_142:
        /*0358*/ 	.word	index@(_Z19reverseSliceColumnsiiPKiPKfPf)
        /*035c*/ 	.word	0x00000000


	//----- nvinfo : EIATTR_MIN_STACK_SIZE
	.align		4
.L_143:
        /*0360*/ 	.byte	0x04, 0x12
        /*0362*/ 	.short	(.L_145 - .L_144)
	.align		4
.L_144:
        /*0364*/ 	.word	index@(_Z12sliceColumnsiiPKiPKfPf)
        /*0368*/ 	.word	0x00000000
.L_145:


//--------------------- .nv.compat                --------------------------
	.section	.nv.compat,"",@"SHT_CUDA_COMPAT_INFO"
	.align	4
        /*0000*/ 	.byte	0x02, 0x09, 0x00, 0x00, 0x02, 0x02, 0x01, 0x00, 0x02, 0x05, 0x05, 0x00, 0x03, 0x07, 0x01, 0x01
        /*0010*/ 	.byte	0x02, 0x03, 0x00, 0x00, 0x02, 0x06, 0x01, 0x00, 0x04, 0x0b, 0x08, 0x00, 0x01, 0x00, 0x00, 0x00
        /*0020*/ 	.byte	0x00, 0x00, 0x00, 0x00


//--------------------- .nv.info._Z9maskZerosiPKfS0_Pf --------------------------
	.section	.nv.info._Z9maskZerosiPKfS0_Pf,"",@"SHT_CUDA_INFO"
	.sectionflags	@""
	.align	4


	//----- nvinfo : EIATTR_CUDA_API_VERSION
	.align		4
        /*0000*/ 	.byte	0x04, 0x37
        /*0002*/ 	.short	(.L_147 - .L_146)
.L_146:
        /*0004*/ 	.word	0x00000082


	//----- nvinfo : EIATTR_KPARAM_INFO
	.align		4
.L_147:
        /*0008*/ 	.byte	0x04, 0x17
        /*000a*/ 	.short	(.L_149 - .L_148)
.L_148:
        /*000c*/ 	.word	0x00000000
        /*0010*/ 	.short	0x0003
        /*0012*/ 	.short	0x0018
        /*0014*/ 	.byte	0x00, 0xf5, 0x21, 0x00


	//----- nvinfo : EIATTR_KPARAM_INFO
	.align		4
.L_149:
        /*0018*/ 	.byte	0x04, 0x17
        /*001a*/ 	.short	(.L_151 - .L_150)
.L_150:
        /*001c*/ 	.word	0x00000000
        /*0020*/ 	.short	0x0002
        /*0022*/ 	.short	0x0010
        /*0024*/ 	.byte	0x00, 0xf5, 0x21, 0x00


	//----- nvinfo : EIATTR_KPARAM_INFO
	.align		4
.L_151:
        /*0028*/ 	.byte	0x04, 0x17
        /*002a*/ 	.short	(.L_153 - .L_152)
.L_152:
        /*002c*/ 	.word	0x00000000
        /*0030*/ 	.short	0x0001
        /*0032*/ 	.short	0x0008
        /*0034*/ 	.byte	0x00, 0xf5, 0x21, 0x00


	//----- nvinfo : EIATTR_KPARAM_INFO
	.align		4
.L_153:
        /*0038*/ 	.byte	0x04, 0x17
        /*003a*/ 	.short	(.L_155 - .L_154)
.L_154:
        /*003c*/ 	.word	0x00000000
        /*0040*/ 	.short	0x0000
        /*0042*/ 	.short	0x0000
        /*0044*/ 	.byte	0x00, 0xf0, 0x11, 0x00


	//----- nvinfo : EIATTR_SPARSE_MMA_MASK
	.align		4
.L_155:
        /*0048*/ 	.byte	0x03, 0x50
        /*004a*/ 	.short	0x0000


	//----- nvinfo : EIATTR_MAXREG_COUNT
	.align		4
        /*004c*/ 	.byte	0x03, 0x1b
        /*004e*/ 	.short	0x00ff


	//----- nvinfo : EIATTR_MERCURY_ISA_VERSION
	.align		4
        /*0050*/ 	.byte	0x03, 0x5f
        /*0052*/ 	.short	0x0101


	//----- nvinfo : EIATTR_VRC_CTA_INIT_COUNT
	.align		4
        /*0054*/ 	.byte	0x02, 0x4a
	.zero		1
	.zero		1


	//----- nvinfo : EIATTR_EXIT_INSTR_OFFSETS
	.align		4
        /*0058*/ 	.byte	0x04, 0x1c
        /*005a*/ 	.short	(.L_157 - .L_156)


	//   ....[0]....
.L_156:
        /*005c*/ 	.word	0x00000090


	//   ....[1]....
        /*0060*/ 	.word	0x000003b0


	//   ....[2]....
        /*0064*/ 	.word	0x00000620


	//----- nvinfo : EIATTR_CRS_STACK_SIZE
	.align		4
.L_157:
        /*0068*/ 	.byte	0x04, 0x1e
        /*006a*/ 	.short	(.L_159 - .L_158)
.L_158:
        /*006c*/ 	.word	0x00000000


	//----- nvinfo : EIATTR_CBANK_PARAM_SIZE
	.align		4
.L_159:
        /*0070*/ 	.byte	0x03, 0x19
        /*0072*/ 	.short	0x0020


	//----- nvinfo : EIATTR_PARAM_CBANK
	.align		4
        /*0074*/ 	.byte	0x04, 0x0a
        /*0076*/ 	.short	(.L_161 - .L_160)
	.align		4
.L_160:
        /*0078*/ 	.word	index@(.nv.constant0._Z9maskZerosiPKfS0_Pf)
        /*007c*/ 	.short	0x0380
        /*007e*/ 	.short	0x0020


	//----- nvinfo : EIATTR_SW_WAR
	.align		4
.L_161:
        /*0080*/ 	.byte	0x04, 0x36
        /*0082*/ 	.short	(.L_163 - .L_162)
.L_162:
        /*0084*/ 	.word	0x00000008
.L_163:


//--------------------- .nv.info._Z7dropoutifPKfS0_Pf --------------------------
	.section	.nv.info._Z7dropoutifPKfS0_Pf,"",@"SHT_CUDA_INFO"
	.sectionflags	@""
	.align	4


	//----- nvinfo : EIATTR_CUDA_API_VERSION
	.align		4
        /*0000*/ 	.byte	0x04, 0x37
        /*0002*/ 	.short	(.L_165 - .L_164)
.L_164:
        /*0004*/ 	.word	0x00000082


	//----- nvinfo : EIATTR_KPARAM_INFO
	.align		4
.L_165:
        /*0008*/ 	.byte	0x04, 0x17
        /*000a*/ 	.short	(.L_167 - .L_166)
.L_166:
        /*000c*/ 	.word	0x00000000
        /*0010*/ 	.short	0x0004
        /*0012*/ 	.short	0x0018
        /*0014*/ 	.byte	0x00, 0xf5, 0x21, 0x00


	//----- nvinfo : EIATTR_KPARAM_INFO
	.align		4
.L_167:
        /*0018*/ 	.byte	0x04, 0x17
        /*001a*/ 	.short	(.L_169 - .L_168)
.L_168:
        /*001c*/ 	.word	0x00000000
        /*0020*/ 	.short	0x0003
        /*0022*/ 	.short	0x0010
        /*0024*/ 	.byte	0x00, 0xf5, 0x21, 0x00


	//----- nvinfo : EIATTR_KPARAM_INFO
	.align		4
.L_169:
        /*0028*/ 	.byte	0x04, 0x17
        /*002a*/ 	.short	(.L_171 - .L_170)
.L_170:
        /*002c*/ 	.word	0x00000000
        /*0030*/ 	.short	0x0002
        /*0032*/ 	.short	0x0008
        /*0034*/ 	.byte	0x00, 0xf5, 0x21, 0x00


	//----- nvinfo : EIATTR_KPARAM_INFO
	.align		4
.L_171:
        /*0038*/ 	.byte	0x04, 0x17
        /*003a*/ 	.short	(.L_173 - .L_172)
.L_172:
        /*003c*/ 	.word	0x00000000
        /*0040*/ 	.short	0x0001
        /*0042*/ 	.short	0x0004
        /*0044*/ 	.byte	0x00, 0xf0, 0x11, 0x00


	//----- nvinfo : EIATTR_KPARAM_INFO
	.align		4
.L_173:
        /*0048*/ 	.byte	0x04, 0x17
        /*004a*/ 	.short	(.L_175 - .L_174)
.L_174:
        /*004c*/ 	.word	0x00000000
        /*0050*/ 	.short	0x0000
        /*0052*/ 	.short	0x0000
        /*0054*/ 	.byte	0x00, 0xf0, 0x11, 0x00


	//----- nvinfo : EIATTR_SPARSE_MMA_MASK
	.align		4
.L_175:
        /*0058*/ 	.byte	0x03, 0x50
        /*005a*/ 	.short	0x0000


	//----- nvinfo : EIATTR_MAXREG_COUNT
	.align		4
        /*005c*/ 	.byte	0x03, 0x1b
        /*005e*/ 	.short	0x00ff


	//----- nvinfo : EIATTR_MERCURY_ISA_VERSION
	.align		4
        /*0060*/ 	.byte	0x03, 0x5f
        /*0062*/ 	.short	0x0101


	//----- nvinfo : EIATTR_VRC_CTA_INIT_COUNT
	.align		4
        /*0064*/ 	.byte	0x02, 0x4a
	.zero		1
	.zero		1


	//----- nvinfo : EIATTR_EXIT_INSTR_OFFSETS
	.align		4
        /*0068*/ 	.byte	0x04, 0x1c
        /*006a*/ 	.short	(.L_177 - .L_176)


	//   ....[0]....
.L_176:
        /*006c*/ 	.word	0x00000090


	//   ....[1]....
        /*0070*/ 	.word	0x000003d0


	//   ....[2]....
        /*0074*/ 	.word	0x00000640


	//----- nvinfo : EIATTR_CRS_STACK_SIZE
	.align		4
.L_177:
        /*0078*/ 	.byte	0x04, 0x1e
        /*007a*/ 	.short	(.L_179 - .L_178)
.L_178:
        /*007c*/ 	.word	0x00000000


	//----- nvinfo : EIATTR_CBANK_PARAM_SIZE
	.align		4
.L_179:
        /*0080*/ 	.byte	0x03, 0x19
        /*0082*/ 	.short	0x0020


	//----- nvinfo : EIATTR_PARAM_CBANK
	.align		4
        /*0084*/ 	.byte	0x04, 0x0a
        /*0086*/ 	.short	(.L_181 - .L_180)
	.align		4
.L_180:
        /*0088*/ 	.word	index@(.nv.constant0._Z7dropoutifPKfS0_Pf)
        /*008c*/ 	.short	0x0380
        /*008e*/ 	.short	0x0020


	//----- nvinfo : EIATTR_SW_WAR
	.align		4
.L_181:
        /*0090*/ 	.byte	0x04, 0x36
        /*0092*/ 	.short	(.L_183 - .L_182)
.L_182:
        /*0094*/ 	.word	0x00000008
.L_183:


//--------------------- .nv.info._Z16sequentiallyTileiPKfPPfi --------------------------
	.section	.nv.info._Z16sequentiallyTileiPKfPPfi,"",@"SHT_CUDA_INFO"
	.sectionflags	@""
	.align	4


	//----- nvinfo : EIATTR_CUDA_API_VERSION
	.align		4
        /*0000*/ 	.byte	0x04, 0x37
        /*0002*/ 	.short	(.L_185 - .L_184)
.L_184:
        /*0004*/ 	.word	0x00000082


	//----- nvinfo : EIATTR_KPARAM_INFO
	.align		4
.L_185:
        /*0008*/ 	.byte	0x04, 0x17
        /*000a*/ 	.short	(.L_187 - .L_186)
.L_186:
        /*000c*/ 	.word	0x00000000
        /*0010*/ 	.short	0x0003
        /*0012*/ 	.short	0x0018
        /*0014*/ 	.byte	0x00, 0xf0, 0x11, 0x00


	//----- nvinfo : EIATTR_KPARAM_INFO
	.align		4
.L_187:
        /*0018*/ 	.byte	0x04, 0x17
        /*001a*/ 	.short	(.L_189 - .L_188)
.L_188:
        /*001c*/ 	.word	0x00000000
        /*0020*/ 	.short	0x0002
        /*0022*/ 	.short	0x0010
        /*0024*/ 	.byte	0x00, 0xf5, 0x21, 0x00


	//----- nvinfo : EIATTR_KPARAM_INFO
	.align		4
.L_189:
        /*0028*/ 	.byte	0x04, 0x17
        /*002a*/ 	.short	(.L_191 - .L_190)
.L_190:
        /*002c*/ 	.word	0x00000000
        /*0030*/ 	.short	0x0001
        /*0032*/ 	.short	0x0008
        /*0034*/ 	.byte	0x00, 0xf5, 0x21, 0x00


	//----- nvinfo : EIATTR_KPARAM_INFO
	.align		4
.L_191:
        /*0038*/ 	.byte	0x04, 0x17
        /*003a*/ 	.short	(.L_193 - .L_192)
.L_192:
        /*003c*/ 	.word	0x00000000
        /*0040*/ 	.short	0x0000
        /*0042*/ 	.short	0x0000
        /*0044*/ 	.byte	0x00, 0xf0, 0x11, 0x00


	//----- nvinfo : EIATTR_SPARSE_MMA_MASK
	.align		4
.L_193:
        /*0048*/ 	.byte	0x03, 0x50
        /*004a*/ 	.short	0x0000


	//----- nvinfo : EIATTR_MAXREG_COUNT
	.align		4
        /*004c*/ 	.byte	0x03, 0x1b
        /*004e*/ 	.short	0x00ff


	//----- nvinfo : EIATTR_MERCURY_ISA_VERSION
	.align		4
        /*0050*/ 	.byte	0x03, 0x5f
        /*0052*/ 	.short	0x0101


	//----- nvinfo : EIATTR_VRC_CTA_INIT_COUNT
	.align		4
        /*0054*/ 	.byte	0x02, 0x4a
	.zero		1
	.zero		1


	//----- nvinfo : EIATTR_EXIT_INSTR_OFFSETS
	.align		4
        /*0058*/ 	.byte	0x04, 0x1c
        /*005a*/ 	.short	(.L_195 - .L_194)


	//   ....[0]....
.L_194:
        /*005c*/ 	.word	0x000000c0


	//   ....[1]....
        /*0060*/ 	.word	0x00000580


	//   ....[2]....
        /*0064*/ 	.word	0x00000cb0


	//----- nvinfo : EIATTR_CRS_STACK_SIZE
	.align		4
.L_195:
        /*0068*/ 	.byte	0x04, 0x1e
        /*006a*/ 	.short	(.L_197 - .L_196)
.L_196:
        /*006c*/ 	.word	0x00000000


	//----- nvinfo : EIATTR_CBANK_PARAM_SIZE
	.align		4
.L_197:
        /*0070*/ 	.byte	0x03, 0x19
        /*0072*/ 	.short	0x001c


	//----- nvinfo : EIATTR_PARAM_CBANK
	.align		4
        /*0074*/ 	.byte	0x04, 0x0a
        /*0076*/ 	.short	(.L_199 - .L_198)
	.align		4
.L_198:
        /*0078*/ 	.word	index@(.nv.constant0._Z16sequentiallyTileiPKfPPfi)
        /*007c*/ 	.short	0x0380
        /*007e*/ 	.short	0x001c


	//----- nvinfo : EIATTR_SW_WAR
	.align		4
.L_199:
        /*0080*/ 	.byte	0x04, 0x36
        /*0082*/ 	.short	(.L_201 - .L_200)
.L_200:
        /*0084*/ 	.word	0x00000008
.L_201:


//--------------------- .nv.info._Z27assignSequentialMeanPoolingiiPPKfiPf --------------------------
	.section	.nv.info._Z27assignSequentialMeanPoolingiiPPKfiPf,"",@"SHT_CUDA_INFO"
	.sectionflags	@""
	.align	4


	//----- nvinfo : EIATTR_CUDA_API_VERSION
	.align		4
        /*0000*/ 	.byte	0x04, 0x37
        /*0002*/ 	.short	(.L_203 - .L_202)
.L_202:
        /*0004*/ 	.word	0x00000082


	//----- nvinfo : EIATTR_KPARAM_INFO
	.align		4
.L_203:
        /*0008*/ 	.byte	0x04, 0x17
        /*000a*/ 	.short	(.L_205 - .L_204)
.L_204:
        /*000c*/ 	.word	0x00000000
        /*0010*/ 	.short	0x0004
        /*0012*/ 	.short	0x0018
        /*0014*/ 	.byte	0x00, 0xf5, 0x21, 0x00


	//----- nvinfo : EIATTR_KPARAM_INFO
	.align		4
.L_205:
        /*0018*/ 	.byte	0x04, 0x17
        /*001a*/ 	.short	(.L_207 - .L_206)
.L_206:
        /*001c*/ 	.word	0x00000000
        /*0020*/ 	.short	0x0003
        /*0022*/ 	.short	0x0010
        /*0024*/ 	.byte	0x00, 0xf0, 0x11, 0x00


	//----- nvinfo : EIATTR_KPARAM_INFO
	.align		4
.L_207:
        /*0028*/ 	.byte	0x04, 0x17
        /*002a*/ 	.short	(.L_209 - .L_208)
.L_208:
        /*002c*/ 	.word	0x00000000
        /*0030*/ 	.short	0x0002
        /*0032*/ 	.short	0x0008
        /*0034*/ 	.byte	0x00, 0xf5, 0x21, 0x00


	//----- nvinfo : EIATTR_KPARAM_INFO
	.align		4
.L_209:
        /*0038*/ 	.byte	0x04, 0x17
        /*003a*/ 	.short	(.L_211 - .L_210)
.L_210:
        /*003c*/ 	.word	0x00000000
        /*0040*/ 	.short	0x0001
        /*0042*/ 	.short	0x0004
        /*0044*/ 	.byte	0x00, 0xf0, 0x11, 0x00


	//----- nvinfo : EIATTR_KPARAM_INFO
	.align		4
.L_211:
        /*0048*/ 	.byte	0x04, 0x17
        /*004a*/ 	.short	(.L_213 - .L_212)
.L_212:
        /*004c*/ 	.word	0x00000000
        /*0050*/ 	.short	0x0000
        /*0052*/ 	.short	0x0000
        /*0054*/ 	.byte	0x00, 0xf0, 0x11, 0x00


	//----- nvinfo : EIATTR_SPARSE_MMA_MASK
	.align		4
.L_213:
        /*0058*/ 	.byte	0x03, 0x50
        /*005a*/ 	.short	0x0000


	//----- nvinfo : EIATTR_MAXREG_COUNT
	.align		4
        /*005c*/ 	.byte	0x03, 0x1b
        /*005e*/ 	.short	0x00ff


	//----- nvinfo : EIATTR_MERCURY_ISA_VERSION
	.align		4
        /*0060*/ 	.byte	0x03, 0x5f
        /*0062*/ 	.short	0x0101


	//----- nvinfo : EIATTR_VRC_CTA_INIT_COUNT
	.align		4
        /*0064*/ 	.byte	0x02, 0x4a
	.zero		1
	.zero		1


	//----- nvinfo : EIATTR_EXIT_INSTR_OFFSETS
	.align		4
        /*0068*/ 	.byte	0x04, 0x1c
        /*006a*/ 	.short	(.L_215 - .L_214)


	//   ....[0]....
.L_214:
        /*006c*/ 	.word	0x000000c0


	//   ....[1]....
        /*0070*/ 	.word	0x00000680


	//   ....[2]....
        /*0074*/ 	.word	0x000012d0


	//----- nvinfo : EIATTR_CRS_STACK_SIZE
	.align		4
.L_215:
        /*0078*/ 	.byte	0x04, 0x1e
        /*007a*/ 	.short	(.L_217 - .L_216)
.L_216:
        /*007c*/ 	.word	0x00000000


	//----- nvinfo : EIATTR_CBANK_PARAM_SIZE
	.align		4
.L_217:
        /*0080*/ 	.byte	0x03, 0x19
        /*0082*/ 	.short	0x0020


	//----- nvinfo : EIATTR_PARAM_CBANK
	.align		4
        /*0084*/ 	.byte	0x04, 0x0a
        /*0086*/ 	.short	(.L_219 - .L_218)
	.align		4
.L_218:
        /*0088*/ 	.word	index@(.nv.constant0._Z27assignSequentialMeanPoolingiiPPKfiPf)
        /*008c*/ 	.short	0x0380
        /*008e*/ 	.short	0x0020


	//----- nvinfo : EIATTR_SW_WAR
	.align		4
.L_219:
        /*0090*/ 	.byte	0x04, 0x36
        /*0092*/ 	.short	(.L_221 - .L_220)
.L_220:
        /*0094*/ 	.word	0x00000008
.L_221:


//--------------------- .nv.info._Z23assignScaledSubtractionifPKfS0_Pf --------------------------
	.section	.nv.info._Z23assignScaledSubtractionifPKfS0_Pf,"",@"SHT_CUDA_INFO"
	.sectionflags	@""
	.align	4


	//----- nvinfo : EIATTR_CUDA_API_VERSION
	.align		4
        /*0000*/ 	.byte	0x04, 0x37
        /*0002*/ 	.short	(.L_223 - .L_222)
.L_222:
        /*0004*/ 	.word	0x00000082


	//----- nvinfo : EIATTR_KPARAM_INFO
	.align		4
.L_223:
        /*0008*/ 	.byte	0x04, 0x17
        /*000a*/ 	.short	(.L_225 - .L_224)
.L_224:
        /*000c*/ 	.word	0x00000000
        /*0010*/ 	.short	0x0004
        /*0012*/ 	.short	0x0018
        /*0014*/ 	.byte	0x00, 0xf5, 0x21, 0x00


	//----- nvinfo : EIATTR_KPARAM_INFO
	.align		4
.L_225:
        /*0018*/ 	.byte	0x04, 0x17
        /*001a*/ 	.short	(.L_227 - .L_226)
.L_226:
        /*001c*/ 	.word	0x00000000
        /*0020*/ 	.short	0x0003
        /*0022*/ 	.short	0x0010
        /*0024*/ 	.byte	0x00, 0xf5, 0x21, 0x00


	//----- nvinfo : EIATTR_KPARAM_INFO
	.align		4
.L_227:
        /*0028*/ 	.byte	0x04, 0x17
        /*002a*/ 	.short	(.L_229 - .L_228)
.L_228:
        /*002c*/ 	.word	0x00000000
        /*0030*/ 	.short	0x0002
        /*0032*/ 	.short	0x0008
        /*0034*/ 	.byte	0x00, 0xf5, 0x21, 0x00


	//----- nvinfo : EIATTR_KPARAM_INFO
	.align		4
.L_229:
        /*0038*/ 	.byte	0x04, 0x17
        /*003a*/ 	.short	(.L_231 - .L_230)
.L_230:
        /*003c*/ 	.word	0x00000000
        /*0040*/ 	.short	0x0001
        /*0042*/ 	.short	0x0004
        /*0044*/ 	.byte	0x00, 0xf0, 0x11, 0x00


	//----- nvinfo : EIATTR_KPARAM_INFO
	.align		4
.L_231:
        /*0048*/ 	.byte	0x04, 0x17
        /*004a*/ 	.short	(.L_233 - .L_232)
.L_232:
        /*004c*/ 	.word	0x00000000
        /*0050*/ 	.short	0x0000
        /*0052*/ 	.short	0x0000
        /*0054*/ 	.byte	0x00, 0xf0, 0x11, 0x00


	//----- nvinfo : EIATTR_SPARSE_MMA_MASK
	.align		4
.L_233:
        /*0058*/ 	.byte	0x03, 0x50
        /*005a*/ 	.short	0x0000


	//----- nvinfo : EIATTR_MAXREG_COUNT
	.align		4
        /*005c*/ 	.byte	0x03, 0x1b
        /*005e*/ 	.short	0x00ff


	//----- nvinfo : EIATTR_MERCURY_ISA_VERSION
	.align		4
        /*0060*/ 	.byte	0x03, 0x5f
        /*0062*/ 	.short	0x0101


	//----- nvinfo : EIATTR_VRC_CTA_INIT_COUNT
	.align		4
        /*0064*/ 	.byte	0x02, 0x4a
	.zero		1
	.zero		1


	//----- nvinfo : EIATTR_EXIT_INSTR_OFFSETS
	.align		4
        /*0068*/ 	.byte	0x04, 0x1c
        /*006a*/ 	.short	(.L_235 - .L_234)


	//   ....[0]....
.L_234:
        /*006c*/ 	.word	0x00000090


	//   ....[1]....
        /*0070*/ 	.word	0x000003d0


	//   ....[2]....
        /*0074*/ 	.word	0x00000640


	//----- nvinfo : EIATTR_CRS_STACK_SIZE
	.align		4
.L_235:
        /*0078*/ 	.byte	0x04, 0x1e
        /*007a*/ 	.short	(.L_237 - .L_236)
.L_236:
        /*007c*/ 	.word	0x00000000


	//----- nvinfo : EIATTR_CBANK_PARAM_SIZE
	.align		4
.L_237:
        /*0080*/ 	.byte	0x03, 0x19
        /*0082*/ 	.short	0x0020


	//----- nvinfo : EIATTR_PARAM_CBANK
	.align		4
        /*0084*/ 	.byte	0x04, 0x0a
        /*0086*/ 	.short	(.L_239 - .L_238)
	.align		4
.L_238:
        /*0088*/ 	.word	index@(.nv.constant0._Z23assignScaledSubtractionifPKfS0_Pf)
        /*008c*/ 	.short	0x0380
        /*008e*/ 	.short	0x0020


	//----- nvinfo : EIATTR_SW_WAR
	.align		4
.L_239:
        /*0090*/ 	.byte	0x04, 0x36
        /*0092*/ 	.short	(.L_241 - .L_240)
.L_240:
        /*0094*/ 	.word	0x00000008
.L_241:


//--------------------- .nv.info._Z20assignScaledAdditionifPKfS0_Pf --------------------------
	.section	.nv.info._Z20assignScaledAdditionifPKfS0_Pf,"",@"SHT_CUDA_INFO"
	.sectionflags	@""
	.align	4


	//----- nvinfo : EIATTR_CUDA_API_VERSION
	.align		4
        /*0000*/ 	.byte	0x04, 0x37
        /*0002*/ 	.short	(.L_243 - .L_242)
.L_242:
        /*0004*/ 	.word	0x00000082


	//----- nvinfo : EIATTR_KPARAM_INFO
	.align		4
.L_243:
        /*0008*/ 	.byte	0x04, 0x17
        /*000a*/ 	.short	(.L_245 - .L_244)
.L_244:
        /*000c*/ 	.word	0x00000000
        /*0010*/ 	.short	0x0004
        /*0012*/ 	.short	0x0018
        /*0014*/ 	.byte	0x00, 0xf5, 0x21, 0x00


	//----- nvinfo : EIATTR_KPARAM_INFO
	.align		4
.L_245:
        /*0018*/ 	.byte	0x04, 0x17
        /*001a*/ 	.short	(.L_247 - .L_246)
.L_246:
        /*001c*/ 	.word	0x00000000
        /*0020*/ 	.short	0x0003
        /*0022*/ 	.short	0x0010
        /*0024*/ 	.byte	0x00, 0xf5, 0x21, 0x00


	//----- nvinfo : EIATTR_KPARAM_INFO
	.align		4
.L_247:
        /*0028*/ 	.byte	0x04, 0x17
        /*002a*/ 	.short	(.L_249 - .L_248)
.L_248:
        /*002c*/ 	.word	0x00000000
        /*0030*/ 	.short	0x0002
        /*0032*/ 	.short	0x0008
        /*0034*/ 	.byte	0x00, 0xf5, 0x21, 0x00


	//----- nvinfo : EIATTR_KPARAM_INFO
	.align		4
.L_249:
        /*0038*/ 	.byte	0x04, 0x17
        /*003a*/ 	.short	(.L_251 - .L_250)
.L_250:
        /*003c*/ 	.word	0x00000000
        /*0040*/ 	.short	0x0001
        /*0042*/ 	.short	0x0004
        /*0044*/ 	.byte	0x00, 0xf0, 0x11, 0x00


	//----- nvinfo : EIATTR_KPARAM_INFO
	.align		4
.L_251:
        /*0048*/ 	.byte	0x04, 0x17
        /*004a*/ 	.short	(.L_253 - .L_252)
.L_252:
        /*004c*/ 	.word	0x00000000
        /*0050*/ 	.short	0x0000
        /*0052*/ 	.short	0x0000
        /*0054*/ 	.byte	0x00, 0xf0, 0x11, 0x00


	//----- nvinfo : EIATTR_SPARSE_MMA_MASK
	.align		4
.L_253:
        /*0058*/ 	.byte	0x03, 0x50
        /*005a*/ 	.short	0x0000


	//----- nvinfo : EIATTR_MAXREG_COUNT
	.align		4
        /*005c*/ 	.byte	0x03, 0x1b
        /*005e*/ 	.short	0x00ff


	//----- nvinfo : EIATTR_MERCURY_ISA_VERSION
	.align		4
        /*0060*/ 	.byte	0x03, 0x5f
        /*0062*/ 	.short	0x0101


	//----- nvinfo : EIATTR_VRC_CTA_INIT_COUNT
	.align		4
        /*0064*/ 	.byte	0x02, 0x4a
	.zero		1
	.zero		1


	//----- nvinfo : EIATTR_EXIT_INSTR_OFFSETS
	.align		4
        /*0068*/ 	.byte	0x04, 0x1c
        /*006a*/ 	.short	(.L_255 - .L_254)


	//   ....[0]....
.L_254:
        /*006c*/ 	.word	0x00000090


	//   ....[1]....
        /*0070*/ 	.word	0x000003d0


	//   ....[2]....
        /*0074*/ 	.word	0x00000640


	//----- nvinfo : EIATTR_CRS_STACK_SIZE
	.align		4
.L_255:
        /*0078*/ 	.byte	0x04, 0x1e
        /*007a*/ 	.short	(.L_257 - .L_256)
.L_256:
        /*007c*/ 	.word	0x00000000


	//----- nvinfo : EIATTR_CBANK_PARAM_SIZE
	.align		4
.L_257:
        /*0080*/ 	.byte	0x03, 0x19
        /*0082*/ 	.short	0x0020


	//----- nvinfo : EIATTR_PARAM_CBANK
	.align		4
        /*0084*/ 	.byte	0x04, 0x0a
        /*0086*/ 	.short	(.L_259 - .L_258)
	.align		4
.L_258:
        /*0088*/ 	.word	index@(.nv.constant0._Z20assignScaledAdditionifPKfS0_Pf)
        /*008c*/ 	.short	0x0380
        /*008e*/ 	.short	0x0020


	//----- nvinfo : EIATTR_SW_WAR
	.align		4
.L_259:
        /*0090*/ 	.byte	0x04, 0x36
        /*0092*/ 	.short	(.L_261 - .L_260)
.L_260:
        /*0094*/ 	.word	0x00000008
.L_261:


//--------------------- .nv.info._Z23matrixVectorRowAdditioniiPKffS0_Pf --------------------------
	.section	.nv.info._Z23matrixVectorRowAdditioniiPKffS0_Pf,"",@"SHT_CUDA_INFO"
	.sectionflags	@""
	.align	4


	//----- nvinfo : EIATTR_CUDA_API_VERSION
	.align		4
        /*0000*/ 	.byte	0x04, 0x37
        /*0002*/ 	.short	(.L_263 - .L_262)
.L_262:
        /*0004*/ 	.word	0x00000082


	//----- nvinfo : EIATTR_KPARAM_INFO
	.align		4
.L_263:
        /*0008*/ 	.byte	0x04, 0x17
        /*000a*/ 	.short	(.L_265 - .L_264)
.L_264:
        /*000c*/ 	.word	0x00000000
        /*0010*/ 	.short	0x0005
        /*0012*/ 	.short	0x0020
        /*0014*/ 	.byte	0x00, 0xf5, 0x21, 0x00


	//----- nvinfo : EIATTR_KPARAM_INFO
	.align		4
.L_265:
        /*0018*/ 	.byte	0x04, 0x17
        /*001a*/ 	.short	(.L_267 - .L_266)
.L_266:
        /*001c*/ 	.word	0x00000000
        /*0020*/ 	.short	0x0004
        /*0022*/ 	.short	0x0018
        /*0024*/ 	.byte	0x00, 0xf5, 0x21, 0x00


	//----- nvinfo : EIATTR_KPARAM_INFO
	.align		4
.L_267:
        /*0028*/ 	.byte	0x04, 0x17
        /*002a*/ 	.short	(.L_269 - .L_268)
.L_268:
        /*002c*/ 	.word	0x00000000
        /*0030*/ 	.short	0x0003
        /*0032*/ 	.short	0x0010
        /*0034*/ 	.byte	0x00, 0xf0, 0x11, 0x00


	//----- nvinfo : EIATTR_KPARAM_INFO
	.align		4
.L_269:
        /*0038*/ 	.byte	0x04, 0x17
        /*003a*/ 	.short	(.L_271 - .L_270)
.L_270:
        /*003c*/ 	.word	0x00000000
        /*0040*/ 	.short	0x0002
        /*0042*/ 	.short	0x0008
        /*0044*/ 	.byte	0x00, 0xf5, 0x21, 0x00


	//----- nvinfo : EIATTR_KPARAM_INFO
	.align		4
.L_271:
        /*0048*/ 	.byte	0x04, 0x17
        /*004a*/ 	.short	(.L_273 - .L_272)
.L_272:
        /*004c*/ 	.word	0x00000000
        /*0050*/ 	.short	0x0001
        /*0052*/ 	.short	0x0004
        /*0054*/ 	.byte	0x00, 0xf0, 0x11, 0x00


	//----- nvinfo : EIATTR_KPARAM_INFO
	.align		4
.L_273:
        /*0058*/ 	.byte	0x04, 0x17
        /*005a*/ 	.short	(.L_275 - .L_274)
.L_274:
        /*005c*/ 	.word	0x00000000
        /*0060*/ 	.short	0x0000
        /*0062*/ 	.short	0x0000
        /*0064*/ 	.byte	0x00, 0xf0, 0x11, 0x00


	//----- nvinfo : EIATTR_SPARSE_MMA_MASK
	.align		4
.L_275:
        /*0068*/ 	.byte	0x03, 0x50
        /*006a*/ 	.short	0x0000


	//----- nvinfo : EIATTR_MAXREG_COUNT
	.align		4
        /*006c*/ 	.byte	0x03, 0x1b
        /*006e*/ 	.short	0x00ff


	//----- nvinfo : EIATTR_MERCURY_ISA_VERSION
	.align		4
        /*0070*/ 	.byte	0x03, 0x5f
        /*0072*/ 	.short	0x0101


	//----- nvinfo : EIATTR_VRC_CTA_INIT_COUNT
	.align		4
        /*0074*/ 	.byte	0x02, 0x4a
	.zero		1
	.zero		1


	//----- nvinfo : EIATTR_EXIT_INSTR_OFFSETS
	.align		4
        /*0078*/ 	.byte	0x04, 0x1c
        /*007a*/ 	.short	(.L_277 - .L_276)


	//   ....[0]....
.L_276:
        /*007c*/ 	.word	0x000000b0


	//   ....[1]....
        /*0080*/ 	.word	0x00000580


	//   ....[2]....
        /*0084*/ 	.word	0x00000c90


	//----- nvinfo : EIATTR_CRS_STACK_SIZE
	.align		4
.L_277:
        /*0088*/ 	.byte	0x04, 0x1e
        /*008a*/ 	.short	(.L_279 - .L_278)
.L_278:
        /*008c*/ 	.word	0x00000000


	//----- nvinfo : EIATTR_CBANK_PARAM_SIZE
	.align		4
.L_279:
        /*0090*/ 	.byte	0x03, 0x19
        /*0092*/ 	.short	0x0028


	//----- nvinfo : EIATTR_PARAM_CBANK
	.align		4
        /*0094*/ 	.byte	0x04, 0x0a
        /*0096*/ 	.short	(.L_281 - .L_280)
	.align		4
.L_280:
        /*0098*/ 	.word	index@(.nv.constant0._Z23matrixVectorRowAdditioniiPKffS0_Pf)
        /*009c*/ 	.short	0x0380
        /*009e*/ 	.short	0x0028


	//----- nvinfo : EIATTR_SW_WAR
	.align		4
.L_281:
        /*00a0*/ 	.byte	0x04, 0x36
        /*00a2*/ 	.short	(.L_283 - .L_282)
.L_282:
        /*00a4*/ 	.word	0x00000008
.L_283:


//--------------------- .nv.info._Z4fillifPf      --------------------------
	.section	.nv.info._Z4fillifPf,"",@"SHT_CUDA_INFO"
	.sectionflags	@""
	.align	4


	//----- nvinfo : EIATTR_CUDA_API_VERSION
	.align		4
        /*0000*/ 	.byte	0x04, 0x37
        /*0002*/ 	.short	(.L_285 - .L_284)
.L_284:
        /*0004*/ 	.word	0x00000082


	//----- nvinfo : EIATTR_KPARAM_INFO
	.align		4
.L_285:
        /*0008*/ 	.byte	0x04, 0x17
        /*000a*/ 	.short	(.L_287 - .L_286)
.L_286:
        /*000c*/ 	.word	0x00000000
        /*0010*/ 	.short	0x0002
        /*0012*/ 	.short	0x0008
        /*0014*/ 	.byte	0x00, 0xf5, 0x21, 0x00


	//----- nvinfo : EIATTR_KPARAM_INFO
	.align		4
.L_287:
        /*0018*/ 	.byte	0x04, 0x17
        /*001a*/ 	.short	(.L_289 - .L_288)
.L_288:
        /*001c*/ 	.word	0x00000000
        /*0020*/ 	.short	0x0001
        /*0022*/ 	.short	0x0004
        /*0024*/ 	.byte	0x00, 0xf0, 0x11, 0x00


	//----- nvinfo : EIATTR_KPARAM_INFO
	.align		4
.L_289:
        /*0028*/ 	.byte	0x04, 0x17
        /*002a*/ 	.short	(.L_291 - .L_290)
.L_290:
        /*002c*/ 	.word	0x00000000
        /*0030*/ 	.short	0x0000
        /*0032*/ 	.short	0x0000
        /*0034*/ 	.byte	0x00, 0xf0, 0x11, 0x00


	//----- nvinfo : EIATTR_SPARSE_MMA_MASK
	.align		4
.L_291:
        /*0038*/ 	.byte	0x03, 0x50
        /*003a*/ 	.short	0x0000


	//----- nvinfo : EIATTR_MAXREG_COUNT
	.align		4
        /*003c*/ 	.byte	0x03, 0x1b
        /*003e*/ 	.short	0x00ff


	//----- nvinfo : EIATTR_MERCURY_ISA_VERSION
	.align		4
        /*0040*/ 	.byte	0x03, 0x5f
        /*0042*/ 	.short	0x0101


	//----- nvinfo : EIATTR_VRC_CTA_INIT_COUNT
	.align		4
        /*0044*/ 	.byte	0x02, 0x4a
	.zero		1
	.zero		1


	//----- nvinfo : EIATTR_EXIT_INSTR_OFFSETS
	.align		4
        /*0048*/ 	.byte	0x04, 0x1c
        /*004a*/ 	.short	(.L_293 - .L_292)


	//   ....[0]....
.L_292:
        /*004c*/ 	.word	0x00000090


	//   ....[1]....
        /*0050*/ 	.word	0x00000340


	//   ....[2]....
        /*0054*/ 	.word	0x00000420


	//----- nvinfo : EIATTR_CRS_STACK_SIZE
	.align		4
.L_293:
        /*0058*/ 	.byte	0x04, 0x1e
        /*005a*/ 	.short	(.L_295 - .L_294)
.L_294:
        /*005c*/ 	.word	0x00000000


	//----- nvinfo : EIATTR_CBANK_PARAM_SIZE
	.align		4
.L_295:
        /*0060*/ 	.byte	0x03, 0x19
        /*0062*/ 	.short	0x0010


	//----- nvinfo : EIATTR_PARAM_CBANK
	.align		4
        /*0064*/ 	.byte	0x04, 0x0a
        /*0066*/ 	.short	(.L_297 - .L_296)
	.align		4
.L_296:
        /*0068*/ 	.word	index@(.nv.constant0._Z4fillifPf)
        /*006c*/ 	.short	0x0380
        /*006e*/ 	.short	0x0010


	//----- nvinfo : EIATTR_SW_WAR
	.align		4
.L_297:
        /*0070*/ 	.byte	0x04, 0x36
        /*0072*/ 	.short	(.L_299 - .L_298)
.L_298:
        /*0074*/ 	.word	0x00000008
.L_299:


//--------------------- .nv.info._Z5scaleiPKffPf  --------------------------
	.section	.nv.info._Z5scaleiPKffPf,"",@"SHT_CUDA_INFO"
	.sectionflags	@""
	.align	4


	//----- nvinfo : EIATTR_CUDA_API_VERSION
	.align		4
        /*0000*/ 	.byte	0x04, 0x37
        /*0002*/ 	.short	(.L_301 - .L_300)
.L_300:
        /*0004*/ 	.word	0x00000082


	//----- nvinfo : EIATTR_KPARAM_INFO
	.align		4
.L_301:
        /*0008*/ 	.byte	0x04, 0x17
        /*000a*/ 	.short	(.L_303 - .L_302)
.L_302:
        /*000c*/ 	.word	0x00000000
        /*0010*/ 	.short	0x0003
        /*0012*/ 	.short	0x0018
        /*0014*/ 	.byte	0x00, 0xf5, 0x21, 0x00


	//----- nvinfo : EIATTR_KPARAM_INFO
	.align		4
.L_303:
        /*0018*/ 	.byte	0x04, 0x17
        /*001a*/ 	.short	(.L_305 - .L_304)
.L_304:
        /*001c*/ 	.word	0x00000000
        /*0020*/ 	.short	0x0002
        /*0022*/ 	.short	0x0010
        /*0024*/ 	.byte	0x00, 0xf0, 0x11, 0x00


	//----- nvinfo : EIATTR_KPARAM_INFO
	.align		4
.L_305:
        /*0028*/ 	.byte	0x04, 0x17
        /*002a*/ 	.short	(.L_307 - .L_306)
.L_306:
        /*002c*/ 	.word	0x00000000
        /*0030*/ 	.short	0x0001
        /*0032*/ 	.short	0x0008
        /*0034*/ 	.byte	0x00, 0xf5, 0x21, 0x00


	//----- nvinfo : EIATTR_KPARAM_INFO
	.align		4
.L_307:
        /*0038*/ 	.byte	0x04, 0x17
        /*003a*/ 	.short	(.L_309 - .L_308)
.L_308:
        /*003c*/ 	.word	0x00000000
        /*0040*/ 	.short	0x0000
        /*0042*/ 	.short	0x0000
        /*0044*/ 	.byte	0x00, 0xf0, 0x11, 0x00


	//----- nvinfo : EIATTR_SPARSE_MMA_MASK
	.align		4
.L_309:
        /*0048*/ 	.byte	0x03, 0x50
        /*004a*/ 	.short	0x0000


	//----- nvinfo : EIATTR_MAXREG_COUNT
	.align		4
        /*004c*/ 	.byte	0x03, 0x1b
        /*004e*/ 	.short	0x00ff


	//----- nvinfo : EIATTR_MERCURY_ISA_VERSION
	.align		4
        /*0050*/ 	.byte	0x03, 0x5f
        /*0052*/ 	.short	0x0101


	//----- nvinfo : EIATTR_VRC_CTA_INIT_COUNT
	.align		4
        /*0054*/ 	.byte	0x02, 0x4a
	.zero		1
	.zero		1


	//----- nvinfo : EIATTR_EXIT_INSTR_OFFSETS
	.align		4
        /*0058*/ 	.byte	0x04, 0x1c
        /*005a*/ 	.short	(.L_311 - .L_310)


	//   ....[0]....
.L_310:
        /*005c*/ 	.word	0x00000090


	//   ....[1]....
        /*0060*/ 	.word	0x000003b0


	//   ....[2]....
        /*0064*/ 	.word	0x00000530


	//----- nvinfo : EIATTR_CRS_STACK_SIZE
	.align		4
.L_311:
        /*0068*/ 	.byte	0x04, 0x1e
        /*006a*/ 	.short	(.L_313 - .L_312)
.L_312:
        /*006c*/ 	.word	0x00000000


	//----- nvinfo : EIATTR_CBANK_PARAM_SIZE
	.align		4
.L_313:
        /*0070*/ 	.byte	0x03, 0x19
        /*0072*/ 	.short	0x0020


	//----- nvinfo : EIATTR_PARAM_CBANK
	.align		4
        /*0074*/ 	.byte	0x04, 0x0a
        /*0076*/ 	.short	(.L_315 - .L_314)
	.align		4
.L_314:
        /*0078*/ 	.word	index@(.nv.constant0._Z5scaleiPKffPf)
        /*007c*/ 	.short	0x0380
        /*007e*/ 	.short	0x0020


	//----- nvinfo : EIATTR_SW_WAR
	.align		4
.L_315:
        /*0080*/ 	.byte	0x04, 0x36
        /*0082*/ 	.short	(.L_317 - .L_316)
.L_316:
        /*0084*/ 	.word	0x00000008
.L_317:


//--------------------- .nv.info._Z6addSumiPPKfiPf --------------------------
	.section	.nv.info._Z6addSumiPPKfiPf,"",@"SHT_CUDA_INFO"
	.sectionflags	@""
	.align	4


	//----- nvinfo : EIATTR_CUDA_API_VERSION
	.align		4
        /*0000*/ 	.byte	0x04, 0x37
        /*0002*/ 	.short	(.L_319 - .L_318)
.L_318:
        /*0004*/ 	.word	0x00000082


	//----- nvinfo : EIATTR_KPARAM_INFO
	.align		4
.L_319:
        /*0008*/ 	.byte	0x04, 0x17
        /*000a*/ 	.short	(.L_321 - .L_320)
.L_320:
        /*000c*/ 	.word	0x00000000
        /*0010*/ 	.short	0x0003
        /*0012*/ 	.short	0x0018
        /*0014*/ 	.byte	0x00, 0xf5, 0x21, 0x00


	//----- nvinfo : EIATTR_KPARAM_INFO
	.align		4
.L_321:
        /*0018*/ 	.byte	0x04, 0x17
        /*001a*/ 	.short	(.L_323 - .L_322)
.L_322:
        /*001c*/ 	.word	0x00000000
        /*0020*/ 	.short	0x0002
        /*0022*/ 	.short	0x0010
        /*0024*/ 	.byte	0x00, 0xf0, 0x11, 0x00


	//----- nvinfo : EIATTR_KPARAM_INFO
	.align		4
.L_323:
        /*0028*/ 	.byte	0x04, 0x17
        /*002a*/ 	.short	(.L_325 - .L_324)
.L_324:
        /*002c*/ 	.word	0x00000000
        /*0030*/ 	.short	0x0001
        /*0032*/ 	.short	0x0008
        /*0034*/ 	.byte	0x00, 0xf5, 0x21, 0x00


	//----- nvinfo : EIATTR_KPARAM_INFO
	.align		4
.L_325:
        /*0038*/ 	.byte	0x04, 0x17
        /*003a*/ 	.short	(.L_327 - .L_326)
.L_326:
        /*003c*/ 	.word	0x00000000
        /*0040*/ 	.short	0x0000
        /*0042*/ 	.short	0x0000
        /*0044*/ 	.byte	0x00, 0xf0, 0x11, 0x00


	//----- nvinfo : EIATTR_SPARSE_MMA_MASK
	.align		4
.L_327:
        /*0048*/ 	.byte	0x03, 0x50
        /*004a*/ 	.short	0x0000


	//----- nvinfo : EIATTR_MAXREG_COUNT
	.align		4
        /*004c*/ 	.byte	0x03, 0x1b
        /*004e*/ 	.short	0x00ff


	//----- nvinfo : EIATTR_MERCURY_ISA_VERSION
	.align		4
        /*0050*/ 	.byte	0x03, 0x5f
        /*0052*/ 	.short	0x0101


	//----- nvinfo : EIATTR_VRC_CTA_INIT_COUNT
	.align		4
        /*0054*/ 	.byte	0x02, 0x4a
	.zero		1
	.zero		1


	//----- nvinfo : EIATTR_EXIT_INSTR_OFFSETS
	.align		4
        /*0058*/ 	.byte	0x04, 0x1c
        /*005a*/ 	.short	(.L_329 - .L_328)


	//   ....[0]....
.L_328:
        /*005c*/ 	.word	0x00000090


	//   ....[1]....
        /*0060*/ 	.word	0x00000be0


	//----- nvinfo : EIATTR_CRS_STACK_SIZE
	.align		4
.L_329:
        /*0064*/ 	.byte	0x04, 0x1e
        /*0066*/ 	.short	(.L_331 - .L_330)
.L_330:
        /*0068*/ 	.word	0x00000000


	//----- nvinfo : EIATTR_CBANK_PARAM_SIZE
	.align		4
.L_331:
        /*006c*/ 	.byte	0x03, 0x19
        /*006e*/ 	.short	0x0020


	//----- nvinfo : EIATTR_PARAM_CBANK
	.align		4
        /*0070*/ 	.byte	0x04, 0x0a
        /*0072*/ 	.short	(.L_333 - .L_332)
	.align		4
.L_332:
        /*0074*/ 	.word	index@(.nv.constant0._Z6addSumiPPKfiPf)
        /*0078*/ 	.short	0x0380
        /*007a*/ 	.short	0x0020


	//----- nvinfo : EIATTR_SW_WAR
	.align		4
.L_333:
        /*007c*/ 	.byte	0x04, 0x36
        /*007e*/ 	.short	(.L_335 - .L_334)
.L_334:
        /*0080*/ 	.word	0x00000008
.L_335:


//--------------------- .nv.info._Z9assignSumiPPKfiPf --------------------------
	.section	.nv.info._Z9assignSumiPPKfiPf,"",@"SHT_CUDA_INFO"
	.sectionflags	@""
	.align	4


	//----- nvinfo : EIATTR_CUDA_API_VERSION
	.align		4
        /*0000*/ 	.byte	0x04, 0x37
        /*0002*/ 	.short	(.L_337 - .L_336)
.L_336:
        /*0004*/ 	.word	0x00000082


	//----- nvinfo : EIATTR_KPARAM_INFO
	.align		4
.L_337:
        /*0008*/ 	.byte	0x04, 0x17
        /*000a*/ 	.short	(.L_339 - .L_338)
.L_338:
        /*000c*/ 	.word	0x00000000
        /*0010*/ 	.short	0x0003
        /*0012*/ 	.short	0x0018
        /*0014*/ 	.byte	0x00, 0xf5, 0x21, 0x00


	//----- nvinfo : EIATTR_KPARAM_INFO
	.align		4
.L_339:
        /*0018*/ 	.byte	0x04, 0x17
        /*001a*/ 	.short	(.L_341 - .L_340)
.L_340:
        /*001c*/ 	.word	0x00000000
        /*0020*/ 	.short	0x0002
        /*0022*/ 	.short	0x0010
        /*0024*/ 	.byte	0x00, 0xf0, 0x11, 0x00


	//----- nvinfo : EIATTR_KPARAM_INFO
	.align		4
.L_341:
        /*0028*/ 	.byte	0x04, 0x17
        /*002a*/ 	.short	(.L_343 - .L_342)
.L_342:
        /*002c*/ 	.word	0x00000000
        /*0030*/ 	.short	0x0001
        /*0032*/ 	.short	0x0008
        /*0034*/ 	.byte	0x00, 0xf5, 0x21, 0x00


	//----- nvinfo : EIATTR_KPARAM_INFO
	.align		4
.L_343:
        /*0038*/ 	.byte	0x04, 0x17
        /*003a*/ 	.short	(.L_345 - .L_344)
.L_344:
        /*003c*/ 	.word	0x00000000
        /*0040*/ 	.short	0x0000
        /*0042*/ 	.short	0x0000
        /*0044*/ 	.byte	0x00, 0xf0, 0x11, 0x00


	//----- nvinfo : EIATTR_SPARSE_MMA_MASK
	.align		4
.L_345:
        /*0048*/ 	.byte	0x03, 0x50
        /*004a*/ 	.short	0x0000


	//----- nvinfo : EIATTR_MAXREG_COUNT
	.align		4
        /*004c*/ 	.byte	0x03, 0x1b
        /*004e*/ 	.short	0x00ff


	//----- nvinfo : EIATTR_MERCURY_ISA_VERSION
	.align		4
        /*0050*/ 	.byte	0x03, 0x5f
        /*0052*/ 	.short	0x0101


	//----- nvinfo : EIATTR_VRC_CTA_INIT_COUNT
	.align		4
        /*0054*/ 	.byte	0x02, 0x4a
	.zero		1
	.zero		1


	//----- nvinfo : EIATTR_EXIT_INSTR_OFFSETS
	.align		4
        /*0058*/ 	.byte	0x04, 0x1c
        /*005a*/ 	.short	(.L_347 - .L_346)


	//   ....[0]....
.L_346:
        /*005c*/ 	.word	0x00000090


	//   ....[1]....
        /*0060*/ 	.word	0x00000140


	//   ....[2]....
        /*0064*/ 	.word	0x00000c60


	//----- nvinfo : EIATTR_CRS_STACK_SIZE
	.align		4
.L_347:
        /*0068*/ 	.byte	0x04, 0x1e
        /*006a*/ 	.short	(.L_349 - .L_348)
.L_348:
        /*006c*/ 	.word	0x00000000


	//----- nvinfo : EIATTR_CBANK_PARAM_SIZE
	.align		4
.L_349:
        /*0070*/ 	.byte	0x03, 0x19
        /*0072*/ 	.short	0x0020


	//----- nvinfo : EIATTR_PARAM_CBANK
	.align		4
        /*0074*/ 	.byte	0x04, 0x0a
        /*0076*/ 	.short	(.L_351 - .L_350)
	.align		4
.L_350:
        /*0078*/ 	.word	index@(.nv.constant0._Z9assignSumiPPKfiPf)
        /*007c*/ 	.short	0x0380
        /*007e*/ 	.short	0x0020


	//----- nvinfo : EIATTR_SW_WAR
	.align		4
.L_351:
        /*0080*/ 	.byte	0x04, 0x36
        /*0082*/ 	.short	(.L_353 - .L_352)
.L_352:
        /*0084*/ 	.word	0x00000008
.L_353:


//--------------------- .nv.info._Z16slicedInplaceAddiifPKfPKiPf --------------------------
	.section	.nv.info._Z16slicedInplaceAddiifPKfPKiPf,"",@"SHT_CUDA_INFO"
	.sectionflags	@""
	.align	4


	//----- nvinfo : EIATTR_CUDA_API_VERSION
	.align		4
        /*0000*/ 	.byte	0x04, 0x37
        /*0002*/ 	.short	(.L_355 - .L_354)
.L_354:
        /*0004*/ 	.word	0x00000082


	//----- nvinfo : EIATTR_KPARAM_INFO
	.align		4
.L_355:
        /*0008*/ 	.byte	0x04, 0x17
        /*000a*/ 	.short	(.L_357 - .L_356)
.L_356:
        /*000c*/ 	.word	0x00000000
        /*0010*/ 	.short	0x0005
        /*0012*/ 	.short	0x0020
        /*0014*/ 	.byte	0x00, 0xf5, 0x21, 0x00


	//----- nvinfo : EIATTR_KPARAM_INFO
	.align		4
.L_357:
        /*0018*/ 	.byte	0x04, 0x17
        /*001a*/ 	.short	(.L_359 - .L_358)
.L_358:
        /*001c*/ 	.word	0x00000000
        /*0020*/ 	.short	0x0004
        /*0022*/ 	.short	0x0018
        /*0024*/ 	.byte	0x00, 0xf5, 0x21, 0x00


	//----- nvinfo : EIATTR_KPARAM_INFO
	.align		4
.L_359:
        /*0028*/ 	.byte	0x04, 0x17
        /*002a*/ 	.short	(.L_361 - .L_360)
.L_360:
        /*002c*/ 	.word	0x00000000
        /*0030*/ 	.short	0x0003
        /*0032*/ 	.short	0x0010
        /*0034*/ 	.byte	0x00, 0xf5, 0x21, 0x00


	//----- nvinfo : EIATTR_KPARAM_INFO
	.align		4
.L_361:
        /*0038*/ 	.byte	0x04, 0x17
        /*003a*/ 	.short	(.L_363 - .L_362)
.L_362:
        /*003c*/ 	.word	0x00000000
        /*0040*/ 	.short	0x0002
        /*0042*/ 	.short	0x0008
        /*0044*/ 	.byte	0x00, 0xf0, 0x11, 0x00


	//----- nvinfo : EIATTR_KPARAM_INFO
	.align		4
.L_363:
        /*0048*/ 	.byte	0x04, 0x17
        /*004a*/ 	.short	(.L_365 - .L_364)
.L_364:
        /*004c*/ 	.word	0x00000000
        /*0050*/ 	.short	0x0001
        /*0052*/ 	.short	0x0004
        /*0054*/ 	.byte	0x00, 0xf0, 0x11, 0x00


	//----- nvinfo : EIATTR_KPARAM_INFO
	.align		4
.L_365:
        /*0058*/ 	.byte	0x04, 0x17
        /*005a*/ 	.short	(.L_367 - .L_366)
.L_366:
        /*005c*/ 	.word	0x00000000
        /*0060*/ 	.short	0x0000
        /*0062*/ 	.short	0x0000
        /*0064*/ 	.byte	0x00, 0xf0, 0x11, 0x00


	//----- nvinfo : EIATTR_SPARSE_MMA_MASK
	.align		4
.L_367:
        /*0068*/ 	.byte	0x03, 0x50
        /*006a*/ 	.short	0x0000


	//----- nvinfo : EIATTR_MAXREG_COUNT
	.align		4
        /*006c*/ 	.byte	0x03, 0x1b
        /*006e*/ 	.short	0x00ff


	//----- nvinfo : EIATTR_MERCURY_ISA_VERSION
	.align		4
        /*0070*/ 	.byte	0x03, 0x5f
        /*0072*/ 	.short	0x0101


	//----- nvinfo : EIATTR_VRC_CTA_INIT_COUNT
	.align		4
        /*0074*/ 	.byte	0x02, 0x4a
	.zero		1
	.zero		1


	//----- nvinfo : EIATTR_EXIT_INSTR_OFFSETS
	.align		4
        /*0078*/ 	.byte	0x04, 0x1c
        /*007a*/ 	.short	(.L_369 - .L_368)


	//   ....[0]....
.L_368:
        /*007c*/ 	.word	0x000000b0


	//   ....[1]....
        /*0080*/ 	.word	0x000005b0


	//   ....[2]....
        /*0084*/ 	.word	0x00000db0


	//----- nvinfo : EIATTR_CRS_STACK_SIZE
	.align		4
.L_369:
        /*0088*/ 	.byte	0x04, 0x1e
        /*008a*/ 	.short	(.L_371 - .L_370)
.L_370:
        /*008c*/ 	.word	0x00000000


	//----- nvinfo : EIATTR_CBANK_PARAM_SIZE
	.align		4
.L_371:
        /*0090*/ 	.byte	0x03, 0x19
        /*0092*/ 	.short	0x0028


	//----- nvinfo : EIATTR_PARAM_CBANK
	.align		4
        /*0094*/ 	.byte	0x04, 0x0a
        /*0096*/ 	.short	(.L_373 - .L_372)
	.align		4
.L_372:
        /*0098*/ 	.word	index@(.nv.constant0._Z16slicedInplaceAddiifPKfPKiPf)
        /*009c*/ 	.short	0x0380
        /*009e*/ 	.short	0x0028


	//----- nvinfo : EIATTR_SW_WAR
	.align		4
.L_373:
        /*00a0*/ 	.byte	0x04, 0x36
        /*00a2*/ 	.short	(.L_375 - .L_374)
.L_374:
        /*00a4*/ 	.word	0x00000008
.L_375:


//--------------------- .nv.info._Z18addHadamardProductiPKfS0_S0_fPf --------------------------
	.section	.nv.info._Z18addHadamardProductiPKfS0_S0_fPf,"",@"SHT_CUDA_INFO"
	.sectionflags	@""
	.align	4


	//----- nvinfo : EIATTR_CUDA_API_VERSION
	.align		4
        /*0000*/ 	.byte	0x04, 0x37
        /*0002*/ 	.short	(.L_377 - .L_376)
.L_376:
        /*0004*/ 	.word	0x00000082


	//----- nvinfo : EIATTR_KPARAM_INFO
	.align		4
.L_377:
        /*0008*/ 	.byte	0x04, 0x17
        /*000a*/ 	.short	(.L_379 - .L_378)
.L_378:
        /*000c*/ 	.word	0x00000000
        /*0010*/ 	.short	0x0005
        /*0012*/ 	.short	0x0028
        /*0014*/ 	.byte	0x00, 0xf5, 0x21, 0x00


	//----- nvinfo : EIATTR_KPARAM_INFO
	.align		4
.L_379:
        /*0018*/ 	.byte	0x04, 0x17
        /*001a*/ 	.short	(.L_381 - .L_380)
.L_380:
        /*001c*/ 	.word	0x00000000
        /*0020*/ 	.short	0x0004
        /*0022*/ 	.short	0x0020
        /*0024*/ 	.byte	0x00, 0xf0, 0x11, 0x00


	//----- nvinfo : EIATTR_KPARAM_INFO
	.align		4
.L_381:
        /*0028*/ 	.byte	0x04, 0x17
        /*002a*/ 	.short	(.L_383 - .L_382)
.L_382:
        /*002c*/ 	.word	0x00000000
        /*0030*/ 	.short	0x0003
        /*0032*/ 	.short	0x0018
        /*0034*/ 	.byte	0x00, 0xf5, 0x21, 0x00


	//----- nvinfo : EIATTR_KPARAM_INFO
	.align		4
.L_383:
        /*0038*/ 	.byte	0x04, 0x17
        /*003a*/ 	.short	(.L_385 - .L_384)
.L_384:
        /*003c*/ 	.word	0x00000000
        /*0040*/ 	.short	0x0002
        /*0042*/ 	.short	0x0010
        /*0044*/ 	.byte	0x00, 0xf5, 0x21, 0x00


	//----- nvinfo : EIATTR_KPARAM_INFO
	.align		4
.L_385:
        /*0048*/ 	.byte	0x04, 0x17
        /*004a*/ 	.short	(.L_387 - .L_386)
.L_386:
        /*004c*/ 	.word	0x00000000
        /*0050*/ 	.short	0x0001
        /*0052*/ 	.short	0x0008
        /*0054*/ 	.byte	0x00, 0xf5, 0x21, 0x00


	//----- nvinfo : EIATTR_KPARAM_INFO
	.align		4
.L_387:
        /*0058*/ 	.byte	0x04, 0x17
        /*005a*/ 	.short	(.L_389 - .L_388)
.L_388:
        /*005c*/ 	.word	0x00000000
        /*0060*/ 	.short	0x0000
        /*0062*/ 	.short	0x0000
        /*0064*/ 	.byte	0x00, 0xf0, 0x11, 0x00


	//----- nvinfo : EIATTR_SPARSE_MMA_MASK
	.align		4
.L_389:
        /*0068*/ 	.byte	0x03, 0x50
        /*006a*/ 	.short	0x0000


	//----- nvinfo : EIATTR_MAXREG_COUNT
	.align		4
        /*006c*/ 	.byte	0x03, 0x1b
        /*006e*/ 	.short	0x00ff


	//----- nvinfo : EIATTR_MERCURY_ISA_VERSION
	.align		4
        /*0070*/ 	.byte	0x03, 0x5f
        /*0072*/ 	.short	0x0101


	//----- nvinfo : EIATTR_VRC_CTA_INIT_COUNT
	.align		4
        /*0074*/ 	.byte	0x02, 0x4a
	.zero		1
	.zero		1


	//----- nvinfo : EIATTR_EXIT_INSTR_OFFSETS
	.align		4
        /*0078*/ 	.byte	0x04, 0x1c
        /*007a*/ 	.short	(.L_391 - .L_390)


	//   ....[0]....
.L_390:
        /*007c*/ 	.word	0x00000090


	//   ....[1]....
        /*0080*/ 	.word	0x00000420


	//   ....[2]....
        /*0084*/ 	.word	0x000007a0


	//----- nvinfo : EIATTR_CRS_STACK_SIZE
	.align		4
.L_391:
        /*0088*/ 	.byte	0x04, 0x1e
        /*008a*/ 	.short	(.L_393 - .L_392)
.L_392:
        /*008c*/ 	.word	0x00000000


	//----- nvinfo : EIATTR_CBANK_PARAM_SIZE
	.align		4
.L_393:
        /*0090*/ 	.byte	0x03, 0x19
        /*0092*/ 	.short	0x0030


	//----- nvinfo : EIATTR_PARAM_CBANK
	.align		4
        /*0094*/ 	.byte	0x04, 0x0a
        /*0096*/ 	.short	(.L_395 - .L_394)
	.align		4
.L_394:
        /*0098*/ 	.word	index@(.nv.constant0._Z18addHadamardProductiPKfS0_S0_fPf)
        /*009c*/ 	.short	0x0380
        /*009e*/ 	.short	0x0030


	//----- nvinfo : EIATTR_SW_WAR
	.align		4
.L_395:
        /*00a0*/ 	.byte	0x04, 0x36
        /*00a2*/ 	.short	(.L_397 - .L_396)
.L_396:
        /*00a4*/ 	.word	0x00000008
.L_397:


//--------------------- .nv.info._Z18addHadamardProductiPKfS0_fPf --------------------------
	.section	.nv.info._Z18addHadamardProductiPKfS0_fPf,"",@"SHT_CUDA_INFO"
	.sectionflags	@""
	.align	4


	//----- nvinfo : EIATTR_CUDA_API_VERSION
	.align		4
        /*0000*/ 	.byte	0x04, 0x37
        /*0002*/ 	.short	(.L_399 - .L_398)
.L_398:
        /*0004*/ 	.word	0x00000082


	//----- nvinfo : EIATTR_KPARAM_INFO
	.align		4
.L_399:
        /*0008*/ 	.byte	0x04, 0x17
        /*000a*/ 	.short	(.L_401 - .L_400)
.L_400:
        /*000c*/ 	.word	0x00000000
        /*0010*/ 	.short	0x0004
        /*0012*/ 	.short	0x0020
        /*0014*/ 	.byte	0x00, 0xf5, 0x21, 0x00


	//----- nvinfo : EIATTR_KPARAM_INFO
	.align		4
.L_401:
        /*0018*/ 	.byte	0x04, 0x17
        /*001a*/ 	.short	(.L_403 - .L_402)
.L_402:
        /*001c*/ 	.word	0x00000000
        /*0020*/ 	.short	0x0003
        /*0022*/ 	.short	0x0018
        /*0024*/ 	.byte	0x00, 0xf0, 0x11, 0x00


	//----- nvinfo : EIATTR_KPARAM_INFO
	.align		4
.L_403:
        /*0028*/ 	.byte	0x04, 0x17
        /*002a*/ 	.short	(.L_405 - .L_404)
.L_404:
        /*002c*/ 	.word	0x00000000
        /*0030*/ 	.short	0x0002
        /*0032*/ 	.short	0x0010
        /*0034*/ 	.byte	0x00, 0xf5, 0x21, 0x00


	//----- nvinfo : EIATTR_KPARAM_INFO
	.align		4
.L_405:
        /*0038*/ 	.byte	0x04, 0x17
        /*003a*/ 	.short	(.L_407 - .L_406)
.L_406:
        /*003c*/ 	.word	0x00000000
        /*0040*/ 	.short	0x0001
        /*0042*/ 	.short	0x0008
        /*0044*/ 	.byte	0x00, 0xf5, 0x21, 0x00


	//----- nvinfo : EIATTR_KPARAM_INFO
	.align		4
.L_407:
        /*0048*/ 	.byte	0x04, 0x17
        /*004a*/ 	.short	(.L_409 - .L_408)
.L_408:
        /*004c*/ 	.word	0x00000000
        /*0050*/ 	.short	0x0000
        /*0052*/ 	.short	0x0000
        /*0054*/ 	.byte	0x00, 0xf0, 0x11, 0x00


	//----- nvinfo : EIATTR_SPARSE_MMA_MASK
	.align		4
.L_409:
        /*0058*/ 	.byte	0x03, 0x50
        /*005a*/ 	.short	0x0000


	//----- nvinfo : EIATTR_MAXREG_COUNT
	.align		4
        /*005c*/ 	.byte	0x03, 0x1b
        /*005e*/ 	.short	0x00ff


	//----- nvinfo : EIATTR_MERCURY_ISA_VERSION
	.align		4
        /*0060*/ 	.byte	0x03, 0x5f
        /*0062*/ 	.short	0x0101


	//----- nvinfo : EIATTR_VRC_CTA_INIT_COUNT
	.align		4
        /*0064*/ 	.byte	0x02, 0x4a
	.zero		1
	.zero		1


	//----- nvinfo : EIATTR_EXIT_INSTR_OFFSETS
	.align		4
        /*0068*/ 	.byte	0x04, 0x1c
        /*006a*/ 	.short	(.L_411 - .L_410)


	//   ....[0]....
.L_410:
        /*006c*/ 	.word	0x00000090


	//   ....[1]....
        /*0070*/ 	.word	0x000003e0


	//   ....[2]....
        /*0074*/ 	.word	0x00000690


	//----- nvinfo : EIATTR_CRS_STACK_SIZE
	.align		4
.L_411:
        /*0078*/ 	.byte	0x04, 0x1e
        /*007a*/ 	.short	(.L_413 - .L_412)
.L_412:
        /*007c*/ 	.word	0x00000000


	//----- nvinfo : EIATTR_CBANK_PARAM_SIZE
	.align		4
.L_413:
        /*0080*/ 	.byte	0x03, 0x19
        /*0082*/ 	.short	0x0028


	//----- nvinfo : EIATTR_PARAM_CBANK
	.align		4
        /*0084*/ 	.byte	0x04, 0x0a
        /*0086*/ 	.short	(.L_415 - .L_414)
	.align		4
.L_414:
        /*0088*/ 	.word	index@(.nv.constant0._Z18addHadamardProductiPKfS0_fPf)
        /*008c*/ 	.short	0x0380
        /*008e*/ 	.short	0x0028


	//----- nvinfo : EIATTR_SW_WAR
	.align		4
.L_415:
        /*0090*/ 	.byte	0x04, 0x36
        /*0092*/ 	.short	(.L_417 - .L_416)
.L_416:
        /*0094*/ 	.word	0x00000008
.L_417:


//--------------------- .nv.info._Z15hadamardProductiPKfS0_S0_Pf --------------------------
	.section	.nv.info._Z15hadamardProductiPKfS0_S0_Pf,"",@"SHT_CUDA_INFO"
	.sectionflags	@""
	.align	4


	//----- nvinfo : EIATTR_CUDA_API_VERSION
	.align		4
        /*0000*/ 	.byte	0x04, 0x37
        /*0002*/ 	.short	(.L_419 - .L_418)
.L_418:
        /*0004*/ 	.word	0x00000082


	//----- nvinfo : EIATTR_KPARAM_INFO
	.align		4
.L_419:
        /*0008*/ 	.byte	0x04, 0x17
        /*000a*/ 	.short	(.L_421 - .L_420)
.L_420:
        /*000c*/ 	.word	0x00000000
        /*0010*/ 	.short	0x0004
        /*0012*/ 	.short	0x0020
        /*0014*/ 	.byte	0x00, 0xf5, 0x21, 0x00


	//----- nvinfo : EIATTR_KPARAM_INFO
	.align		4
.L_421:
        /*0018*/ 	.byte	0x04, 0x17
        /*001a*/ 	.short	(.L_423 - .L_422)
.L_422:
        /*001c*/ 	.word	0x00000000
        /*0020*/ 	.short	0x0003
        /*0022*/ 	.short	0x0018
        /*0024*/ 	.byte	0x00, 0xf5, 0x21, 0x00


	//----- nvinfo : EIATTR_KPARAM_INFO
	.align		4
.L_423:
        /*0028*/ 	.byte	0x04, 0x17
        /*002a*/ 	.short	(.L_425 - .L_424)
.L_424:
        /*002c*/ 	.word	0x00000000
        /*0030*/ 	.short	0x0002
        /*0032*/ 	.short	0x0010
        /*0034*/ 	.byte	0x00, 0xf5, 0x21, 0x00


	//----- nvinfo : EIATTR_KPARAM_INFO
	.align		4
.L_425:
        /*0038*/ 	.byte	0x04, 0x17
        /*003a*/ 	.short	(.L_427 - .L_426)
.L_426:
        /*003c*/ 	.word	0x00000000
        /*0040*/ 	.short	0x0001
        /*0042*/ 	.short	0x0008
        /*0044*/ 	.byte	0x00, 0xf5, 0x21, 0x00


	//----- nvinfo : EIATTR_KPARAM_INFO
	.align		4
.L_427:
        /*0048*/ 	.byte	0x04, 0x17
        /*004a*/ 	.short	(.L_429 - .L_428)
.L_428:
        /*004c*/ 	.word	0x00000000
        /*0050*/ 	.short	0x0000
        /*0052*/ 	.short	0x0000
        /*0054*/ 	.byte	0x00, 0xf0, 0x11, 0x00


	//----- nvinfo : EIATTR_SPARSE_MMA_MASK
	.align		4
.L_429:
        /*0058*/ 	.byte	0x03, 0x50
        /*005a*/ 	.short	0x0000


	//----- nvinfo : EIATTR_MAXREG_COUNT
	.align		4
        /*005c*/ 	.byte	0x03, 0x1b
        /*005e*/ 	.short	0x00ff


	//----- nvinfo : EIATTR_MERCURY_ISA_VERSION
	.align		4
        /*0060*/ 	.byte	0x03, 0x5f
        /*0062*/ 	.short	0x0101


	//----- nvinfo : EIATTR_VRC_CTA_INIT_COUNT
	.align		4
        /*0064*/ 	.byte	0x02, 0x4a
	.zero		1
	.zero		1


	//----- nvinfo : EIATTR_EXIT_INSTR_OFFSETS
	.align		4
        /*0068*/ 	.byte	0x04, 0x1c
        /*006a*/ 	.short	(.L_431 - .L_430)


	//   ....[0]....
.L_430:
        /*006c*/ 	.word	0x00000090


	//   ....[1]....
        /*0070*/ 	.word	0x000003e0


	//   ....[2]....
        /*0074*/ 	.word	0x000006e0


	//----- nvinfo : EIATTR_CRS_STACK_SIZE
	.align		4
.L_431:
        /*0078*/ 	.byte	0x04, 0x1e
        /*007a*/ 	.short	(.L_433 - .L_432)
.L_432:
        /*007c*/ 	.word	0x00000000


	//----- nvinfo : EIATTR_CBANK_PARAM_SIZE
	.align		4
.L_433:
        /*0080*/ 	.byte	0x03, 0x19
        /*0082*/ 	.short	0x0028


	//----- nvinfo : EIATTR_PARAM_CBANK
	.align		4
        /*0084*/ 	.byte	0x04, 0x0a
        /*0086*/ 	.short	(.L_435 - .L_434)
	.align		4
.L_434:
        /*0088*/ 	.word	index@(.nv.constant0._Z15hadamardProductiPKfS0_S0_Pf)
        /*008c*/ 	.short	0x0380
        /*008e*/ 	.short	0x0028


	//----- nvinfo : EIATTR_SW_WAR
	.align		4
.L_435:
        /*0090*/ 	.byte	0x04, 0x36
        /*0092*/ 	.short	(.L_437 - .L_436)
.L_436:
        /*0094*/ 	.word	0x00000008
.L_437:


//--------------------- .nv.info._Z15hadamardProductiPKfS0_Pf --------------------------
	.section	.nv.info._Z15hadamardProductiPKfS0_Pf,"",@"SHT_CUDA_INFO"
	.sectionflags	@""
	.align	4


	//----- nvinfo : EIATTR_CUDA_API_VERSION
	.align		4
        /*0000*/ 	.byte	0x04, 0x37
        /*0002*/ 	.short	(.L_439 - .L_438)
.L_438:
        /*0004*/ 	.word	0x00000082


	//----- nvinfo : EIATTR_KPARAM_INFO
	.align		4
.L_439:
        /*0008*/ 	.byte	0x04, 0x17
        /*000a*/ 	.short	(.L_441 - .L_440)
.L_440:
        /*000c*/ 	.word	0x00000000
        /*0010*/ 	.short	0x0003
        /*0012*/ 	.short	0x0018
        /*0014*/ 	.byte	0x00, 0xf5, 0x21, 0x00


	//----- nvinfo : EIATTR_KPARAM_INFO
	.align		4
.L_441:
        /*0018*/ 	.byte	0x04, 0x17
        /*001a*/ 	.short	(.L_443 - .L_442)
.L_442:
        /*001c*/ 	.word	0x00000000
        /*0020*/ 	.short	0x0002
        /*0022*/ 	.short	0x0010
        /*0024*/ 	.byte	0x00, 0xf5, 0x21, 0x00


	//----- nvinfo : EIATTR_KPARAM_INFO
	.align		4
.L_443:
        /*0028*/ 	.byte	0x04, 0x17
        /*002a*/ 	.short	(.L_445 - .L_444)
.L_444:
        /*002c*/ 	.word	0x00000000
        /*0030*/ 	.short	0x0001
        /*0032*/ 	.short	0x0008
        /*0034*/ 	.byte	0x00, 0xf5, 0x21, 0x00


	//----- nvinfo : EIATTR_KPARAM_INFO
	.align		4
.L_445:
        /*0038*/ 	.byte	0x04, 0x17
        /*003a*/ 	.short	(.L_447 - .L_446)
.L_446:
        /*003c*/ 	.word	0x00000000
        /*0040*/ 	.short	0x0000
        /*0042*/ 	.short	0x0000
        /*0044*/ 	.byte	0x00, 0xf0, 0x11, 0x00


	//----- nvinfo : EIATTR_SPARSE_MMA_MASK
	.align		4
.L_447:
        /*0048*/ 	.byte	0x03, 0x50
        /*004a*/ 	.short	0x0000


	//----- nvinfo : EIATTR_MAXREG_COUNT
	.align		4
        /*004c*/ 	.byte	0x03, 0x1b
        /*004e*/ 	.short	0x00ff


	//----- nvinfo : EIATTR_MERCURY_ISA_VERSION
	.align		4
        /*0050*/ 	.byte	0x03, 0x5f
        /*0052*/ 	.short	0x0101


	//----- nvinfo : EIATTR_VRC_CTA_INIT_COUNT
	.align		4
        /*0054*/ 	.byte	0x02, 0x4a
	.zero		1
	.zero		1


	//----- nvinfo : EIATTR_EXIT_INSTR_OFFSETS
	.align		4
        /*0058*/ 	.byte	0x04, 0x1c
        /*005a*/ 	.short	(.L_449 - .L_448)


	//   ....[0]....
.L_448:
        /*005c*/ 	.word	0x00000090


	//   ....[1]....
        /*0060*/ 	.word	0x000003a0


	//   ....[2]....
        /*0064*/ 	.word	0x000005d0


	//----- nvinfo : EIATTR_CRS_STACK_SIZE
	.align		4
.L_449:
        /*0068*/ 	.byte	0x04, 0x1e
        /*006a*/ 	.short	(.L_451 - .L_450)
.L_450:
        /*006c*/ 	.word	0x00000000


	//----- nvinfo : EIATTR_CBANK_PARAM_SIZE
	.align		4
.L_451:
        /*0070*/ 	.byte	0x03, 0x19
        /*0072*/ 	.short	0x0020


	//----- nvinfo : EIATTR_PARAM_CBANK
	.align		4
        /*0074*/ 	.byte	0x04, 0x0a
        /*0076*/ 	.short	(.L_453 - .L_452)
	.align		4
.L_452:
        /*0078*/ 	.word	index@(.nv.constant0._Z15hadamardProductiPKfS0_Pf)
        /*007c*/ 	.short	0x0380
        /*007e*/ 	.short	0x0020


	//----- nvinfo : EIATTR_SW_WAR
	.align		4
.L_453:
        /*0080*/ 	.byte	0x04, 0x36
        /*0082*/ 	.short	(.L_455 - .L_454)
.L_454:
        /*0084*/ 	.word	0x00000008
.L_455:


//--------------------- .nv.info._Z8sumHprodiPKfS0_S0_S0_S0_S0_S0_S0_S0_S0_S0_Pf --------------------------
	.section	.nv.info._Z8sumHprodiPKfS0_S0_S0_S0_S0_S0_S0_S0_S0_S0_Pf,"",@"SHT_CUDA_INFO"
	.sectionflags	@""
	.align	4


	//----- nvinfo : EIATTR_CUDA_API_VERSION
	.align		4
        /*0000*/ 	.byte	0x04, 0x37
        /*0002*/ 	.short	(.L_457 - .L_456)
.L_456:
        /*0004*/ 	.word	0x00000082


	//----- nvinfo : EIATTR_KPARAM_INFO
	.align		4
.L_457:
        /*0008*/ 	.byte	0x04, 0x17
        /*000a*/ 	.short	(.L_459 - .L_458)
.L_458:
        /*000c*/ 	.word	0x00000000
        /*0010*/ 	.short	0x000c
        /*0012*/ 	.short	0x0060
        /*0014*/ 	.byte	0x00, 0xf5, 0x21, 0x00


	//----- nvinfo : EIATTR_KPARAM_INFO
	.align		4
.L_459:
        /*0018*/ 	.byte	0x04, 0x17
        /*001a*/ 	.short	(.L_461 - .L_460)
.L_460:
        /*001c*/ 	.word	0x00000000
        /*0020*/ 	.short	0x000b
        /*0022*/ 	.short	0x0058
        /*0024*/ 	.byte	0x00, 0xf5, 0x21, 0x00


	//----- nvinfo : EIATTR_KPARAM_INFO
	.align		4
.L_461:
        /*0028*/ 	.byte	0x04, 0x17
        /*002a*/ 	.short	(.L_463 - .L_462)
.L_462:
        /*002c*/ 	.word	0x00000000
        /*0030*/ 	.short	0x000a
        /*0032*/ 	.short	0x0050
        /*0034*/ 	.byte	0x00, 0xf5, 0x21, 0x00


	//----- nvinfo : EIATTR_KPARAM_INFO
	.align		4
.L_463:
        /*0038*/ 	.byte	0x04, 0x17
        /*003a*/ 	.short	(.L_465 - .L_464)
.L_464:
        /*003c*/ 	.word	0x00000000
        /*0040*/ 	.short	0x0009
        /*0042*/ 	.short	0x0048
        /*0044*/ 	.byte	0x00, 0xf5, 0x21, 0x00


	//----- nvinfo : EIATTR_KPARAM_INFO
	.align		4
.L_465:
        /*0048*/ 	.byte	0x04, 0x17
        /*004a*/ 	.short	(.L_467 - .L_466)
.L_466:
        /*004c*/ 	.word	0x00000000
        /*0050*/ 	.short	0x0008
        /*0052*/ 	.short	0x0040
        /*0054*/ 	.byte	0x00, 0xf5, 0x21, 0x00


	//----- nvinfo : EIATTR_KPARAM_INFO
	.align		4
.L_467:
        /*0058*/ 	.byte	0x04, 0x17
        /*005a*/ 	.short	(.L_469 - .L_468)
.L_468:
        /*005c*/ 	.word	0x00000000
        /*0060*/ 	.short	0x0007
        /*0062*/ 	.short	0x0038
        /*0064*/ 	.byte	0x00, 0xf5, 0x21, 0x00


	//----- nvinfo : EIATTR_KPARAM_INFO
	.align		4
.L_469:
        /*0068*/ 	.byte	0x04, 0x17
        /*006a*/ 	.short	(.L_471 - .L_470)
.L_470:
        /*006c*/ 	.word	0x00000000
        /*0070*/ 	.short	0x0006
        /*0072*/ 	.short	0x0030
        /*0074*/ 	.byte	0x00, 0xf5, 0x21, 0x00


	//----- nvinfo : EIATTR_KPARAM_INFO
	.align		4
.L_471:
        /*0078*/ 	.byte	0x04, 0x17
        /*007a*/ 	.short	(.L_473 - .L_472)
.L_472:
        /*007c*/ 	.word	0x00000000
        /*0080*/ 	.short	0x0005
        /*0082*/ 	.short	0x0028
        /*0084*/ 	.byte	0x00, 0xf5, 0x21, 0x00


	//----- nvinfo : EIATTR_KPARAM_INFO
	.align		4
.L_473:
        /*0088*/ 	.byte	0x04, 0x17
        /*008a*/ 	.short	(.L_475 - .L_474)
.L_474:
        /*008c*/ 	.word	0x00000000
        /*0090*/ 	.short	0x0004
        /*0092*/ 	.short	0x0020
        /*0094*/ 	.byte	0x00, 0xf5, 0x21, 0x00


	//----- nvinfo : EIATTR_KPARAM_INFO
	.align		4
.L_475:
        /*0098*/ 	.byte	0x04, 0x17
        /*009a*/ 	.short	(.L_477 - .L_476)
.L_476:
        /*009c*/ 	.word	0x00000000
        /*00a0*/ 	.short	0x0003
        /*00a2*/ 	.short	0x0018
        /*00a4*/ 	.byte	0x00, 0xf5, 0x21, 0x00


	//----- nvinfo : EIATTR_KPARAM_INFO
	.align		4
.L_477:
        /*00a8*/ 	.byte	0x04, 0x17
        /*00aa*/ 	.short	(.L_479 - .L_478)
.L_478:
        /*00ac*/ 	.word	0x00000000
        /*00b0*/ 	.short	0x0002
        /*00b2*/ 	.short	0x0010
        /*00b4*/ 	.byte	0x00, 0xf5, 0x21, 0x00


	//----- nvinfo : EIATTR_KPARAM_INFO
	.align		4
.L_479:
        /*00b8*/ 	.byte	0x04, 0x17
        /*00ba*/ 	.short	(.L_481 - .L_480)
.L_480:
        /*00bc*/ 	.word	0x00000000
        /*00c0*/ 	.short	0x0001
        /*00c2*/ 	.short	0x0008
        /*00c4*/ 	.byte	0x00, 0xf5, 0x21, 0x00


	//----- nvinfo : EIATTR_KPARAM_INFO
	.align		4
.L_481:
        /*00c8*/ 	.byte	0x04, 0x17
        /*00ca*/ 	.short	(.L_483 - .L_482)
.L_482:
        /*00cc*/ 	.word	0x00000000
        /*00d0*/ 	.short	0x0000
        /*00d2*/ 	.short	0x0000
        /*00d4*/ 	.byte	0x00, 0xf0, 0x11, 0x00


	//----- nvinfo : EIATTR_SPARSE_MMA_MASK
	.align		4
.L_483:
        /*00d8*/ 	.byte	0x03, 0x50
        /*00da*/ 	.short	0x0000


	//----- nvinfo : EIATTR_MAXREG_COUNT
	.align		4
        /*00dc*/ 	.byte	0x03, 0x1b
        /*00de*/ 	.short	0x00ff


	//----- nvinfo : EIATTR_MERCURY_ISA_VERSION
	.align		4
        /*00e0*/ 	.byte	0x03, 0x5f
        /*00e2*/ 	.short	0x0101


	//----- nvinfo : EIATTR_VRC_CTA_INIT_COUNT
	.align		4
        /*00e4*/ 	.byte	0x02, 0x4a
	.zero		1
	.zero		1


	//----- nvinfo : EIATTR_EXIT_INSTR_OFFSETS
	.align		4
        /*00e8*/ 	.byte	0x04, 0x1c
        /*00ea*/ 	.short	(.L_485 - .L_484)


	//   ....[0]....
.L_484:
        /*00ec*/ 	.word	0x00000070


	//   ....[1]....
        /*00f0*/ 	.word	0x00000380


	//----- nvinfo : EIATTR_CRS_STACK_SIZE
	.align		4
.L_485:
        /*00f4*/ 	.byte	0x04, 0x1e
        /*00f6*/ 	.short	(.L_487 - .L_486)
.L_486:
        /*00f8*/ 	.word	0x00000000


	//----- nvinfo : EIATTR_CBANK_PARAM_SIZE
	.align		4
.L_487:
        /*00fc*/ 	.byte	0x03, 0x19
        /*00fe*/ 	.short	0x0068


	//----- nvinfo : EIATTR_PARAM_CBANK
	.align		4
        /*0100*/ 	.byte	0x04, 0x0a
        /*0102*/ 	.short	(.L_489 - .L_488)
	.align		4
.L_488:
        /*0104*/ 	.word	index@(.nv.constant0._Z8sumHprodiPKfS0_S0_S0_S0_S0_S0_S0_S0_S0_S0_Pf)
        /*0108*/ 	.short	0x0380
        /*010a*/ 	.short	0x0068


	//----- nvinfo : EIATTR_SW_WAR
	.align		4
.L_489:
        /*010c*/ 	.byte	0x04, 0x36
        /*010e*/ 	.short	(.L_491 - .L_490)
.L_490:
        /*0110*/ 	.word	0x00000008
.L_491:


//--------------------- .nv.info._Z8sumHprodiPKfS0_S0_S0_S0_Pf --------------------------
	.section	.nv.info._Z8sumHprodiPKfS0_S0_S0_S0_Pf,"",@"SHT_CUDA_INFO"
	.sectionflags	@""
	.align	4


	//----- nvinfo : EIATTR_CUDA_API_VERSION
	.align		4
        /*0000*/ 	.byte	0x04, 0x37
        /*0002*/ 	.short	(.L_493 - .L_492)
.L_492:
        /*0004*/ 	.word	0x00000082


	//----- nvinfo : EIATTR_KPARAM_INFO
	.align		4
.L_493:
        /*0008*/ 	.byte	0x04, 0x17
        /*000a*/ 	.short	(.L_495 - .L_494)
.L_494:
        /*000c*/ 	.word	0x00000000
        /*0010*/ 	.short	0x0006
        /*0012*/ 	.short	0x0030
        /*0014*/ 	.byte	0x00, 0xf5, 0x21, 0x00


	//----- nvinfo : EIATTR_KPARAM_INFO
	.align		4
.L_495:
        /*0018*/ 	.byte	0x04, 0x17
        /*001a*/ 	.short	(.L_497 - .L_496)
.L_496:
        /*001c*/ 	.word	0x00000000
        /*0020*/ 	.short	0x0005
        /*0022*/ 	.short	0x0028
        /*0024*/ 	.byte	0x00, 0xf5, 0x21, 0x00


	//----- nvinfo : EIATTR_KPARAM_INFO
	.align		4
.L_497:
        /*0028*/ 	.byte	0x04, 0x17
        /*002a*/ 	.short	(.L_499 - .L_498)
.L_498:
        /*002c*/ 	.word	0x00000000
        /*0030*/ 	.short	0x0004
        /*0032*/ 	.short	0x0020
        /*0034*/ 	.byte	0x00, 0xf5, 0x21, 0x00


	//----- nvinfo : EIATTR_KPARAM_INFO
	.align		4
.L_499:
        /*0038*/ 	.byte	0x04, 0x17
        /*003a*/ 	.short	(.L_501 - .L_500)
.L_500:
        /*003c*/ 	.word	0x00000000
        /*0040*/ 	.short	0x0003
        /*0042*/ 	.short	0x0018
        /*0044*/ 	.byte	0x00, 0xf5, 0x21, 0x00


	//----- nvinfo : EIATTR_KPARAM_INFO
	.align		4
.L_501:
        /*0048*/ 	.byte	0x04, 0x17
        /*004a*/ 	.short	(.L_503 - .L_502)
.L_502:
        /*004c*/ 	.word	0x00000000
        /*0050*/ 	.short	0x0002
        /*0052*/ 	.short	0x0010
        /*0054*/ 	.byte	0x00, 0xf5, 0x21, 0x00


	//----- nvinfo : EIATTR_KPARAM_INFO
	.align		4
.L_503:
        /*0058*/ 	.byte	0x04, 0x17
        /*005a*/ 	.short	(.L_505 - .L_504)
.L_504:
        /*005c*/ 	.word	0x00000000
        /*0060*/ 	.short	0x0001
        /*0062*/ 	.short	0x0008
        /*0064*/ 	.byte	0x00, 0xf5, 0x21, 0x00


	//----- nvinfo : EIATTR_KPARAM_INFO
	.align		4
.L_505:
        /*0068*/ 	.byte	0x04, 0x17
        /*006a*/ 	.short	(.L_507 - .L_506)
.L_506:
        /*006c*/ 	.word	0x00000000
        /*0070*/ 	.short	0x0000
        /*0072*/ 	.short	0x0000
        /*0074*/ 	.byte	0x00, 0xf0, 0x11, 0x00


	//----- nvinfo : EIATTR_SPARSE_MMA_MASK
	.align		4
.L_507:
        /*0078*/ 	.byte	0x03, 0x50
        /*007a*/ 	.short	0x0000


	//----- nvinfo : EIATTR_MAXREG_COUNT
	.align		4
        /*007c*/ 	.byte	0x03, 0x1b
        /*007e*/ 	.short	0x00ff


	//----- nvinfo : EIATTR_MERCURY_ISA_VERSION
	.align		4
        /*0080*/ 	.byte	0x03, 0x5f
        /*0082*/ 	.short	0x0101


	//----- nvinfo : EIATTR_VRC_CTA_INIT_COUNT
	.align		4
        /*0084*/ 	.byte	0x02, 0x4a
	.zero		1
	.zero		1


	//----- nvinfo : EIATTR_EXIT_INSTR_OFFSETS
	.align		4
        /*0088*/ 	.byte	0x04, 0x1c
        /*008a*/ 	.short	(.L_509 - .L_508)


	//   ....[0]....
.L_508:
        /*008c*/ 	.word	0x00000090


	//   ....[1]....
        /*0090*/ 	.word	0x00000450


	//   ....[2]....
        /*0094*/ 	.word	0x000008b0


	//----- nvinfo : EIATTR_CRS_STACK_SIZE
	.align		4
.L_509:
        /*0098*/ 	.byte	0x04, 0x1e
        /*009a*/ 	.short	(.L_511 - .L_510)
.L_510:
        /*009c*/ 	.word	0x00000000


	//----- nvinfo : EIATTR_CBANK_PARAM_SIZE
	.align		4
.L_511:
        /*00a0*/ 	.byte	0x03, 0x19
        /*00a2*/ 	.short	0x0038


	//----- nvinfo : EIATTR_PARAM_CBANK
	.align		4
        /*00a4*/ 	.byte	0x04, 0x0a
        /*00a6*/ 	.short	(.L_513 - .L_512)
	.align		4
.L_512:
        /*00a8*/ 	.word	index@(.nv.constant0._Z8sumHprodiPKfS0_S0_S0_S0_Pf)
        /*00ac*/ 	.short	0x0380
        /*00ae*/ 	.short	0x0038


	//----- nvinfo : EIATTR_SW_WAR
	.align		4
.L_513:
        /*00b0*/ 	.byte	0x04, 0x36
        /*00b2*/ 	.short	(.L_515 - .L_514)
.L_514:
        /*00b4*/ 	.word	0x00000008
.L_515:


//--------------------- .nv.info._Z8sumHprodiPKfS0_S0_S0_Pf --------------------------
	.section	.nv.info._Z8sumHprodiPKfS0_S0_S0_Pf,"",@"SHT_CUDA_INFO"
	.sectionflags	@""
	.align	4


	//----- nvinfo : EIATTR_CUDA_API_VERSION
	.align		4
        /*0000*/ 	.byte	0x04, 0x37
        /*0002*/ 	.short	(.L_517 - .L_516)
.L_516:
        /*0004*/ 	.word	0x00000082


	//----- nvinfo : EIATTR_KPARAM_INFO
	.align		4
.L_517:
        /*0008*/ 	.byte	0x04, 0x17
        /*000a*/ 	.short	(.L_519 - .L_518)
.L_518:
        /*000c*/ 	.word	0x00000000
        /*0010*/ 	.short	0x0005
        /*0012*/ 	.short	0x0028
        /*0014*/ 	.byte	0x00, 0xf5, 0x21, 0x00


	//----- nvinfo : EIATTR_KPARAM_INFO
	.align		4
.L_519:
        /*0018*/ 	.byte	0x04, 0x17
        /*001a*/ 	.short	(.L_521 - .L_520)
.L_520:
        /*001c*/ 	.word	0x00000000
        /*0020*/ 	.short	0x0004
        /*0022*/ 	.short	0x0020
        /*0024*/ 	.byte	0x00, 0xf5, 0x21, 0x00


	//----- nvinfo : EIATTR_KPARAM_INFO
	.align		4
.L_521:
        /*0028*/ 	.byte	0x04, 0x17
        /*002a*/ 	.short	(.L_523 - .L_522)
.L_522:
        /*002c*/ 	.word	0x00000000
        /*0030*/ 	.short	0x0003
        /*0032*/ 	.short	0x0018
        /*0034*/ 	.byte	0x00, 0xf5, 0x21, 0x00


	//----- nvinfo : EIATTR_KPARAM_INFO
	.align		4
.L_523:
        /*0038*/ 	.byte	0x04, 0x17
        /*003a*/ 	.short	(.L_525 - .L_524)
.L_524:
        /*003c*/ 	.word	0x00000000
        /*0040*/ 	.short	0x0002
        /*0042*/ 	.short	0x0010
        /*0044*/ 	.byte	0x00, 0xf5, 0x21, 0x00


	//----- nvinfo : EIATTR_KPARAM_INFO
	.align		4
.L_525:
        /*0048*/ 	.byte	0x04, 0x17
        /*004a*/ 	.short	(.L_527 - .L_526)
.L_526:
        /*004c*/ 	.word	0x00000000
        /*0050*/ 	.short	0x0001
        /*0052*/ 	.short	0x0008
        /*0054*/ 	.byte	0x00, 0xf5, 0x21, 0x00


	//----- nvinfo : EIATTR_KPARAM_INFO
	.align		4
.L_527:
        /*0058*/ 	.byte	0x04, 0x17
        /*005a*/ 	.short	(.L_529 - .L_528)
.L_528:
        /*005c*/ 	.word	0x00000000
        /*0060*/ 	.short	0x0000
        /*0062*/ 	.short	0x0000
        /*0064*/ 	.byte	0x00, 0xf0, 0x11, 0x00


	//----- nvinfo : EIATTR_SPARSE_MMA_MASK
	.align		4
.L_529:
        /*0068*/ 	.byte	0x03, 0x50
        /*006a*/ 	.short	0x0000


	//----- nvinfo : EIATTR_MAXREG_COUNT
	.align		4
        /*006c*/ 	.byte	0x03, 0x1b
        /*006e*/ 	.short	0x00ff


	//----- nvinfo : EIATTR_MERCURY_ISA_VERSION
	.align		4
        /*0070*/ 	.byte	0x03, 0x5f
        /*0072*/ 	.short	0x0101


	//----- nvinfo : EIATTR_VRC_CTA_INIT_COUNT
	.align		4
        /*0074*/ 	.byte	0x02, 0x4a
	.zero		1
	.zero		1


	//----- nvinfo : EIATTR_EXIT_INSTR_OFFSETS
	.align		4
        /*0078*/ 	.byte	0x04, 0x1c
        /*007a*/ 	.short	(.L_531 - .L_530)


	//   ....[0]....
.L_530:
        /*007c*/ 	.word	0x00000090


	//   ....[1]....
        /*0080*/ 	.word	0x00000410


	//   ....[2]....
        /*0084*/ 	.word	0x000007a0


	//----- nvinfo : EIATTR_CRS_STACK_SIZE
	.align		4
.L_531:
        /*0088*/ 	.byte	0x04, 0x1e
        /*008a*/ 	.short	(.L_533 - .L_532)
.L_532:
        /*008c*/ 	.word	0x00000000


	//----- nvinfo : EIATTR_CBANK_PARAM_SIZE
	.align		4
.L_533:
        /*0090*/ 	.byte	0x03, 0x19
        /*0092*/ 	.short	0x0030


	//----- nvinfo : EIATTR_PARAM_CBANK
	.align		4
        /*0094*/ 	.byte	0x04, 0x0a
        /*0096*/ 	.short	(.L_535 - .L_534)
	.align		4
.L_534:
        /*0098*/ 	.word	index@(.nv.constant0._Z8sumHprodiPKfS0_S0_S0_Pf)
        /*009c*/ 	.short	0x0380
        /*009e*/ 	.short	0x0030


	//----- nvinfo : EIATTR_SW_WAR
	.align		4
.L_535:
        /*00a0*/ 	.byte	0x04, 0x36
        /*00a2*/ 	.short	(.L_537 - .L_536)
.L_536:
        /*00a4*/ 	.word	0x00000008
.L_537:


//--------------------- .nv.info._Z8hprodSumiiPKfS0_Pf --------------------------
	.section	.nv.info._Z8hprodSumiiPKfS0_Pf,"",@"SHT_CUDA_INFO"
	.sectionflags	@""
	.align	4


	//----- nvinfo : EIATTR_CUDA_API_VERSION
	.align		4
        /*0000*/ 	.byte	0x04, 0x37
        /*0002*/ 	.short	(.L_539 - .L_538)
.L_538:
        /*0004*/ 	.word	0x00000082


	//----- nvinfo : EIATTR_KPARAM_INFO
	.align		4
.L_539:
        /*0008*/ 	.byte	0x04, 0x17
        /*000a*/ 	.short	(.L_541 - .L_540)
.L_540:
        /*000c*/ 	.word	0x00000000
        /*0010*/ 	.short	0x0004
        /*0012*/ 	.short	0x0018
        /*0014*/ 	.byte	0x00, 0xf5, 0x21, 0x00


	//----- nvinfo : EIATTR_KPARAM_INFO
	.align		4
.L_541:
        /*0018*/ 	.byte	0x04, 0x17
        /*001a*/ 	.short	(.L_543 - .L_542)
.L_542:
        /*001c*/ 	.word	0x00000000
        /*0020*/ 	.short	0x0003
        /*0022*/ 	.short	0x0010
        /*0024*/ 	.byte	0x00, 0xf5, 0x21, 0x00


	//----- nvinfo : EIATTR_KPARAM_INFO
	.align		4
.L_543:
        /*0028*/ 	.byte	0x04, 0x17
        /*002a*/ 	.short	(.L_545 - .L_544)
.L_544:
        /*002c*/ 	.word	0x00000000
        /*0030*/ 	.short	0x0002
        /*0032*/ 	.short	0x0008
        /*0034*/ 	.byte	0x00, 0xf5, 0x21, 0x00


	//----- nvinfo : EIATTR_KPARAM_INFO
	.align		4
.L_545:
        /*0038*/ 	.byte	0x04, 0x17
        /*003a*/ 	.short	(.L_547 - .L_546)
.L_546:
        /*003c*/ 	.word	0x00000000
        /*0040*/ 	.short	0x0001
        /*0042*/ 	.short	0x0004
        /*0044*/ 	.byte	0x00, 0xf0, 0x11, 0x00


	//----- nvinfo : EIATTR_KPARAM_INFO
	.align		4
.L_547:
        /*0048*/ 	.byte	0x04, 0x17
        /*004a*/ 	.short	(.L_549 - .L_548)
.L_548:
        /*004c*/ 	.word	0x00000000
        /*0050*/ 	.short	0x0000
        /*0052*/ 	.short	0x0000
        /*0054*/ 	.byte	0x00, 0xf0, 0x11, 0x00


	//----- nvinfo : EIATTR_SPARSE_MMA_MASK
	.align		4
.L_549:
        /*0058*/ 	.byte	0x03, 0x50
        /*005a*/ 	.short	0x0000


	//----- nvinfo : EIATTR_MAXREG_COUNT
	.align		4
        /*005c*/ 	.byte	0x03, 0x1b
        /*005e*/ 	.short	0x00ff


	//----- nvinfo : EIATTR_MERCURY_ISA_VERSION
	.align		4
        /*0060*/ 	.byte	0x03, 0x5f
        /*0062*/ 	.short	0x0101


	//----- nvinfo : EIATTR_VRC_CTA_INIT_COUNT
	.align		4
        /*0064*/ 	.byte	0x02, 0x4a
	.zero		1
	.zero		1


	//----- nvinfo : EIATTR_EXIT_INSTR_OFFSETS
	.align		4
        /*0068*/ 	.byte	0x04, 0x1c
        /*006a*/ 	.short	(.L_551 - .L_550)


	//   ....[0]....
.L_550:
        /*006c*/ 	.word	0x00000090


	//   ....[1]....
        /*0070*/ 	.word	0x00000530


	//   ....[2]....
        /*0074*/ 	.word	0x00000be0


	//----- nvinfo : EIATTR_CRS_STACK_SIZE
	.align		4
.L_551:
        /*0078*/ 	.byte	0x04, 0x1e
        /*007a*/ 	.short	(.L_553 - .L_552)
.L_552:
        /*007c*/ 	.word	0x00000000


	//----- nvinfo : EIATTR_CBANK_PARAM_SIZE
	.align		4
.L_553:
        /*0080*/ 	.byte	0x03, 0x19
        /*0082*/ 	.short	0x0020


	//----- nvinfo : EIATTR_PARAM_CBANK
	.align		4
        /*0084*/ 	.byte	0x04, 0x0a
        /*0086*/ 	.short	(.L_555 - .L_554)
	.align		4
.L_554:
        /*0088*/ 	.word	index@(.nv.constant0._Z8hprodSumiiPKfS0_Pf)
        /*008c*/ 	.short	0x0380
        /*008e*/ 	.short	0x0020


	//----- nvinfo : EIATTR_SW_WAR
	.align		4
.L_555:
        /*0090*/ 	.byte	0x04, 0x36
        /*0092*/ 	.short	(.L_557 - .L_556)
.L_556:
        /*0094*/ 	.word	0x00000008
.L_557:


//--------------------- .nv.info._Z21reverseSliceRowsBatchPKiiiPKfiiPrPf --------------------------
	.section	.nv.info._Z21reverseSliceRowsBatchPKiiiPKfiiPrPf,"",@"SHT_CUDA_INFO"
	.sectionflags	@""
	.align	4


	//----- nvinfo : EIATTR_CUDA_API_VERSION
	.align		4
        /*0000*/ 	.byte	0x04, 0x37
        /*0002*/ 	.short	(.L_559 - .L_558)
.L_558:
        /*0004*/ 	.word	0x00000082


	//----- nvinfo : EIATTR_KPARAM_INFO
	.align		4
.L_559:
        /*0008*/ 	.byte	0x04, 0x17
        /*000a*/ 	.short	(.L_561 - .L_560)
.L_560:
        /*000c*/ 	.word	0x00000000
        /*0010*/ 	.short	0x0006
        /*0012*/ 	.short	0x0020
        /*0014*/ 	.byte	0x00, 0xf5, 0x21, 0x00


	//----- nvinfo : EIATTR_KPARAM_INFO
	.align		4
.L_561:
        /*0018*/ 	.byte	0x04, 0x17
        /*001a*/ 	.short	(.L_563 - .L_562)
.L_562:
        /*001c*/ 	.word	0x00000000
        /*0020*/ 	.short	0x0005
        /*0022*/ 	.short	0x001c
        /*0024*/ 	.byte	0x00, 0xf0, 0x11, 0x00


	//----- nvinfo : EIATTR_KPARAM_INFO
	.align		4
.L_563:
        /*0028*/ 	.byte	0x04, 0x17
        /*002a*/ 	.short	(.L_565 - .L_564)
.L_564:
        /*002c*/ 	.word	0x00000000
        /*0030*/ 	.short	0x0004
        /*0032*/ 	.short	0x0018
        /*0034*/ 	.byte	0x00, 0xf0, 0x11, 0x00


	//----- nvinfo : EIATTR_KPARAM_INFO
	.align		4
.L_565:
        /*0038*/ 	.byte	0x04, 0x17
        /*003a*/ 	.short	(.L_567 - .L_566)
.L_566:
        /*003c*/ 	.word	0x00000000
        /*0040*/ 	.short	0x0003
        /*0042*/ 	.short	0x0010
        /*0044*/ 	.byte	0x00, 0xf5, 0x21, 0x00


	//----- nvinfo : EIATTR_KPARAM_INFO
	.align		4
.L_567:
        /*0048*/ 	.byte	0x04, 0x17
        /*004a*/ 	.short	(.L_569 - .L_568)
.L_568:
        /*004c*/ 	.word	0x00000000
        /*0050*/ 	.short	0x0002
        /*0052*/ 	.short	0x000c
        /*0054*/ 	.byte	0x00, 0xf0, 0x11, 0x00


	//----- nvinfo : EIATTR_KPARAM_INFO
	.align		4
.L_569:
        /*0058*/ 	.byte	0x04, 0x17
        /*005a*/ 	.short	(.L_571 - .L_570)
.L_570:
        /*005c*/ 	.word	0x00000000
        /*0060*/ 	.short	0x0001
        /*0062*/ 	.short	0x0008
        /*0064*/ 	.byte	0x00, 0xf0, 0x11, 0x00


	//----- nvinfo : EIATTR_KPARAM_INFO
	.align		4
.L_571:
        /*0068*/ 	.byte	0x04, 0x17
        /*006a*/ 	.short	(.L_573 - .L_572)
.L_572:
        /*006c*/ 	.word	0x00000000
        /*0070*/ 	.short	0x0000
        /*0072*/ 	.short	0x0000
        /*0074*/ 	.byte	0x00, 0xf5, 0x21, 0x00


	//----- nvinfo : EIATTR_SPARSE_MMA_MASK
	.align		4
.L_573:
        /*0078*/ 	.byte	0x03, 0x50
        /*007a*/ 	.short	0x0000


	//----- nvinfo : EIATTR_MAXREG_COUNT
	.align		4
        /*007c*/ 	.byte	0x03, 0x1b
        /*007e*/ 	.short	0x00ff


	//----- nvinfo : EIATTR_MERCURY_ISA_VERSION
	.align		4
        /*0080*/ 	.byte	0x03, 0x5f
        /*0082*/ 	.short	0x0101


	//----- nvinfo : EIATTR_VRC_CTA_INIT_COUNT
	.align		4
        /*0084*/ 	.byte	0x02, 0x4a
	.zero		1
	.zero		1


	//----- nvinfo : EIATTR_EXIT_INSTR_OFFSETS
	.align		4
        /*0088*/ 	.byte	0x04, 0x1c
        /*008a*/ 	.short	(.L_575 - .L_574)


	//   ....[0]....
.L_574:
        /*008c*/ 	.word	0x000000d0


	//   ....[1]....
        /*0090*/ 	.word	0x00000850


	//   ....[2]....
        /*0094*/ 	.word	0x00001790


	//----- nvinfo : EIATTR_CRS_STACK_SIZE
	.align		4
.L_575:
        /*0098*/ 	.byte	0x04, 0x1e
        /*009a*/ 	.short	(.L_577 - .L_576)
.L_576:
        /*009c*/ 	.word	0x00000000


	//----- nvinfo : EIATTR_CBANK_PARAM_SIZE
	.align		4
.L_577:
        /*00a0*/ 	.byte	0x03, 0x19
        /*00a2*/ 	.short	0x0028


	//----- nvinfo : EIATTR_PARAM_CBANK
	.align		4
        /*00a4*/ 	.byte	0x04, 0x0a
        /*00a6*/ 	.short	(.L_579 - .L_578)
	.align		4
.L_578:
        /*00a8*/ 	.word	index@(.nv.constant0._Z21reverseSliceRowsBatchPKiiiPKfiiPrPf)
        /*00ac*/ 	.short	0x0380
        /*00ae*/ 	.short	0x0028


	//----- nvinfo : EIATTR_SW_WAR
	.align		4
.L_579:
        /*00b0*/ 	.byte	0x04, 0x36
        /*00b2*/ 	.short	(.L_581 - .L_580)
.L_580:
        /*00b4*/ 	.word	0x00000008
.L_581:


//--------------------- .nv.info._Z14sliceRowsBatchPKiiiPKfiiPrPf --------------------------
	.section	.nv.info._Z14sliceRowsBatchPKiiiPKfiiPrPf,"",@"SHT_CUDA_INFO"
	.sectionflags	@""
	.align	4


	//----- nvinfo : EIATTR_CUDA_API_VERSION
	.align		4
        /*0000*/ 	.byte	0x04, 0x37
        /*0002*/ 	.short	(.L_583 - .L_582)
.L_582:
        /*0004*/ 	.word	0x00000082


	//----- nvinfo : EIATTR_KPARAM_INFO
	.align		4
.L_583:
        /*0008*/ 	.byte	0x04, 0x17
        /*000a*/ 	.short	(.L_585 - .L_584)
.L_584:
        /*000c*/ 	.word	0x00000000
        /*0010*/ 	.short	0x0006
        /*0012*/ 	.short	0x0020
        /*0014*/ 	.byte	0x00, 0xf5, 0x21, 0x00


	//----- nvinfo : EIATTR_KPARAM_INFO
	.align		4
.L_585:
        /*0018*/ 	.byte	0x04, 0x17
        /*001a*/ 	.short	(.L_587 - .L_586)
.L_586:
        /*001c*/ 	.word	0x00000000
        /*0020*/ 	.short	0x0005
        /*0022*/ 	.short	0x001c
        /*0024*/ 	.byte	0x00, 0xf0, 0x11, 0x00


	//----- nvinfo : EIATTR_KPARAM_INFO
	.align		4
.L_587:
        /*0028*/ 	.byte	0x04, 0x17
        /*002a*/ 	.short	(.L_589 - .L_588)
.L_588:
        /*002c*/ 	.word	0x00000000
        /*0030*/ 	.short	0x0004
        /*0032*/ 	.short	0x0018
        /*0034*/ 	.byte	0x00, 0xf0, 0x11, 0x00


	//----- nvinfo : EIATTR_KPARAM_INFO
	.align		4
.L_589:
        /*0038*/ 	.byte	0x04, 0x17
        /*003a*/ 	.short	(.L_591 - .L_590)
.L_590:
        /*003c*/ 	.word	0x00000000
        /*0040*/ 	.short	0x0003
        /*0042*/ 	.short	0x0010
        /*0044*/ 	.byte	0x00, 0xf5, 0x21, 0x00


	//----- nvinfo : EIATTR_KPARAM_INFO
	.align		4
.L_591:
        /*0048*/ 	.byte	0x04, 0x17
        /*004a*/ 	.short	(.L_593 - .L_592)
.L_592:
        /*004c*/ 	.word	0x00000000
        /*0050*/ 	.short	0x0002
        /*0052*/ 	.short	0x000c
        /*0054*/ 	.byte	0x00, 0xf0, 0x11, 0x00


	//----- nvinfo : EIATTR_KPARAM_INFO
	.align		4
.L_593:
        /*0058*/ 	.byte	0x04, 0x17
        /*005a*/ 	.short	(.L_595 - .L_594)
.L_594:
        /*005c*/ 	.word	0x00000000
        /*0060*/ 	.short	0x0001
        /*0062*/ 	.short	0x0008
        /*0064*/ 	.byte	0x00, 0xf0, 0x11, 0x00


	//----- nvinfo : EIATTR_KPARAM_INFO
	.align		4
.L_595:
        /*0068*/ 	.byte	0x04, 0x17
        /*006a*/ 	.short	(.L_597 - .L_596)
.L_596:
        /*006c*/ 	.word	0x00000000
        /*0070*/ 	.short	0x0000
        /*0072*/ 	.short	0x0000
        /*0074*/ 	.byte	0x00, 0xf5, 0x21, 0x00


	//----- nvinfo : EIATTR_SPARSE_MMA_MASK
	.align		4
.L_597:
        /*0078*/ 	.byte	0x03, 0x50
        /*007a*/ 	.short	0x0000


	//----- nvinfo : EIATTR_MAXREG_COUNT
	.align		4
        /*007c*/ 	.byte	0x03, 0x1b
        /*007e*/ 	.short	0x00ff


	//----- nvinfo : EIATTR_MERCURY_ISA_VERSION
	.align		4
        /*0080*/ 	.byte	0x03, 0x5f
        /*0082*/ 	.short	0x0101


	//----- nvinfo : EIATTR_VRC_CTA_INIT_COUNT
	.align		4
        /*0084*/ 	.byte	0x02, 0x4a
	.zero		1
	.zero		1


	//----- nvinfo : EIATTR_EXIT_INSTR_OFFSETS
	.align		4
        /*0088*/ 	.byte	0x04, 0x1c
        /*008a*/ 	.short	(.L_599 - .L_598)


	//   ....[0]....
.L_598:
        /*008c*/ 	.word	0x000000d0


	//   ....[1]....
        /*0090*/ 	.word	0x00000820


	//   ....[2]....
        /*0094*/ 	.word	0x000016d0


	//----- nvinfo : EIATTR_CRS_STACK_SIZE
	.align		4
.L_599:
        /*0098*/ 	.byte	0x04, 0x1e
        /*009a*/ 	.short	(.L_601 - .L_600)
.L_600:
        /*009c*/ 	.word	0x00000000


	//----- nvinfo : EIATTR_CBANK_PARAM_SIZE
	.align		4
.L_601:
        /*00a0*/ 	.byte	0x03, 0x19
        /*00a2*/ 	.short	0x0028


	//----- nvinfo : EIATTR_PARAM_CBANK
	.align		4
        /*00a4*/ 	.byte	0x04, 0x0a
        /*00a6*/ 	.short	(.L_603 - .L_602)
	.align		4
.L_602:
        /*00a8*/ 	.word	index@(.nv.constant0._Z14sliceRowsBatchPKiiiPKfiiPrPf)
        /*00ac*/ 	.short	0x0380
        /*00ae*/ 	.short	0x0028


	//----- nvinfo : EIATTR_SW_WAR
	.align		4
.L_603:
        /*00b0*/ 	.byte	0x04, 0x36
        /*00b2*/ 	.short	(.L_605 - .L_604)
.L_604:
        /*00b4*/ 	.word	0x00000008
.L_605:


//--------------------- .nv.info._Z19reverseSliceColumnsiiPKiPKfPf --------------------------
	.section	.nv.info._Z19reverseSliceColumnsiiPKiPKfPf,"",@"SHT_CUDA_INFO"
	.sectionflags	@""
	.align	4


	//----- nvinfo : EIATTR_CUDA_API_VERSION
	.align		4
        /*0000*/ 	.byte	0x04, 0x37
        /*0002*/ 	.short	(.L_607 - .L_606)
.L_606:
        /*0004*/ 	.word	0x00000082


	//----- nvinfo : EIATTR_KPARAM_INFO
	.align		4
.L_607:
        /*0008*/ 	.byte	0x04, 0x17
        /*000a*/ 	.short	(.L_609 - .L_608)
.L_608:
        /*000c*/ 	.word	0x00000000
        /*0010*/ 	.short	0x0004
        /*0012*/ 	.short	0x0018
        /*0014*/ 	.byte	0x00, 0xf5, 0x21, 0x00


	//----- nvinfo : EIATTR_KPARAM_INFO
	.align		4
.L_609:
        /*0018*/ 	.byte	0x04, 0x17
        /*001a*/ 	.short	(.L_611 - .L_610)
.L_610:
        /*001c*/ 	.word	0x00000000
        /*0020*/ 	.short	0x0003
        /*0022*/ 	.short	0x0010
        /*0024*/ 	.byte	0x00, 0xf5, 0x21, 0x00


	//----- nvinfo : EIATTR_KPARAM_INFO
	.align		4
.L_611:
        /*0028*/ 	.byte	0x04, 0x17
        /*002a*/ 	.short	(.L_613 - .L_612)
.L_612:
        /*002c*/ 	.word	0x00000000
        /*0030*/ 	.short	0x0002
        /*0032*/ 	.short	0x0008
        /*0034*/ 	.byte	0x00, 0xf5, 0x21, 0x00


	//----- nvinfo : EIATTR_KPARAM_INFO
	.align		4
.L_613:
        /*0038*/ 	.byte	0x04, 0x17
        /*003a*/ 	.short	(.L_615 - .L_614)
.L_614:
        /*003c*/ 	.word	0x00000000
        /*0040*/ 	.short	0x0001
        /*0042*/ 	.short	0x0004
        /*0044*/ 	.byte	0x00, 0xf0, 0x11, 0x00


	//----- nvinfo : EIATTR_KPARAM_INFO
	.align		4
.L_615:
        /*0048*/ 	.byte	0x04, 0x17
        /*004a*/ 	.short	(.L_617 - .L_616)
.L_616:
        /*004c*/ 	.word	0x00000000
        /*0050*/ 	.short	0x0000
        /*0052*/ 	.short	0x0000
        /*0054*/ 	.byte	0x00, 0xf0, 0x11, 0x00


	//----- nvinfo : EIATTR_SPARSE_MMA_MASK
	.align		4
.L_617:
        /*0058*/ 	.byte	0x03, 0x50
        /*005a*/ 	.short	0x0000


	//----- nvinfo : EIATTR_MAXREG_COUNT
	.align		4
        /*005c*/ 	.byte	0x03, 0x1b
        /*005e*/ 	.short	0x00ff


	//----- nvinfo : EIATTR_MERCURY_ISA_VERSION
	.align		4
        /*0060*/ 	.byte	0x03, 0x5f
        /*0062*/ 	.short	0x0101


	//----- nvinfo : EIATTR_VRC_CTA_INIT_COUNT
	.align		4
        /*0064*/ 	.byte	0x02, 0x4a
	.zero		1
	.zero		1


	//----- nvinfo : EIATTR_EXIT_INSTR_OFFSETS
	.align		4
        /*0068*/ 	.byte	0x04, 0x1c
        /*006a*/ 	.short	(.L_619 - .L_618)


	//   ....[0]....
.L_618:
        /*006c*/ 	.word	0x000000b0


	//   ....[1]....
        /*0070*/ 	.word	0x000005d0


	//   ....[2]....
        /*0074*/ 	.word	0x00000e40


	//----- nvinfo : EIATTR_CRS_STACK_SIZE
	.align		4
.L_619:
        /*0078*/ 	.byte	0x04, 0x1e
        /*007a*/ 	.short	(.L_621 - .L_620)
.L_620:
        /*007c*/ 	.word	0x00000000


	//----- nvinfo : EIATTR_CBANK_PARAM_SIZE
	.align		4
.L_621:
        /*0080*/ 	.byte	0x03, 0x19
        /*0082*/ 	.short	0x0020


	//----- nvinfo : EIATTR_PARAM_CBANK
	.align		4
        /*0084*/ 	.byte	0x04, 0x0a
        /*0086*/ 	.short	(.L_623 - .L_622)
	.align		4
.L_622:
        /*0088*/ 	.word	index@(.nv.constant0._Z19reverseSliceColumnsiiPKiPKfPf)
        /*008c*/ 	.short	0x0380
        /*008e*/ 	.short	0x0020


	//----- nvinfo : EIATTR_SW_WAR
	.align		4
.L_623:
        /*0090*/ 	.byte	0x04, 0x36
        /*0092*/ 	.short	(.L_625 - .L_624)
.L_624:
        /*0094*/ 	.word	0x00000008
.L_625:


//--------------------- .nv.info._Z12sliceColumnsiiPKiPKfPf --------------------------
	.section	.nv.info._Z12sliceColumnsiiPKiPKfPf,"",@"SHT_CUDA_INFO"
	.sectionflags	@""
	.align	4


	//----- nvinfo : EIATTR_CUDA_API_VERSION
	.align		4
        /*0000*/ 	.byte	0x04, 0x37
        /*0002*/ 	.short	(.L_627 - .L_626)
.L_626:
        /*0004*/ 	.word	0x00000082


	//----- nvinfo : EIATTR_KPARAM_INFO
	.align		4
.L_627:
        /*0008*/ 	.byte	0x04, 0x17
        /*000a*/ 	.short	(.L_629 - .L_628)
.L_628:
        /*000c*/ 	.word	0x00000000
        /*0010*/ 	.short	0x0004
        /*0012*/ 	.short	0x0018
        /*0014*/ 	.byte	0x00, 0xf5, 0x21, 0x00


	//----- nvinfo : EIATTR_KPARAM_INFO
	.align		4
.L_629:
        /*0018*/ 	.byte	0x04, 0x17
        /*001a*/ 	.short	(.L_631 - .L_630)
.L_630:
        /*001c*/ 	.word	0x00000000
        /*0020*/ 	.short	0x0003
        /*0022*/ 	.short	0x0010
        /*0024*/ 	.byte	0x00, 0xf5, 0x21, 0x00


	//----- nvinfo : EIATTR_KPARAM_INFO
	.align		4
.L_631:
        /*0028*/ 	.byte	0x04, 0x17
        /*002a*/ 	.short	(.L_633 - .L_632)
.L_632:
        /*002c*/ 	.word	0x00000000
        /*0030*/ 	.short	0x0002
        /*0032*/ 	.short	0x0008
        /*0034*/ 	.byte	0x00, 0xf5, 0x21, 0x00


	//----- nvinfo : EIATTR_KPARAM_INFO
	.align		4
.L_633:
        /*0038*/ 	.byte	0x04, 0x17
        /*003a*/ 	.short	(.L_635 - .L_634)
.L_634:
        /*003c*/ 	.word	0x00000000
        /*0040*/ 	.short	0x0001
        /*0042*/ 	.short	0x0004
        /*0044*/ 	.byte	0x00, 0xf0, 0x11, 0x00


	//----- nvinfo : EIATTR_KPARAM_INFO
	.align		4
.L_635:
        /*0048*/ 	.byte	0x04, 0x17
        /*004a*/ 	.short	(.L_637 - .L_636)
.L_636:
        /*004c*/ 	.word	0x00000000
        /*0050*/ 	.short	0x0000
        /*0052*/ 	.short	0x0000
        /*0054*/ 	.byte	0x00, 0xf0, 0x11, 0x00


	//----- nvinfo : EIATTR_SPARSE_MMA_MASK
	.align		4
.L_637:
        /*0058*/ 	.byte	0x03, 0x50
        /*005a*/ 	.short	0x0000


	//----- nvinfo : EIATTR_MAXREG_COUNT
	.align		4
        /*005c*/ 	.byte	0x03, 0x1b
        /*005e*/ 	.short	0x00ff


	//----- nvinfo : EIATTR_MERCURY_ISA_VERSION
	.align		4
        /*0060*/ 	.byte	0x03, 0x5f
        /*0062*/ 	.short	0x0101


	//----- nvinfo : EIATTR_VRC_CTA_INIT_COUNT
	.align		4
        /*0064*/ 	.byte	0x02, 0x4a
	.zero		1
	.zero		1


	//----- nvinfo : EIATTR_EXIT_INSTR_OFFSETS
	.align		4
        /*0068*/ 	.byte	0x04, 0x1c
        /*006a*/ 	.short	(.L_639 - .L_638)


	//   ....[0]....
.L_638:
        /*006c*/ 	.word	0x000000b0


	//   ....[1]....
        /*0070*/ 	.word	0x00000590


	//   ....[2]....
        /*0074*/ 	.word	0x00000d20


	//----- nvinfo : EIATTR_CRS_STACK_SIZE
	.align		4
.L_639:
        /*0078*/ 	.byte	0x04, 0x1e
        /*007a*/ 	.short	(.L_641 - .L_640)
.L_640:
        /*007c*/ 	.word	0x00000000


	//----- nvinfo : EIATTR_CBANK_PARAM_SIZE
	.align		4
.L_641:
        /*0080*/ 	.byte	0x03, 0x19
        /*0082*/ 	.short	0x0020


	//----- nvinfo : EIATTR_PARAM_CBANK
	.align		4
        /*0084*/ 	.byte	0x04, 0x0a
        /*0086*/ 	.short	(.L_643 - .L_642)
	.align		4
.L_642:
        /*0088*/ 	.word	index@(.nv.constant0._Z12sliceColumnsiiPKiPKfPf)
        /*008c*/ 	.short	0x0380
        /*008e*/ 	.short	0x0020


	//----- nvinfo : EIATTR_SW_WAR
	.align		4
.L_643:
        /*0090*/ 	.byte	0x04, 0x36
        /*0092*/ 	.short	(.L_645 - .L_644)
.L_644:
        /*0094*/ 	.word	0x00000008
.L_645:


//--------------------- .nv.callgraph             --------------------------
	.section	.nv.callgraph,"",@"SHT_CUDA_CALLGRAPH"
	.align	4
	.sectionentsize	8
	.align		4
        /*0000*/ 	.word	0x00000000
	.align		4
        /*0004*/ 	.word	0xffffffff
	.align		4
        /*0008*/ 	.word	0x00000000
	.align		4
        /*000c*/ 	.word	0xfffffffe
	.align		4
        /*0010*/ 	.word	0x00000000
	.align		4
        /*0014*/ 	.word	0xfffffffd
	.align		4
        /*0018*/ 	.word	0x00000000
	.align		4
        /*001c*/ 	.word	0xfffffffc


//--------------------- .text._Z9maskZerosiPKfS0_Pf --------------------------
	.section	.text._Z9maskZerosiPKfS0_Pf,"ax",@progbits
	.align	128
        .global         _Z9maskZerosiPKfS0_Pf
        .type           _Z9maskZerosiPKfS0_Pf,@function
        .size           _Z9maskZerosiPKfS0_Pf,(.L_x_145 - _Z9maskZerosiPKfS0_Pf)
        .other          _Z9maskZerosiPKfS0_Pf,@"STO_CUDA_ENTRY STV_DEFAULT"
_Z9maskZerosiPKfS0_Pf:
.text._Z9maskZerosiPKfS0_Pf:
[----:B------:R-:W-:Y:S01]  /*0000*/  LDC R1, c[0x0][0x37c] ;  /* 0x0000df00ff017b82 */ /* 0x000fe20000000800 */
[----:B------:R-:W0:Y:S01]  /*0010*/  S2R R3, SR_CTAID.X ;  /* 0x0000000000037919 */ /* 0x000e220000002500 */
[----:B------:R-:W1:Y:S06]  /*0020*/  LDCU UR4, c[0x0][0x360] ;  /* 0x00006c00ff0477ac */ /* 0x000e6c0008000800 */
[----:B------:R-:W1:Y:S01]  /*0030*/  LDC R0, c[0x0][0x370] ;  /* 0x0000dc00ff007b82 */ /* 0x000e620000000800 */
[----:B------:R-:W0:Y:S01]  /*0040*/  S2R R2, SR_TID.X ;  /* 0x0000000000027919 */ /* 0x000e220000002100 */
[----:B------:R-:W2:Y:S01]  /*0050*/  LDCU UR6, c[0x0][0x380] ;  /* 0x00007000ff0677ac */ /* 0x000ea20008000800 */
[----:B-1----:R-:W-:-:S02]  /*0060*/  IMAD R0, R0, UR4, RZ ;  /* 0x0000000400007c24 */ /* 0x002fc4000f8e02ff */
[----:B0-----:R-:W-:-:S05]  /*0070*/  IMAD R3, R3, UR4, R2 ;  /* 0x0000000403037c24 */ /* 0x001fca000f8e0202 */
[----:B--2---:R-:W-:-:S13]  /*0080*/  ISETP.GE.AND P0, PT, R3, UR6, PT ;  /* 0x0000000603007c0c */ /* 0x004fda000bf06270 */
[----:B------:R-:W-:Y:S05]  /*0090*/  @P0 EXIT ;  /* 0x000000000000094d */ /* 0x000fea0003800000 */
[----:B------:R-:W0:Y:S01]  /*00a0*/  I2F.U32.RP R8, R0 ;  /* 0x0000000000087306 */ /* 0x000e220000209000 */
[C---:B------:R-:W-:Y:S01]  /*00b0*/  IMAD.IADD R2, R0.reuse, 0x1, R3 ;  /* 0x0000000100027824 */ /* 0x040fe200078e0203 */
[----:B------:R-:W-:Y:S01]  /*00c0*/  IADD3 R9, PT, PT, RZ, -R0, RZ ;  /* 0x80000000ff097210 */ /* 0x000fe20007ffe0ff */
[----:B------:R-:W1:Y:S01]  /*00d0*/  LDCU.64 UR4, c[0x0][0x358] ;  /* 0x00006b00ff0477ac */ /* 0x000e620008000a00 */
[----:B------:R-:W-:Y:S01]  /*00e0*/  ISETP.NE.U32.AND P2, PT, R0, RZ, PT ;  /* 0x000000ff0000720c */ /* 0x000fe20003f45070 */
[----:B------:R-:W-:Y:S01]  /*00f0*/  BSSY.RECONVERGENT B0, `(.L_x_0) ;  /* 0x000002b000007945 */ /* 0x000fe20003800200 */
[C---:B------:R-:W-:Y:S02]  /*0100*/  ISETP.GE.AND P0, PT, R2.reuse, UR6, PT ;  /* 0x0000000602007c0c */ /* 0x040fe4000bf06270 */
[----:B------:R-:W-:Y:S02]  /*0110*/  VIMNMX R7, PT, PT, R2, UR6, !PT ;  /* 0x0000000602077c48 */ /* 0x000fe4000ffe0100 */
[----:B------:R-:W-:-:S04]  /*0120*/  SEL R6, RZ, 0x1, P0 ;  /* 0x00000001ff067807 */ /* 0x000fc80000000000 */
[----:B------:R-:W-:Y:S01]  /*0130*/  IADD3 R7, PT, PT, R7, -R2, -R6 ;  /* 0x8000000207077210 */ /* 0x000fe20007ffe806 */
[----:B0-----:R-:W0:Y:S02]  /*0140*/  MUFU.RCP R8, R8 ;  /* 0x0000000800087308 */ /* 0x001e240000001000 */
[----:B0-----:R-:W-:-:S06]  /*0150*/  IADD3 R4, PT, PT, R8, 0xffffffe, RZ ;  /* 0x0ffffffe08047810 */ /* 0x001fcc0007ffe0ff */
[----:B------:R0:W2:Y:S02]  /*0160*/  F2I.FTZ.U32.TRUNC.NTZ R5, R4 ;  /* 0x0000000400057305 */ /* 0x0000a4000021f000 */
[----:B0-----:R-:W-:Y:S02]  /*0170*/  HFMA2 R4, -RZ, RZ, 0, 0 ;  /* 0x00000000ff047431 */ /* 0x001fe400000001ff */
[----:B--2---:R-:W-:-:S04]  /*0180*/  IMAD R9, R9, R5, RZ ;  /* 0x0000000509097224 */ /* 0x004fc800078e02ff */
[----:B------:R-:W-:-:S06]  /*0190*/  IMAD.HI.U32 R8, R5, R9, R4 ;  /* 0x0000000905087227 */ /* 0x000fcc00078e0004 */
[----:B------:R-:W-:-:S05]  /*01a0*/  IMAD.HI.U32 R5, R8, R7, RZ ;  /* 0x0000000708057227 */ /* 0x000fca00078e00ff */
[----:B------:R-:W-:-:S05]  /*01b0*/  IADD3 R2, PT, PT, -R5, RZ, RZ ;  /* 0x000000ff05027210 */ /* 0x000fca0007ffe1ff */
[----:B------:R-:W-:-:S05]  /*01c0*/  IMAD R7, R0, R2, R7 ;  /* 0x0000000200077224 */ /* 0x000fca00078e0207 */
[----:B------:R-:W-:-:S13]  /*01d0*/  ISETP.GE.U32.AND P0, PT, R7, R0, PT ;  /* 0x000000000700720c */ /* 0x000fda0003f06070 */
[----:B------:R-:W-:Y:S01]  /*01e0*/  @P0 IMAD.IADD R7, R7, 0x1, -R0 ;  /* 0x0000000107070824 */ /* 0x000fe200078e0a00 */
[----:B------:R-:W-:-:S04]  /*01f0*/  @P0 IADD3 R5, PT, PT, R5, 0x1, RZ ;  /* 0x0000000105050810 */ /* 0x000fc80007ffe0ff */
[----:B------:R-:W-:-:S13]  /*0200*/  ISETP.GE.U32.AND P1, PT, R7, R0, PT ;  /* 0x000000000700720c */ /* 0x000fda0003f26070 */
[----:B------:R-:W-:Y:S02]  /*0210*/  @P1 IADD3 R5, PT, PT, R5, 0x1, RZ ;  /* 0x0000000105051810 */ /* 0x000fe40007ffe0ff */
[----:B------:R-:W-:-:S05]  /*0220*/  @!P2 LOP3.LUT R5, RZ, R0, RZ, 0x33, !PT ;  /* 0x00000000ff05a212 */ /* 0x000fca00078e33ff */
[----:B------:R-:W-:-:S05]  /*0230*/  IMAD.IADD R2, R6, 0x1, R5 ;  /* 0x0000000106027824 */ /* 0x000fca00078e0205 */
[C---:B------:R-:W-:Y:S02]  /*0240*/  LOP3.LUT R4, R2.reuse, 0x3, RZ, 0xc0, !PT ;  /* 0x0000000302047812 */ /* 0x040fe400078ec0ff */
[----:B------:R-:W-:Y:S02]  /*0250*/  ISETP.GE.U32.AND P1, PT, R2, 0x3, PT ;  /* 0x000000030200780c */ /* 0x000fe40003f26070 */
[----:B------:R-:W-:-:S13]  /*0260*/  ISETP.NE.AND P0, PT, R4, 0x3, PT ;  /* 0x000000030400780c */ /* 0x000fda0003f05270 */
[----:B-1----:R-:W-:Y:S05]  /*0270*/  @!P0 BRA `(.L_x_1) ;  /* 0x0000000000488947 */ /* 0x002fea0003800000 */
[----:B------:R-:W0:Y:S01]  /*0280*/  LDC.64 R4, c[0x0][0x388] ;  /* 0x0000e200ff047b82 */ /* 0x000e220000000a00 */
[----:B------:R-:W-:-:S04]  /*0290*/  IADD3 R2, PT, PT, R2, 0x1, RZ ;  /* 0x0000000102027810 */ /* 0x000fc80007ffe0ff */
[----:B------:R-:W-:-:S03]  /*02a0*/  LOP3.LUT R2, R2, 0x3, RZ, 0xc0, !PT ;  /* 0x0000000302027812 */ /* 0x000fc600078ec0ff */
[----:B------:R-:W1:Y:S01]  /*02b0*/  LDC.64 R6, c[0x0][0x390] ;  /* 0x0000e400ff067b82 */ /* 0x000e620000000a00 */
[----:B------:R-:W-:-:S07]  /*02c0*/  IADD3 R2, PT, PT, -R2, RZ, RZ ;  /* 0x000000ff02027210 */ /* 0x000fce0007ffe1ff */
[----:B------:R-:W2:Y:S02]  /*02d0*/  LDC.64 R8, c[0x0][0x398] ;  /* 0x0000e600ff087b82 */ /* 0x000ea40000000a00 */
.L_x_2:
[----:B-1----:R-:W-:-:S04]  /*02e0*/  IMAD.WIDE R12, R3, 0x4, R6 ;  /* 0x00000004030c7825 */ /* 0x002fc800078e0206 */
[C---:B0-----:R-:W-:Y:S02]  /*02f0*/  IMAD.WIDE R14, R3.reuse, 0x4, R4 ;  /* 0x00000004030e7825 */ /* 0x041fe400078e0204 */
[----:B---3--:R-:W3:Y:S04]  /*0300*/  LDG.E.CONSTANT R12, desc[UR4][R12.64] ;  /* 0x000000040c0c7981 */ /* 0x008ee8000c1e9900 */
[----:B------:R-:W4:Y:S01]  /*0310*/  LDG.E.CONSTANT R14, desc[UR4][R14.64] ;  /* 0x000000040e0e7981 */ /* 0x000f22000c1e9900 */
[----:B--2---:R-:W-:Y:S01]  /*0320*/  IMAD.WIDE R10, R3, 0x4, R8 ;  /* 0x00000004030a7825 */ /* 0x004fe200078e0208 */
[----:B------:R-:W-:-:S03]  /*0330*/  IADD3 R3, PT, PT, R0, R3, RZ ;  /* 0x0000000300037210 */ /* 0x000fc60007ffe0ff */
[----:B------:R-:W-:-:S05]  /*0340*/  VIADD R2, R2, 0x1 ;  /* 0x0000000102027836 */ /* 0x000fca0000000000 */
[----:B------:R-:W-:Y:S02]  /*0350*/  ISETP.NE.AND P0, PT, R2, RZ, PT ;  /* 0x000000ff0200720c */ /* 0x000fe40003f05270 */
[----:B---3--:R-:W-:-:S05]  /*0360*/  FSET.BF.NEU.AND R17, R12, RZ, PT ;  /* 0x000000ff0c11720a */ /* 0x008fca000380d000 */
[----:B----4-:R-:W-:-:S05]  /*0370*/  FMUL R17, R14, R17 ;  /* 0x000000110e117220 */ /* 0x010fca0000400000 */
[----:B------:R3:W-:Y:S01]  /*0380*/  STG.E desc[UR4][R10.64], R17 ;  /* 0x000000110a007986 */ /* 0x0007e2000c101904 */
[----:B------:R-:W-:Y:S05]  /*0390*/  @P0 BRA `(.L_x_2) ;  /* 0xfffffffc00d00947 */ /* 0x000fea000383ffff */
.L_x_1:
[----:B------:R-:W-:Y:S05]  /*03a0*/  BSYNC.RECONVERGENT B0 ;  /* 0x0000000000007941 */ /* 0x000fea0003800200 */
.L_x_0:
[----:B------:R-:W-:Y:S05]  /*03b0*/  @!P1 EXIT ;  /* 0x000000000000994d */ /* 0x000fea0003800000 */
.L_x_3:
[----:B0-----:R-:W0:Y:S08]  /*03c0*/  LDC.64 R6, c[0x0][0x390] ;  /* 0x0000e400ff067b82 */ /* 0x001e300000000a00 */
[----:B------:R-:W1:Y:S01]  /*03d0*/  LDC.64 R4, c[0x0][0x388] ;  /* 0x0000e200ff047b82 */ /* 0x000e620000000a00 */
[----:B0-----:R-:W-:-:S05]  /*03e0*/  IMAD.WIDE R6, R3, 0x4, R6 ;  /* 0x0000000403067825 */ /* 0x001fca00078e0206 */
[----:B------:R0:W2:Y:S01]  /*03f0*/  LDG.E.CONSTANT R8, desc[UR4][R6.64] ;  /* 0x0000000406087981 */ /* 0x0000a2000c1e9900 */
[----:B---3--:R-:W-:-:S04]  /*0400*/  IMAD.WIDE R16, R0, 0x4, R6 ;  /* 0x0000000400107825 */ /* 0x008fc800078e0206 */
[----:B-1----:R-:W-:Y:S01]  /*0410*/  IMAD.WIDE R22, R3, 0x4, R4 ;  /* 0x0000000403167825 */ /* 0x002fe200078e0204 */
[----:B------:R-:W3:Y:S01]  /*0420*/  LDG.E.CONSTANT R2, desc[UR4][R16.64] ;  /* 0x0000000410027981 */ /* 0x000ee2000c1e9900 */
[----:B------:R-:W1:Y:S02]  /*0430*/  LDC.64 R4, c[0x0][0x398] ;  /* 0x0000e600ff047b82 */ /* 0x000e640000000a00 */
[----:B------:R-:W-:-:S04]  /*0440*/  IMAD.WIDE R14, R0, 0x4, R16 ;  /* 0x00000004000e7825 */ /* 0x000fc800078e0210 */
[C---:B------:R-:W-:Y:S02]  /*0450*/  IMAD.WIDE R12, R0.reuse, 0x4, R22 ;  /* 0x00000004000c7825 */ /* 0x040fe400078e0216 */
[----:B------:R-:W4:Y:S02]  /*0460*/  LDG.E.CONSTANT R22, desc[UR4][R22.64] ;  /* 0x0000000416167981 */ /* 0x000f24000c1e9900 */
[C---:B------:R-:W-:Y:S02]  /*0470*/  IMAD.WIDE R20, R0.reuse, 0x4, R14 ;  /* 0x0000000400147825 */ /* 0x040fe400078e020e */
[----:B------:R3:W5:Y:S02]  /*0480*/  LDG.E.CONSTANT R14, desc[UR4][R14.64] ;  /* 0x000000040e0e7981 */ /* 0x000764000c1e9900 */
[C---:B------:R-:W-:Y:S02]  /*0490*/  IMAD.WIDE R10, R0.reuse, 0x4, R12 ;  /* 0x00000004000a7825 */ /* 0x040fe400078e020c */
[----:B------:R-:W5:Y:S02]  /*04a0*/  LDG.E.CONSTANT R20, desc[UR4][R20.64] ;  /* 0x0000000414147981 */ /* 0x000f64000c1e9900 */
[----:B------:R-:W-:-:S02]  /*04b0*/  IMAD.WIDE R18, R0, 0x4, R10 ;  /* 0x0000000400127825 */ /* 0x000fc400078e020a */
[----:B------:R-:W5:Y:S04]  /*04c0*/  LDG.E.CONSTANT R12, desc[UR4][R12.64] ;  /* 0x000000040c0c7981 */ /* 0x000f68000c1e9900 */
[----:B------:R-:W5:Y:S04]  /*04d0*/  LDG.E.CONSTANT R10, desc[UR4][R10.64] ;  /* 0x000000040a0a7981 */ /* 0x000f68000c1e9900 */
[----:B------:R-:W5:Y:S01]  /*04e0*/  LDG.E.CONSTANT R18, desc[UR4][R18.64] ;  /* 0x0000000412127981 */ /* 0x000f62000c1e9900 */
[----:B-1----:R-:W-:-:S04]  /*04f0*/  IMAD.WIDE R4, R3, 0x4, R4 ;  /* 0x0000000403047825 */ /* 0x002fc800078e0204 */
[C---:B0-----:R-:W-:Y:S01]  /*0500*/  IMAD.WIDE R6, R0.reuse, 0x4, R4 ;  /* 0x0000000400067825 */ /* 0x041fe200078e0204 */
[----:B------:R-:W-:-:S04]  /*0510*/  LEA R3, R0, R3, 0x2 ;  /* 0x0000000300037211 */ /* 0x000fc800078e10ff */
[----:B------:R-:W-:Y:S02]  /*0520*/  ISETP.GE.AND P0, PT, R3, UR6, PT ;  /* 0x0000000603007c0c */ /* 0x000fe4000bf06270 */
[----:B--2---:R-:W-:Y:S01]  /*0530*/  FSET.BF.NEU.AND R25, R8, RZ, PT ;  /* 0x000000ff0819720a */ /* 0x004fe2000380d000 */
[----:B------:R-:W-:Y:S01]  /*0540*/  IMAD.WIDE R8, R0, 0x4, R6 ;  /* 0x0000000400087825 */ /* 0x000fe200078e0206 */
[----:B---3--:R-:W-:-:S03]  /*0550*/  FSET.BF.NEU.AND R15, R2, RZ, PT ;  /* 0x000000ff020f720a */ /* 0x008fc6000380d000 */
[----:B----4-:R-:W-:Y:S01]  /*0560*/  FMUL R25, R22, R25 ;  /* 0x0000001916197220 */ /* 0x010fe20000400000 */
[----:B-----5:R-:W-:Y:S02]  /*0570*/  FSET.BF.NEU.AND R17, R14, RZ, PT ;  /* 0x000000ff0e11720a */ /* 0x020fe4000380d000 */
[----:B------:R-:W-:Y:S02]  /*0580*/  FSET.BF.NEU.AND R21, R20, RZ, PT ;  /* 0x000000ff1415720a */ /* 0x000fe4000380d000 */
[----:B------:R0:W-:Y:S01]  /*0590*/  STG.E desc[UR4][R4.64], R25 ;  /* 0x0000001904007986 */ /* 0x0001e2000c101904 */
[----:B------:R-:W-:Y:S01]  /*05a0*/  FMUL R15, R12, R15 ;  /* 0x0000000f0c0f7220 */ /* 0x000fe20000400000 */
[----:B------:R-:W-:Y:S01]  /*05b0*/  FMUL R17, R10, R17 ;  /* 0x000000110a117220 */ /* 0x000fe20000400000 */
[----:B------:R-:W-:-:S04]  /*05c0*/  IMAD.WIDE R10, R0, 0x4, R8 ;  /* 0x00000004000a7825 */ /* 0x000fc800078e0208 */
[----:B------:R-:W-:Y:S01]  /*05d0*/  FMUL R21, R18, R21 ;  /* 0x0000001512157220 */ /* 0x000fe20000400000 */
[----:B------:R0:W-:Y:S04]  /*05e0*/  STG.E desc[UR4][R6.64], R15 ;  /* 0x0000000f06007986 */ /* 0x0001e8000c101904 */
[----:B------:R0:W-:Y:S04]  /*05f0*/  STG.E desc[UR4][R8.64], R17 ;  /* 0x0000001108007986 */ /* 0x0001e8000c101904 */
[----:B------:R0:W-:Y:S01]  /*0600*/  STG.E desc[UR4][R10.64], R21 ;  /* 0x000000150a007986 */ /* 0x0001e2000c101904 */
[----:B------:R-:W-:Y:S05]  /*0610*/  @!P0 BRA `(.L_x_3) ;  /* 0xfffffffc00688947 */ /* 0x000fea000383ffff */
[----:B------:R-:W-:Y:S05]  /*0620*/  EXIT ;  /* 0x000000000000794d */ /* 0x000fea0003800000 */
.L_x_4:
[----:B------:R-:W-:-:S00]  /*0630*/  BRA `(.L_x_4) ;  /* 0xfffffffc00fc7947 */ /* 0x000fc0000383ffff */
[----:B------:R-:W-:-:S00]  /*0640*/  NOP ;  /* 0x0000000000007918 */ /* 0x000fc00000000000 */
        /* <DEDUP_REMOVED lines=11> */
.L_x_145:


//--------------------- .text._Z7dropoutifPKfS0_Pf --------------------------
	.section	.text._Z7dropoutifPKfS0_Pf,"ax",@progbits
	.align	128
        .global         _Z7dropoutifPKfS0_Pf
        .type           _Z7dropoutifPKfS0_Pf,@function
        .size           _Z7dropoutifPKfS0_Pf,(.L_x_146 - _Z7dropoutifPKfS0_Pf)
        .other          _Z7dropoutifPKfS0_Pf,@"STO_CUDA_ENTRY STV_DEFAULT"
_Z7dropoutifPKfS0_Pf:
.text._Z7dropoutifPKfS0_Pf:
        /* <DEDUP_REMOVED lines=13> */
[----:B------:R-:W1:Y:S01]  /*00d0*/  LDCU UR8, c[0x0][0x384] ;  /* 0x00007080ff0877ac */ /* 0x000e620008000800 */
[----:B------:R-:W-:Y:S01]  /*00e0*/  ISETP.NE.U32.AND P2, PT, R0, RZ, PT ;  /* 0x000000ff0000720c */ /* 0x000fe20003f45070 */
[----:B------:R-:W-:Y:S01]  /*00f0*/  BSSY.RECONVERGENT B0, `(.L_x_5) ;  /* 0x000002d000007945 */ /* 0x000fe20003800200 */
[C---:B------:R-:W-:Y:S01]  /*0100*/  ISETP.GE.AND P0, PT, R2.reuse, UR6, PT ;  /* 0x0000000602007c0c */ /* 0x040fe2000bf06270 */
[----:B------:R-:W2:Y:S01]  /*0110*/  LDCU.64 UR4, c[0x0][0x358] ;  /* 0x00006b00ff0477ac */ /* 0x000ea20008000a00 */
[----:B------:R-:W-:Y:S02]  /*0120*/  VIMNMX R7, PT, PT, R2, UR6, !PT ;  /* 0x0000000602077c48 */ /* 0x000fe4000ffe0100 */
[----:B------:R-:W-:Y:S01]  /*0130*/  SEL R6, RZ, 0x1, P0 ;  /* 0x00000001ff067807 */ /* 0x000fe20000000000 */
[----:B------:R-:W3:Y:S03]  /*0140*/  LDCU UR7, c[0x0][0x384] ;  /* 0x00007080ff0777ac */ /* 0x000ee60008000800 */
[----:B------:R-:W-:Y:S01]  /*0150*/  IADD3 R7, PT, PT, R7, -R2, -R6 ;  /* 0x8000000207077210 */ /* 0x000fe20007ffe806 */
[----:B0-----:R-:W0:Y:S02]  /*0160*/  MUFU.RCP R8, R8 ;  /* 0x0000000800087308 */ /* 0x001e240000001000 */
[----:B0-----:R-:W-:-:S06]  /*0170*/  IADD3 R4, PT, PT, R8, 0xffffffe, RZ ;  /* 0x0ffffffe08047810 */ /* 0x001fcc0007ffe0ff */
[----:B------:R0:W4:Y:S02]  /*0180*/  F2I.FTZ.U32.TRUNC.NTZ R5, R4 ;  /* 0x0000000400057305 */ /* 0x000124000021f000 */
[----:B0-----:R-:W-:Y:S02]  /*0190*/  HFMA2 R4, -RZ, RZ, 0, 0 ;  /* 0x00000000ff047431 */ /* 0x001fe400000001ff */
[----:B----4-:R-:W-:-:S04]  /*01a0*/  IMAD R9, R9, R5, RZ ;  /* 0x0000000509097224 */ /* 0x010fc800078e02ff */
        /* <DEDUP_REMOVED lines=14> */
[----:B-123--:R-:W-:Y:S05]  /*0290*/  @!P0 BRA `(.L_x_6) ;  /* 0x0000000000488947 */ /* 0x00efea0003800000 */
[----:B------:R-:W0:Y:S01]  /*02a0*/  LDC.64 R4, c[0x0][0x388] ;  /* 0x0000e200ff047b82 */ /* 0x000e220000000a00 */
[----:B------:R-:W-:-:S04]  /*02b0*/  IADD3 R2, PT, PT, R2, 0x1, RZ ;  /* 0x0000000102027810 */ /* 0x000fc80007ffe0ff */
[----:B------:R-:W-:-:S03]  /*02c0*/  LOP3.LUT R2, R2, 0x3, RZ, 0xc0, !PT ;  /* 0x0000000302027812 */ /* 0x000fc600078ec0ff */
[----:B------:R-:W1:Y:S01]  /*02d0*/  LDC.64 R6, c[0x0][0x390] ;  /* 0x0000e400ff067b82 */ /* 0x000e620000000a00 */
[----:B------:R-:W-:-:S07]  /*02e0*/  IADD3 R2, PT, PT, -R2, RZ, RZ ;  /* 0x000000ff02027210 */ /* 0x000fce0007ffe1ff */
[----:B------:R-:W2:Y:S02]  /*02f0*/  LDC.64 R8, c[0x0][0x398] ;  /* 0x0000e600ff087b82 */ /* 0x000ea40000000a00 */
.L_x_7:
        /* <DEDUP_REMOVED lines=8> */
[----:B---3--:R-:W-:-:S05]  /*0380*/  FSET.BF.GT.AND R17, R12, UR7, PT ;  /* 0x000000070c117c0a */ /* 0x008fca000b804000 */
[----:B----4-:R-:W-:-:S05]  /*0390*/  FMUL R17, R14, R17 ;  /* 0x000000110e117220 */ /* 0x010fca0000400000 */
[----:B------:R3:W-:Y:S01]  /*03a0*/  STG.E desc[UR4][R10.64], R17 ;  /* 0x000000110a007986 */ /* 0x0007e2000c101904 */
[----:B------:R-:W-:Y:S05]  /*03b0*/  @P0 BRA `(.L_x_7) ;  /* 0xfffffffc00d00947 */ /* 0x000fea000383ffff */
.L_x_6:
[----:B------:R-:W-:Y:S05]  /*03c0*/  BSYNC.RECONVERGENT B0 ;  /* 0x0000000000007941 */ /* 0x000fea0003800200 */
.L_x_5:
[----:B------:R-:W-:Y:S05]  /*03d0*/  @!P1 EXIT ;  /* 0x000000000000994d */ /* 0x000fea0003800000 */
.L_x_8:
        /* <DEDUP_REMOVED lines=23> */
[----:B--2---:R-:W-:Y:S01]  /*0550*/  FSET.BF.GT.AND R25, R8, UR8, PT ;  /* 0x0000000808197c0a */ /* 0x004fe2000b804000 */
[----:B------:R-:W-:Y:S01]  /*0560*/  IMAD.WIDE R8, R0, 0x4, R6 ;  /* 0x0000000400087825 */ /* 0x000fe200078e0206 */
[----:B---3--:R-:W-:-:S03]  /*0570*/  FSET.BF.GT.AND R15, R2, UR8, PT ;  /* 0x00000008020f7c0a */ /* 0x008fc6000b804000 */
[----:B----4-:R-:W-:Y:S01]  /*0580*/  FMUL R25, R22, R25 ;  /* 0x0000001916197220 */ /* 0x010fe20000400000 */
[----:B-----5:R-:W-:Y:S02]  /*0590*/  FSET.BF.GT.AND R17, R14, UR8, PT ;  /* 0x000000080e117c0a */ /* 0x020fe4000b804000 */
[----:B------:R-:W-:Y:S02]  /*05a0*/  FSET.BF.GT.AND R21, R20, UR8, PT ;  /* 0x0000000814157c0a */ /* 0x000fe4000b804000 */
        /* <DEDUP_REMOVED lines=10> */
.L_x_9:
        /* <DEDUP_REMOVED lines=11> */
.L_x_146:


//--------------------- .text._Z16sequentiallyTileiPKfPPfi --------------------------
	.section	.text._Z16sequentiallyTileiPKfPPfi,"ax",@progbits
	.align	128
        .global         _Z16sequentiallyTileiPKfPPfi
        .type           _Z16sequentiallyTileiPKfPPfi,@function
        .size           _Z16sequentiallyTileiPKfPPfi,(.L_x_147 - _Z16sequentiallyTileiPKfPPfi)
        .other          _Z16sequentiallyTileiPKfPPfi,@"STO_CUDA_ENTRY STV_DEFAULT"
_Z16sequentiallyTileiPKfPPfi:
.text._Z16sequentiallyTileiPKfPPfi:
[----:B------:R-:W-:Y:S01]  /*0000*/  LDC R1, c[0x0][0x37c] ;  /* 0x0000df00ff017b82 */ /* 0x000fe20000000800 */
[----:B------:R-:W0:Y:S01]  /*0010*/  S2R R11, SR_CTAID.X ;  /* 0x00000000000b7919 */ /* 0x000e220000002500 */
[----:B------:R-:W1:Y:S01]  /*0020*/  LDCU UR7, c[0x0][0x380] ;  /* 0x00007000ff0777ac */ /* 0x000e620008000800 */
[----:B------:R-:W0:Y:S01]  /*0030*/  S2R R0, SR_TID.X ;  /* 0x0000000000007919 */ /* 0x000e220000002100 */
[----:B------:R-:W0:Y:S01]  /*0040*/  LDCU UR4, c[0x0][0x360] ;  /* 0x00006c00ff0477ac */ /* 0x000e220008000800 */
[----:B------:R-:W2:Y:S01]  /*0050*/  LDCU UR6, c[0x0][0x398] ;  /* 0x00007300ff0677ac */ /* 0x000ea20008000800 */
[----:B------:R-:W3:Y:S01]  /*0060*/  LDCU UR5, c[0x0][0x370] ;  /* 0x00006e00ff0577ac */ /* 0x000ee20008000800 */
[----:B-1----:R-:W-:Y:S02]  /*0070*/  IMAD.U32 R2, RZ, RZ, UR7 ;  /* 0x00000007ff027e24 */ /* 0x002fe4000f8e00ff */
[----:B0-----:R-:W-:Y:S01]  /*0080*/  IMAD R11, R11, UR4, R0 ;  /* 0x000000040b0b7c24 */ /* 0x001fe2000f8e0200 */
[----:B---3--:R-:W-:Y:S01]  /*0090*/  UIMAD UR4, UR4, UR5, URZ ;  /* 0x00000005040472a4 */ /* 0x008fe2000f8e02ff */
[----:B--2---:R-:W-:-:S05]  /*00a0*/  IMAD R0, R2, UR6, RZ ;  /* 0x0000000602007c24 */ /* 0x004fca000f8e02ff */
[----:B------:R-:W-:-:S13]  /*00b0*/  ISETP.GE.AND P0, PT, R11, R0, PT ;  /* 0x000000000b00720c */ /* 0x000fda0003f06270 */
[----:B------:R-:W-:Y:S05]  /*00c0*/  @P0 EXIT ;  /* 0x000000000000094d */ /* 0x000fea0003800000 */
[----:B------:R-:W0:Y:S01]  /*00d0*/  I2F.U32.RP R8, UR4 ;  /* 0x0000000400087d06 */ /* 0x000e220008209000 */
[----:B------:R-:W-:Y:S01]  /*00e0*/  VIADD R3, R11, UR4 ;  /* 0x000000040b037c36 */ /* 0x000fe20008000000 */
[----:B------:R-:W-:Y:S01]  /*00f0*/  IADD3 R9, PT, PT, RZ, -UR4, RZ ;  /* 0x80000004ff097c10 */ /* 0x000fe2000fffe0ff */
[----:B------:R-:W1:Y:S01]  /*0100*/  LDCU.64 UR6, c[0x0][0x358] ;  /* 0x00006b00ff0677ac */ /* 0x000e620008000a00 */
[----:B------:R-:W-:Y:S01]  /*0110*/  ISETP.NE.U32.AND P2, PT, RZ, UR4, PT ;  /* 0x00000004ff007c0c */ /* 0x000fe2000bf45070 */
[----:B------:R-:W-:Y:S01]  /*0120*/  BSSY.RECONVERGENT B0, `(.L_x_10) ;  /* 0x0000045000007945 */ /* 0x000fe20003800200 */
[----:B------:R-:W-:Y:S01]  /*0130*/  ISETP.GE.AND P0, PT, R3, R0, PT ;  /* 0x000000000300720c */ /* 0x000fe20003f06270 */
[----:B------:R-:W2:Y:S01]  /*0140*/  LDCU UR5, c[0x0][0x380] ;  /* 0x00007000ff0577ac */ /* 0x000ea20008000800 */
[----:B------:R-:W-:Y:S02]  /*0150*/  VIMNMX R6, PT, PT, R0, R3, !PT ;  /* 0x0000000300067248 */ /* 0x000fe40007fe0100 */
[----:B------:R-:W-:-:S04]  /*0160*/  SEL R7, RZ, 0x1, P0 ;  /* 0x00000001ff077807 */ /* 0x000fc80000000000 */
[----:B------:R-:W-:Y:S01]  /*0170*/  IADD3 R6, PT, PT, R6, -R3, -R7 ;  /* 0x8000000306067210 */ /* 0x000fe20007ffe807 */
[----:B0-----:R-:W0:Y:S02]  /*0180*/  MUFU.RCP R8, R8 ;  /* 0x0000000800087308 */ /* 0x001e240000001000 */
[----:B0-----:R-:W-:-:S06]  /*0190*/  VIADD R4, R8, 0xffffffe ;  /* 0x0ffffffe08047836 */ /* 0x001fcc0000000000 */
[----:B------:R0:W3:Y:S02]  /*01a0*/  F2I.FTZ.U32.TRUNC.NTZ R5, R4 ;  /* 0x0000000400057305 */ /* 0x0000e4000021f000 */
[----:B0-----:R-:W-:Y:S02]  /*01b0*/  IMAD.MOV.U32 R4, RZ, RZ, RZ ;  /* 0x000000ffff047224 */ /* 0x001fe400078e00ff */
[----:B---3--:R-:W-:-:S04]  /*01c0*/  IMAD R9, R9, R5, RZ ;  /* 0x0000000509097224 */ /* 0x008fc800078e02ff */
[----:B------:R-:W-:-:S06]  /*01d0*/  IMAD.HI.U32 R5, R5, R9, R4 ;  /* 0x0000000905057227 */ /* 0x000fcc00078e0004 */
[----:B------:R-:W-:-:S05]  /*01e0*/  IMAD.HI.U32 R4, R5, R6, RZ ;  /* 0x0000000605047227 */ /* 0x000fca00078e00ff */
[----:B------:R-:W-:-:S05]  /*01f0*/  IADD3 R3, PT, PT, -R4, RZ, RZ ;  /* 0x000000ff04037210 */ /* 0x000fca0007ffe1ff */
[----:B------:R-:W-:-:S05]  /*0200*/  IMAD R6, R3, UR4, R6 ;  /* 0x0000000403067c24 */ /* 0x000fca000f8e0206 */
[----:B------:R-:W-:-:S13]  /*0210*/  ISETP.GE.U32.AND P0, PT, R6, UR4, PT ;  /* 0x0000000406007c0c */ /* 0x000fda000bf06070 */
[----:B------:R-:W-:Y:S02]  /*0220*/  @P0 VIADD R6, R6, -UR4 ;  /* 0x8000000406060c36 */ /* 0x000fe40008000000 */
[----:B------:R-:W-:-:S03]  /*0230*/  @P0 VIADD R4, R4, 0x1 ;  /* 0x0000000104040836 */ /* 0x000fc60000000000 */
[----:B------:R-:W-:-:S13]  /*0240*/  ISETP.GE.U32.AND P1, PT, R6, UR4, PT ;  /* 0x0000000406007c0c */ /* 0x000fda000bf26070 */
[----:B------:R-:W-:Y:S02]  /*0250*/  @P1 IADD3 R4, PT, PT, R4, 0x1, RZ ;  /* 0x0000000104041810 */ /* 0x000fe40007ffe0ff */
[----:B------:R-:W-:-:S05]  /*0260*/  @!P2 LOP3.LUT R4, RZ, UR4, RZ, 0x33, !PT ;  /* 0x00000004ff04ac12 */ /* 0x000fca000f8e33ff */
[----:B------:R-:W-:-:S05]  /*0270*/  IMAD.IADD R8, R7, 0x1, R4 ;  /* 0x0000000107087824 */ /* 0x000fca00078e0204 */
[C---:B------:R-:W-:Y:S02]  /*0280*/  LOP3.LUT R3, R8.reuse, 0x3, RZ, 0xc0, !PT ;  /* 0x0000000308037812 */ /* 0x040fe400078ec0ff */
[----:B------:R-:W-:Y:S02]  /*0290*/  ISETP.GE.U32.AND P0, PT, R8, 0x3, PT ;  /* 0x000000030800780c */ /* 0x000fe40003f06070 */
[----:B------:R-:W-:-:S13]  /*02a0*/  ISETP.NE.AND P1, PT, R3, 0x3, PT ;  /* 0x000000030300780c */ /* 0x000fda0003f25270 */
[----:B-12---:R-:W-:Y:S05]  /*02b0*/  @!P1 BRA `(.L_x_11) ;  /* 0x0000000000ac9947 */ /* 0x006fea0003800000 */
[----:B------:R-:W-:Y:S01]  /*02c0*/  IABS R3, R2 ;  /* 0x0000000200037213 */ /* 0x000fe20000000000 */
[----:B------:R-:W0:Y:S01]  /*02d0*/  LDC.64 R4, c[0x0][0x388] ;  /* 0x0000e200ff047b82 */ /* 0x000e220000000a00 */
[----:B------:R-:W-:Y:S01]  /*02e0*/  VIADD R8, R8, 0x1 ;  /* 0x0000000108087836 */ /* 0x000fe20000000000 */
[----:B------:R-:W-:Y:S01]  /*02f0*/  ISETP.NE.AND P1, PT, R2, RZ, PT ;  /* 0x000000ff0200720c */ /* 0x000fe20003f25270 */
[----:B------:R-:W1:Y:S05]  /*0300*/  I2F.RP R12, R3 ;  /* 0x00000003000c7306 */ /* 0x000e6a0000209400 */
[----:B------:R-:W2:Y:S03]  /*0310*/  LDC.64 R6, c[0x0][0x390] ;  /* 0x0000e400ff067b82 */ /* 0x000ea60000000a00 */
[----:B-1----:R-:W1:Y:S02]  /*0320*/  MUFU.RCP R12, R12 ;  /* 0x0000000c000c7308 */ /* 0x002e640000001000 */
[----:B-1----:R-:W-:-:S06]  /*0330*/  VIADD R9, R12, 0xffffffe ;  /* 0x0ffffffe0c097836 */ /* 0x002fcc0000000000 */
[----:B------:R-:W1:Y:S02]  /*0340*/  F2I.FTZ.U32.TRUNC.NTZ R9, R9 ;  /* 0x0000000900097305 */ /* 0x000e64000021f000 */
[----:B-1----:R-:W-:-:S05]  /*0350*/  IADD3 R10, PT, PT, RZ, -R9, RZ ;  /* 0x80000009ff0a7210 */ /* 0x002fca0007ffe0ff */
[----:B------:R-:W-:Y:S01]  /*0360*/  IMAD R13, R10, R3, RZ ;  /* 0x000000030a0d7224 */ /* 0x000fe200078e02ff */
[----:B------:R-:W-:Y:S01]  /*0370*/  LOP3.LUT R10, R8, 0x3, RZ, 0xc0, !PT ;  /* 0x00000003080a7812 */ /* 0x000fe200078ec0ff */
[----:B------:R-:W-:-:S03]  /*0380*/  IMAD.MOV.U32 R8, RZ, RZ, RZ ;  /* 0x000000ffff087224 */ /* 0x000fc600078e00ff */
[----:B------:R-:W-:Y:S01]  /*0390*/  IADD3 R10, PT, PT, -R10, RZ, RZ ;  /* 0x000000ff0a0a7210 */ /* 0x000fe20007ffe1ff */
[----:B------:R-:W-:Y:S01]  /*03a0*/  IMAD.HI.U32 R8, R9, R13, R8 ;  /* 0x0000000d09087227 */ /* 0x000fe200078e0008 */
[----:B0-2---:R-:W-:-:S07]  /*03b0*/  LOP3.LUT R9, RZ, R2, RZ, 0x33, !PT ;  /* 0x00000002ff097212 */ /* 0x005fce00078e33ff */
.L_x_12:
[----:B0-----:R-:W-:Y:S01]  /*03c0*/  IABS R13, R11 ;  /* 0x0000000b000d7213 */ /* 0x001fe20000000000 */
[----:B------:R-:W-:-:S04]  /*03d0*/  IMAD.U32 R2, RZ, RZ, UR5 ;  /* 0x00000005ff027e24 */ /* 0x000fc8000f8e00ff */
[----:B------:R-:W-:Y:S01]  /*03e0*/  IMAD.HI.U32 R12, R8, R13, RZ ;  /* 0x0000000d080c7227 */ /* 0x000fe200078e00ff */
[----:B------:R-:W-:-:S03]  /*03f0*/  IABS R15, R2 ;  /* 0x00000002000f7213 */ /* 0x000fc60000000000 */
[----:B------:R-:W-:-:S04]  /*0400*/  IMAD.MOV R14, RZ, RZ, -R12 ;  /* 0x000000ffff0e7224 */ /* 0x000fc800078e0a0c */
[----:B------:R-:W-:Y:S01]  /*0410*/  IMAD R14, R15, R14, R13 ;  /* 0x0000000e0f0e7224 */ /* 0x000fe200078e020d */
[----:B------:R-:W-:-:S04]  /*0420*/  LOP3.LUT R13, R11, R2, RZ, 0x3c, !PT ;  /* 0x000000020b0d7212 */ /* 0x000fc800078e3cff */
[----:B------:R-:W-:Y:S02]  /*0430*/  ISETP.GT.U32.AND P3, PT, R3, R14, PT ;  /* 0x0000000e0300720c */ /* 0x000fe40003f64070 */
[----:B------:R-:W-:-:S11]  /*0440*/  ISETP.GE.AND P4, PT, R13, RZ, PT ;  /* 0x000000ff0d00720c */ /* 0x000fd60003f86270 */
[----:B------:R-:W-:Y:S01]  /*0450*/  @!P3 IADD3 R14, PT, PT, R14, -R15, RZ ;  /* 0x8000000f0e0eb210 */ /* 0x000fe20007ffe0ff */
[----:B------:R-:W-:-:S03]  /*0460*/  @!P3 VIADD R12, R12, 0x1 ;  /* 0x000000010c0cb836 */ /* 0x000fc60000000000 */
[----:B------:R-:W-:-:S13]  /*0470*/  ISETP.GE.U32.AND P2, PT, R14, R3, PT ;  /* 0x000000030e00720c */ /* 0x000fda0003f46070 */
[----:B------:R-:W-:-:S05]  /*0480*/  @P2 VIADD R12, R12, 0x1 ;  /* 0x000000010c0c2836 */ /* 0x000fca0000000000 */
[----:B------:R-:W-:-:S04]  /*0490*/  @!P4 IADD3 R12, PT, PT, -R12, RZ, RZ ;  /* 0x000000ff0c0cc210 */ /* 0x000fc80007ffe1ff */
[----:B------:R-:W-:-:S05]  /*04a0*/  SEL R15, R9, R12, !P1 ;  /* 0x0000000c090f7207 */ /* 0x000fca0004800000 */
[----:B------:R-:W-:Y:S02]  /*04b0*/  IMAD.MOV R17, RZ, RZ, -R15 ;  /* 0x000000ffff117224 */ /* 0x000fe400078e0a0f */
[----:B------:R-:W-:-:S04]  /*04c0*/  IMAD.WIDE R14, R15, 0x8, R6 ;  /* 0x000000080f0e7825 */ /* 0x000fc800078e0206 */
[----:B------:R-:W-:Y:S02]  /*04d0*/  IMAD R17, R2, R17, R11 ;  /* 0x0000001102117224 */ /* 0x000fe400078e020b */
[----:B------:R-:W2:Y:S02]  /*04e0*/  LDG.E.64 R14, desc[UR6][R14.64] ;  /* 0x000000060e0e7981 */ /* 0x000ea4000c1e1b00 */
[----:B------:R-:W-:-:S06]  /*04f0*/  IMAD.WIDE R12, R17, 0x4, R4 ;  /* 0x00000004110c7825 */ /* 0x000fcc00078e0204 */
[----:B------:R-:W3:Y:S01]  /*0500*/  LDG.E.CONSTANT R13, desc[UR6][R12.64] ;  /* 0x000000060c0d7981 */ /* 0x000ee2000c1e9900 */
[----:B------:R-:W-:Y:S01]  /*0510*/  VIADD R10, R10, 0x1 ;  /* 0x000000010a0a7836 */ /* 0x000fe20000000000 */
[----:B------:R-:W-:-:S04]  /*0520*/  IADD3 R11, PT, PT, R11, UR4, RZ ;  /* 0x000000040b0b7c10 */ /* 0x000fc8000fffe0ff */
[----:B------:R-:W-:Y:S01]  /*0530*/  ISETP.NE.AND P2, PT, R10, RZ, PT ;  /* 0x000000ff0a00720c */ /* 0x000fe20003f45270 */
[----:B--2---:R-:W-:-:S05]  /*0540*/  IMAD.WIDE R16, R17, 0x4, R14 ;  /* 0x0000000411107825 */ /* 0x004fca00078e020e */
[----:B---3--:R0:W-:Y:S07]  /*0550*/  STG.E desc[UR6][R16.64], R13 ;  /* 0x0000000d10007986 */ /* 0x0081ee000c101906 */
[----:B------:R-:W-:Y:S05]  /*0560*/  @P2 BRA `(.L_x_12) ;  /* 0xfffffffc00942947 */ /* 0x000fea000383ffff */
.L_x_11:
[----:B------:R-:W-:Y:S05]  /*0570*/  BSYNC.RECONVERGENT B0 ;  /* 0x0000000000007941 */ /* 0x000fea0003800200 */
.L_x_10:
[----:B------:R-:W-:Y:S05]  /*0580*/  @!P0 EXIT ;  /* 0x000000000000894d */ /* 0x000fea0003800000 */
[----:B------:R-:W-:Y:S01]  /*0590*/  IABS R7, R2 ;  /* 0x0000000200077213 */ /* 0x000fe20000000000 */
[----:B------:R-:W1:Y:S03]  /*05a0*/  LDC R8, c[0x0][0x380] ;  /* 0x0000e000ff087b82 */ /* 0x000e660000000800 */
[----:B------:R-:W2:Y:S05]  /*05b0*/  I2F.RP R9, R7 ;  /* 0x0000000700097306 */ /* 0x000eaa0000209400 */
[----:B------:R-:W3:Y:S08]  /*05c0*/  LDC.64 R2, c[0x0][0x388] ;  /* 0x0000e200ff027b82 */ /* 0x000ef00000000a00 */
[----:B------:R-:W4:Y:S01]  /*05d0*/  LDC.64 R4, c[0x0][0x390] ;  /* 0x0000e400ff047b82 */ /* 0x000f220000000a00 */
[----:B--2---:R-:W2:Y:S02]  /*05e0*/  MUFU.RCP R9, R9 ;  /* 0x0000000900097308 */ /* 0x004ea40000001000 */
[----:B--2---:R-:W-:-:S06]  /*05f0*/  VIADD R12, R9, 0xffffffe ;  /* 0x0ffffffe090c7836 */ /* 0x004fcc0000000000 */
[----:B0-----:R0:W2:Y:S02]  /*0600*/  F2I.FTZ.U32.TRUNC.NTZ R13, R12 ;  /* 0x0000000c000d7305 */ /* 0x0010a4000021f000 */
[----:B0-----:R-:W-:Y:S02]  /*0610*/  HFMA2 R12, -RZ, RZ, 0, 0 ;  /* 0x00000000ff0c7431 */ /* 0x001fe400000001ff */
[----:B--2---:R-:W-:-:S04]  /*0620*/  IMAD.MOV R6, RZ, RZ, -R13 ;  /* 0x000000ffff067224 */ /* 0x004fc800078e0a0d */
[----:B------:R-:W-:-:S04]  /*0630*/  IMAD R15, R6, R7, RZ ;  /* 0x00000007060f7224 */ /* 0x000fc800078e02ff */
[----:B-1-34-:R-:W-:-:S07]  /*0640*/  IMAD.HI.U32 R6, R13, R15, R12 ;  /* 0x0000000f0d067227 */ /* 0x01afce00078e000c */
.L_x_13:
[----:B------:R-:W-:Y:S02]  /*0650*/  IABS R10, R11 ;  /* 0x0000000b000a7213 */ /* 0x000fe40000000000 */
[----:B------:R-:W-:-:S03]  /*0660*/  IABS R9, R8 ;  /* 0x0000000800097213 */ /* 0x000fc60000000000 */
[----:B------:R-:W-:-:S04]  /*0670*/  IMAD.HI.U32 R6, R6, R10, RZ ;  /* 0x0000000a06067227 */ /* 0x000fc800078e00ff */
[----:B0-----:R-:W-:-:S04]  /*0680*/  IMAD.MOV R12, RZ, RZ, -R6 ;  /* 0x000000ffff0c7224 */ /* 0x001fc800078e0a06 */
[----:B------:R-:W-:-:S05]  /*0690*/  IMAD R10, R9, R12, R10 ;  /* 0x0000000c090a7224 */ /* 0x000fca00078e020a */
[----:B------:R-:W-:-:S13]  /*06a0*/  ISETP.GT.U32.AND P1, PT, R7, R10, PT ;  /* 0x0000000a0700720c */ /* 0x000fda0003f24070 */
[----:B------:R-:W-:Y:S01]  /*06b0*/  @!P1 IADD3 R10, PT, PT, R10, -R9, RZ ;  /* 0x800000090a0a9210 */ /* 0x000fe20007ffe0ff */
[----:B------:R-:W-:-:S03]  /*06c0*/  @!P1 VIADD R6, R6, 0x1 ;  /* 0x0000000106069836 */ /* 0x000fc60000000000 */
[----:B------:R-:W-:Y:S02]  /*06d0*/  ISETP.GE.U32.AND P0, PT, R10, R7, PT ;  /* 0x000000070a00720c */ /* 0x000fe40003f06070 */
[-C--:B------:R-:W-:Y:S02]  /*06e0*/  LOP3.LUT R7, R11, R8.reuse, RZ, 0x3c, !PT ;  /* 0x000000080b077212 */ /* 0x080fe400078e3cff */
[----:B------:R-:W-:Y:S02]  /*06f0*/  LOP3.LUT R10, RZ, R8, RZ, 0x33, !PT ;  /* 0x00000008ff0a7212 */ /* 0x000fe400078e33ff */
[----:B------:R-:W-:-:S07]  /*0700*/  ISETP.GE.AND P2, PT, R7, RZ, PT ;  /* 0x000000ff0700720c */ /* 0x000fce0003f46270 */
[----:B------:R-:W-:Y:S02]  /*0710*/  @P0 IADD3 R6, PT, PT, R6, 0x1, RZ ;  /* 0x0000000106060810 */ /* 0x000fe40007ffe0ff */
[----:B------:R-:W-:-:S04]  /*0720*/  ISETP.NE.AND P0, PT, R8, RZ, PT ;  /* 0x000000ff0800720c */ /* 0x000fc80003f05270 */
[----:B------:R-:W-:-:S05]  /*0730*/  @!P2 IMAD.MOV R6, RZ, RZ, -R6 ;  /* 0x000000ffff06a224 */ /* 0x000fca00078e0a06 */
[----:B------:R-:W-:-:S04]  /*0740*/  SEL R13, R10, R6, !P0 ;  /* 0x000000060a0d7207 */ /* 0x000fc80004000000 */
[C---:B------:R-:W-:Y:S01]  /*0750*/  IADD3 R17, PT, PT, -R13.reuse, RZ, RZ ;  /* 0x000000ff0d117210 */ /* 0x040fe20007ffe1ff */
[----:B------:R-:W-:-:S04]  /*0760*/  IMAD.WIDE R12, R13, 0x8, R4 ;  /* 0x000000080d0c7825 */ /* 0x000fc800078e0204 */
[----:B------:R-:W-:Y:S02]  /*0770*/  IMAD R17, R8, R17, R11 ;  /* 0x0000001108117224 */ /* 0x000fe400078e020b */
[----:B------:R-:W2:Y:S02]  /*0780*/  LDG.E.64 R12, desc[UR6][R12.64] ;  /* 0x000000060c0c7981 */ /* 0x000ea4000c1e1b00 */
[----:B------:R-:W-:-:S06]  /*0790*/  IMAD.WIDE R14, R17, 0x4, R2 ;  /* 0x00000004110e7825 */ /* 0x000fcc00078e0202 */
[----:B------:R0:W3:Y:S01]  /*07a0*/  LDG.E.CONSTANT R14, desc[UR6][R14.64] ;  /* 0x000000060e0e7981 */ /* 0x0000e2000c1e9900 */
[----:B------:R-:W1:Y:S01]  /*07b0*/  I2F.RP R18, R9 ;  /* 0x0000000900127306 */ /* 0x000e620000209400 */
[----:B------:R-:W-:-:S05]  /*07c0*/  VIADD R11, R11, UR4 ;  /* 0x000000040b0b7c36 */ /* 0x000fca0008000000 */
[----:B------:R-:W-:Y:S02]  /*07d0*/  IABS R16, R11 ;  /* 0x0000000b00107213 */ /* 0x000fe40000000000 */
[----:B-1----:R-:W1:Y:S02]  /*07e0*/  MUFU.RCP R18, R18 ;  /* 0x0000001200127308 */ /* 0x002e640000001000 */
[----:B-1----:R-:W-:-:S06]  /*07f0*/  VIADD R19, R18, 0xffffffe ;  /* 0x0ffffffe12137836 */ /* 0x002fcc0000000000 */
[----:B------:R-:W1:Y:S02]  /*0800*/  F2I.FTZ.U32.TRUNC.NTZ R7, R19 ;  /* 0x0000001300077305 */ /* 0x000e64000021f000 */
[----:B-1----:R-:W-:-:S05]  /*0810*/  IADD3 R6, PT, PT, RZ, -R7, RZ ;  /* 0x80000007ff067210 */ /* 0x002fca0007ffe0ff */
[----:B------:R-:W-:Y:S01]  /*0820*/  IMAD R21, R6, R9, RZ ;  /* 0x0000000906157224 */ /* 0x000fe200078e02ff */
[----:B------:R-:W-:-:S05]  /*0830*/  MOV R6, RZ ;  /* 0x000000ff00067202 */ /* 0x000fca0000000f00 */
[----:B------:R-:W-:-:S06]  /*0840*/  IMAD.HI.U32 R6, R7, R21, R6 ;  /* 0x0000001507067227 */ /* 0x000fcc00078e0006 */
[----:B0-----:R-:W-:-:S04]  /*0850*/  IMAD.HI.U32 R15, R6, R16, RZ ;  /* 0x00000010060f7227 */ /* 0x001fc800078e00ff */
[----:B------:R-:W-:-:S04]  /*0860*/  IMAD.MOV R7, RZ, RZ, -R15 ;  /* 0x000000ffff077224 */ /* 0x000fc800078e0a0f */
[----:B------:R-:W-:Y:S01]  /*0870*/  IMAD R16, R9, R7, R16 ;  /* 0x0000000709107224 */ /* 0x000fe200078e0210 */
[----:B------:R-:W-:-:S04]  /*0880*/  MOV R7, R9 ;  /* 0x0000000900077202 */ /* 0x000fc80000000f00 */
[----:B------:R-:W-:-:S13]  /*0890*/  ISETP.GT.U32.AND P2, PT, R7, R16, PT ;  /* 0x000000100700720c */ /* 0x000fda0003f44070 */
[----:B------:R-:W-:Y:S01]  /*08a0*/  @!P2 IMAD.IADD R16, R16, 0x1, -R9 ;  /* 0x000000011010a824 */ /* 0x000fe200078e0a09 */
[----:B------:R-:W-:-:S04]  /*08b0*/  @!P2 IADD3 R15, PT, PT, R15, 0x1, RZ ;  /* 0x000000010f0fa810 */ /* 0x000fc80007ffe0ff */
[----:B------:R-:W-:Y:S02]  /*08c0*/  ISETP.GE.U32.AND P1, PT, R16, R7, PT ;  /* 0x000000071000720c */ /* 0x000fe40003f26070 */
[----:B------:R-:W-:-:S04]  /*08d0*/  LOP3.LUT R16, R11, R8, RZ, 0x3c, !PT ;  /* 0x000000080b107212 */ /* 0x000fc800078e3cff */
[----:B------:R-:W-:-:S07]  /*08e0*/  ISETP.GE.AND P3, PT, R16, RZ, PT ;  /* 0x000000ff1000720c */ /* 0x000fce0003f66270 */
[----:B------:R-:W-:-:S06]  /*08f0*/  @P1 VIADD R15, R15, 0x1 ;  /* 0x000000010f0f1836 */ /* 0x000fcc0000000000 */
[----:B------:R-:W-:-:S04]  /*0900*/  @!P3 IADD3 R15, PT, PT, -R15, RZ, RZ ;  /* 0x000000ff0f0fb210 */ /* 0x000fc80007ffe1ff */
[----:B------:R-:W-:-:S05]  /*0910*/  SEL R15, R10, R15, !P0 ;  /* 0x0000000f0a0f7207 */ /* 0x000fca0004000000 */
[----:B------:R-:W-:Y:S02]  /*0920*/  IMAD.MOV R18, RZ, RZ, -R15 ;  /* 0x000000ffff127224 */ /* 0x000fe400078e0a0f */
[----:B--2---:R-:W-:-:S04]  /*0930*/  IMAD.WIDE R16, R17, 0x4, R12 ;  /* 0x0000000411107825 */ /* 0x004fc800078e020c */
[----:B------:R-:W-:-:S04]  /*0940*/  IMAD.WIDE R12, R15, 0x8, R4 ;  /* 0x000000080f0c7825 */ /* 0x000fc800078e0204 */
[----:B------:R-:W-:Y:S01]  /*0950*/  IMAD R15, R8, R18, R11 ;  /* 0x00000012080f7224 */ /* 0x000fe200078e020b */
[----:B---3--:R0:W-:Y:S03]  /*0960*/  STG.E desc[UR6][R16.64], R14 ;  /* 0x0000000e10007986 */ /* 0x0081e6000c101906 */
[----:B------:R-:W-:Y:S01]  /*0970*/  IMAD.WIDE R18, R15, 0x4, R2 ;  /* 0x000000040f127825 */ /* 0x000fe200078e0202 */
[----:B------:R-:W2:Y:S04]  /*0980*/  LDG.E.64 R12, desc[UR6][R12.64] ;  /* 0x000000060c0c7981 */ /* 0x000ea8000c1e1b00 */
[----:B------:R1:W3:Y:S01]  /*0990*/  LDG.E.CONSTANT R21, desc[UR6][R18.64] ;  /* 0x0000000612157981 */ /* 0x0002e2000c1e9900 */
[----:B------:R-:W-:-:S04]  /*09a0*/  IADD3 R11, PT, PT, R11, UR4, RZ ;  /* 0x000000040b0b7c10 */ /* 0x000fc8000fffe0ff */
[----:B------:R-:W-:Y:S02]  /*09b0*/  IABS R22, R11 ;  /* 0x0000000b00167213 */ /* 0x000fe40000000000 */
[----:B0-----:R-:W-:-:S03]  /*09c0*/  LOP3.LUT R14, R11, R8, RZ, 0x3c, !PT ;  /* 0x000000080b0e7212 */ /* 0x001fc600078e3cff */
[----:B------:R-:W-:Y:S01]  /*09d0*/  IMAD.HI.U32 R20, R6, R22, RZ ;  /* 0x0000001606147227 */ /* 0x000fe200078e00ff */
[----:B------:R-:W-:-:S03]  /*09e0*/  ISETP.GE.AND P3, PT, R14, RZ, PT ;  /* 0x000000ff0e00720c */ /* 0x000fc60003f66270 */
[----:B------:R-:W-:-:S04]  /*09f0*/  IMAD.MOV R23, RZ, RZ, -R20 ;  /* 0x000000ffff177224 */ /* 0x000fc800078e0a14 */
[----:B------:R-:W-:-:S05]  /*0a00*/  IMAD R22, R9, R23, R22 ;  /* 0x0000001709167224 */ /* 0x000fca00078e0216 */
[----:B------:R-:W-:-:S13]  /*0a10*/  ISETP.GT.U32.AND P2, PT, R7, R22, PT ;  /* 0x000000160700720c */ /* 0x000fda0003f44070 */
[----:B------:R-:W-:Y:S01]  /*0a20*/  @!P2 IADD3 R22, PT, PT, R22, -R9, RZ ;  /* 0x800000091616a210 */ /* 0x000fe20007ffe0ff */
[----:B------:R-:W-:-:S03]  /*0a30*/  @!P2 VIADD R20, R20, 0x1 ;  /* 0x000000011414a836 */ /* 0x000fc60000000000 */
[----:B------:R-:W-:-:S13]  /*0a40*/  ISETP.GE.U32.AND P1, PT, R22, R7, PT ;  /* 0x000000071600720c */ /* 0x000fda0003f26070 */
[----:B------:R-:W-:-:S05]  /*0a50*/  @P1 IADD3 R20, PT, PT, R20, 0x1, RZ ;  /* 0x0000000114141810 */ /* 0x000fca0007ffe0ff */
[----:B------:R-:W-:-:S05]  /*0a60*/  @!P3 IMAD.MOV R20, RZ, RZ, -R20 ;  /* 0x000000ffff14b224 */ /* 0x000fca00078e0a14 */
[----:B------:R-:W-:-:S04]  /*0a70*/  SEL R17, R10, R20, !P0 ;  /* 0x000000140a117207 */ /* 0x000fc80004000000 */
[C---:B-1----:R-:W-:Y:S01]  /*0a80*/  IADD3 R19, PT, PT, -R17.reuse, RZ, RZ ;  /* 0x000000ff11137210 */ /* 0x042fe20007ffe1ff */
[----:B------:R-:W-:-:S04]  /*0a90*/  IMAD.WIDE R16, R17, 0x8, R4 ;  /* 0x0000000811107825 */ /* 0x000fc800078e0204 */
[----:B------:R-:W-:Y:S02]  /*0aa0*/  IMAD R19, R8, R19, R11 ;  /* 0x0000001308137224 */ /* 0x000fe400078e020b */
[----:B--2---:R-:W-:-:S04]  /*0ab0*/  IMAD.WIDE R14, R15, 0x4, R12 ;  /* 0x000000040f0e7825 */ /* 0x004fc800078e020c */
[----:B------:R-:W-:Y:S01]  /*0ac0*/  IMAD.WIDE R12, R19, 0x4, R2 ;  /* 0x00000004130c7825 */ /* 0x000fe200078e0202 */
[----:B---3--:R0:W-:Y:S04]  /*0ad0*/  STG.E desc[UR6][R14.64], R21 ;  /* 0x000000150e007986 */ /* 0x0081e8000c101906 */
[----:B------:R-:W2:Y:S04]  /*0ae0*/  LDG.E.64 R16, desc[UR6][R16.64] ;  /* 0x0000000610107981 */ /* 0x000ea8000c1e1b00 */
[----:B------:R-:W3:Y:S01]  /*0af0*/  LDG.E.CONSTANT R12, desc[UR6][R12.64] ;  /* 0x000000060c0c7981 */ /* 0x000ee2000c1e9900 */
[----:B------:R-:W-:-:S05]  /*0b00*/  VIADD R11, R11, UR4 ;  /* 0x000000040b0b7c36 */ /* 0x000fca0008000000 */
[----:B------:R-:W-:-:S05]  /*0b10*/  IABS R20, R11 ;  /* 0x0000000b00147213 */ /* 0x000fca0000000000 */
[----:B------:R-:W-:-:S05]  /*0b20*/  IMAD.HI.U32 R18, R6, R20, RZ ;  /* 0x0000001406127227 */ /* 0x000fca00078e00ff */
[----:B------:R-:W-:-:S05]  /*0b30*/  IADD3 R22, PT, PT, -R18, RZ, RZ ;  /* 0x000000ff12167210 */ /* 0x000fca0007ffe1ff */
[----:B------:R-:W-:-:S05]  /*0b40*/  IMAD R20, R9, R22, R20 ;  /* 0x0000001609147224 */ /* 0x000fca00078e0214 */
[----:B------:R-:W-:-:S13]  /*0b50*/  ISETP.GT.U32.AND P2, PT, R7, R20, PT ;  /* 0x000000140700720c */ /* 0x000fda0003f44070 */
[----:B------:R-:W-:Y:S01]  /*0b60*/  @!P2 IMAD.IADD R20, R20, 0x1, -R9 ;  /* 0x000000011414a824 */ /* 0x000fe200078e0a09 */
[----:B------:R-:W-:Y:S02]  /*0b70*/  LOP3.LUT R9, R11, R8, RZ, 0x3c, !PT ;  /* 0x000000080b097212 */ /* 0x000fe400078e3cff */
[----:B------:R-:W-:Y:S02]  /*0b80*/  @!P2 IADD3 R18, PT, PT, R18, 0x1, RZ ;  /* 0x000000011212a810 */ /* 0x000fe40007ffe0ff */
[----:B------:R-:W-:Y:S02]  /*0b90*/  ISETP.GE.U32.AND P1, PT, R20, R7, PT ;  /* 0x000000071400720c */ /* 0x000fe40003f26070 */
[----:B------:R-:W-:-:S11]  /*0ba0*/  ISETP.GE.AND P3, PT, R9, RZ, PT ;  /* 0x000000ff0900720c */ /* 0x000fd60003f66270 */
[----:B------:R-:W-:-:S05]  /*0bb0*/  @P1 VIADD R18, R18, 0x1 ;  /* 0x0000000112121836 */ /* 0x000fca0000000000 */
[----:B------:R-:W-:-:S04]  /*0bc0*/  @!P3 IADD3 R18, PT, PT, -R18, RZ, RZ ;  /* 0x000000ff1212b210 */ /* 0x000fc80007ffe1ff */
[----:B------:R-:W-:-:S05]  /*0bd0*/  SEL R9, R10, R18, !P0 ;  /* 0x000000120a097207 */ /* 0x000fca0004000000 */
[----:B0-----:R-:W-:-:S04]  /*0be0*/  IMAD.MOV R21, RZ, RZ, -R9 ;  /* 0x000000ffff157224 */ /* 0x001fc800078e0a09 */
[----:B------:R-:W-:-:S04]  /*0bf0*/  IMAD R21, R8, R21, R11 ;  /* 0x0000001508157224 */ /* 0x000fc800078e020b */
[----:B------:R-:W-:-:S06]  /*0c00*/  IMAD.WIDE R14, R21, 0x4, R2 ;  /* 0x00000004150e7825 */ /* 0x000fcc00078e0202 */
[----:B------:R-:W4:Y:S01]  /*0c10*/  LDG.E.CONSTANT R15, desc[UR6][R14.64] ;  /* 0x000000060e0f7981 */ /* 0x000f22000c1e9900 */
[----:B--2---:R-:W-:-:S04]  /*0c20*/  IMAD.WIDE R16, R19, 0x4, R16 ;  /* 0x0000000413107825 */ /* 0x004fc800078e0210 */
[----:B------:R-:W-:Y:S01]  /*0c30*/  IMAD.WIDE R18, R9, 0x8, R4 ;  /* 0x0000000809127825 */ /* 0x000fe200078e0204 */
[----:B---3--:R0:W-:Y:S05]  /*0c40*/  STG.E desc[UR6][R16.64], R12 ;  /* 0x0000000c10007986 */ /* 0x0081ea000c101906 */
[----:B------:R-:W2:Y:S01]  /*0c50*/  LDG.E.64 R18, desc[UR6][R18.64] ;  /* 0x0000000612127981 */ /* 0x000ea2000c1e1b00 */
[----:B------:R-:W-:-:S04]  /*0c60*/  IADD3 R11, PT, PT, R11, UR4, RZ ;  /* 0x000000040b0b7c10 */ /* 0x000fc8000fffe0ff */
[----:B------:R-:W-:Y:S01]  /*0c70*/  ISETP.GE.AND P0, PT, R11, R0, PT ;  /* 0x000000000b00720c */ /* 0x000fe20003f06270 */
[----:B--2---:R-:W-:-:S05]  /*0c80*/  IMAD.WIDE R20, R21, 0x4, R18 ;  /* 0x0000000415147825 */ /* 0x004fca00078e0212 */
[----:B----4-:R0:W-:Y:S07]  /*0c90*/  STG.E desc[UR6][R20.64], R15 ;  /* 0x0000000f14007986 */ /* 0x0101ee000c101906 */
[----:B------:R-:W-:Y:S05]  /*0ca0*/  @!P0 BRA `(.L_x_13) ;  /* 0xfffffff800688947 */ /* 0x000fea000383ffff */
[----:B------:R-:W-:Y:S05]  /*0cb0*/  EXIT ;  /* 0x000000000000794d */ /* 0x000fea0003800000 */
.L_x_14:
        /* <DEDUP_REMOVED lines=12> */
.L_x_147:


//--------------------- .text._Z27assignSequentialMeanPoolingiiPPKfiPf --------------------------
	.section	.text._Z27assignSequentialMeanPoolingiiPPKfiPf,"ax",@progbits
	.align	128
        .global         _Z27assignSequentialMeanPoolingiiPPKfiPf
        .type           _Z27assignSequentialMeanPoolingiiPPKfiPf,@function
        .size           _Z27assignSequentialMeanPoolingiiPPKfiPf,(.L_x_144 - _Z27assignSequentialMeanPoolingiiPPKfiPf)
        .other          _Z27assignSequentialMeanPoolingiiPPKfiPf,@"STO_CUDA_ENTRY STV_DEFAULT"
_Z27assignSequentialMeanPoolingiiPPKfiPf:
.text._Z27assignSequentialMeanPoolingiiPPKfiPf:
[----:B------:R-:W-:Y:S01]  /*0000*/  LDC R1, c[0x0][0x37c] ;  /* 0x0000df00ff017b82 */ /* 0x000fe20000000800 */
[----:B------:R-:W0:Y:S07]  /*0010*/  S2R R17, SR_CTAID.X ;  /* 0x0000000000117919 */ /* 0x000e2e0000002500 */
[----:B------:R-:W1:Y:S01]  /*0020*/  LDC.64 R4, c[0x0][0x380] ;  /* 0x0000e000ff047b82 */ /* 0x000e620000000a00 */
[----:B------:R-:W0:Y:S01]  /*0030*/  LDCU UR4, c[0x0][0x360] ;  /* 0x00006c00ff0477ac */ /* 0x000e220008000800 */
[----:B------:R-:W0:Y:S01]  /*0040*/  S2R R0, SR_TID.X ;  /* 0x0000000000007919 */ /* 0x000e220000002100 */
[----:B------:R-:W2:Y:S01]  /*0050*/  LDCU UR8, c[0x0][0x390] ;  /* 0x00007200ff0877ac */ /* 0x000ea20008000800 */
[----:B------:R-:W3:Y:S01]  /*0060*/  LDCU UR5, c[0x0][0x370] ;  /* 0x00006e00ff0577ac */ /* 0x000ee20008000800 */
[----:B-1----:R-:W-:-:S04]  /*0070*/  IMAD R4, R5, R4, RZ ;  /* 0x0000000405047224 */ /* 0x002fc800078e02ff */
[----:B--2---:R-:W-:Y:S02]  /*0080*/  IMAD R5, R4, UR8, RZ ;  /* 0x0000000804057c24 */ /* 0x004fe4000f8e02ff */
[----:B0-----:R-:W-:Y:S01]  /*0090*/  IMAD R17, R17, UR4, R0 ;  /* 0x0000000411117c24 */ /* 0x001fe2000f8e0200 */
[----:B---3--:R-:W-:-:S04]  /*00a0*/  UIMAD UR4, UR4, UR5, URZ ;  /* 0x00000005040472a4 */ /* 0x008fc8000f8e02ff */
[----:B------:R-:W-:-:S13]  /*00b0*/  ISETP.GE.AND P0, PT, R17, R5, PT ;  /* 0x000000051100720c */ /* 0x000fda0003f06270 */
[----:B------:R-:W-:Y:S05]  /*00c0*/  @P0 EXIT ;  /* 0x000000000000094d */ /* 0x000fea0003800000 */
[----:B------:R-:W0:Y:S01]  /*00d0*/  I2F.U32.RP R6, UR4 ;  /* 0x0000000400067d06 */ /* 0x000e220008209000 */
[----:B------:R-:W-:Y:S01]  /*00e0*/  IADD3 R0, PT, PT, R17, UR4, RZ ;  /* 0x0000000411007c10 */ /* 0x000fe2000fffe0ff */
[----:B------:R-:W-:Y:S01]  /*00f0*/  IMAD R9, RZ, RZ, -UR4 ;  /* 0x80000004ff097e24 */ /* 0x000fe2000f8e02ff */
[----:B------:R-:W-:Y:S01]  /*0100*/  ISETP.NE.U32.AND P2, PT, RZ, UR4, PT ;  /* 0x00000004ff007c0c */ /* 0x000fe2000bf45070 */
[----:B------:R-:W1:Y:S01]  /*0110*/  LDCU.64 UR6, c[0x0][0x358] ;  /* 0x00006b00ff0677ac */ /* 0x000e620008000a00 */
[----:B------:R-:W-:Y:S01]  /*0120*/  ISETP.GE.AND P0, PT, R0, R5, PT ;  /* 0x000000050000720c */ /* 0x000fe20003f06270 */
[----:B------:R-:W-:Y:S01]  /*0130*/  BSSY B0, `(.L_x_15) ;  /* 0x0000051000007945 */ /* 0x000fe20003800000 */
[----:B------:R-:W-:Y:S02]  /*0140*/  VIMNMX R7, PT, PT, R5, R0, !PT ;  /* 0x0000000005077248 */ /* 0x000fe40007fe0100 */
[----:B------:R-:W-:-:S04]  /*0150*/  SEL R18, RZ, 0x1, P0 ;  /* 0x00000001ff127807 */ /* 0x000fc80000000000 */
[----:B------:R-:W-:Y:S01]  /*0160*/  IADD3 R7, PT, PT, R7, -R0, -R18 ;  /* 0x8000000007077210 */ /* 0x000fe20007ffe812 */
[----:B0-----:R-:W0:Y:S02]  /*0170*/  MUFU.RCP R6, R6 ;  /* 0x0000000600067308 */ /* 0x001e240000001000 */
[----:B0-----:R-:W-:-:S06]  /*0180*/  VIADD R2, R6, 0xffffffe ;  /* 0x0ffffffe06027836 */ /* 0x001fcc0000000000 */
[----:B------:R0:W2:Y:S02]  /*0190*/  F2I.FTZ.U32.TRUNC.NTZ R3, R2 ;  /* 0x0000000200037305 */ /* 0x0000a4000021f000 */
[----:B0-----:R-:W-:Y:S02]  /*01a0*/  IMAD.MOV.U32 R2, RZ, RZ, RZ ;  /* 0x000000ffff027224 */ /* 0x001fe400078e00ff */
[----:B--2---:R-:W-:-:S04]  /*01b0*/  IMAD R9, R9, R3, RZ ;  /* 0x0000000309097224 */ /* 0x004fc800078e02ff */
[----:B------:R-:W-:-:S06]  /*01c0*/  IMAD.HI.U32 R6, R3, R9, R2 ;  /* 0x0000000903067227 */ /* 0x000fcc00078e0002 */
[----:B------:R-:W-:-:S04]  /*01d0*/  IMAD.HI.U32 R3, R6, R7, RZ ;  /* 0x0000000706037227 */ /* 0x000fc800078e00ff */
[----:B------:R-:W-:-:S04]  /*01e0*/  IMAD.MOV R0, RZ, RZ, -R3 ;  /* 0x000000ffff007224 */ /* 0x000fc800078e0a03 */
[----:B------:R-:W-:-:S05]  /*01f0*/  IMAD R7, R0, UR4, R7 ;  /* 0x0000000400077c24 */ /* 0x000fca000f8e0207 */
[----:B------:R-:W-:-:S13]  /*0200*/  ISETP.GE.U32.AND P0, PT, R7, UR4, PT ;  /* 0x0000000407007c0c */ /* 0x000fda000bf06070 */
[----:B------:R-:W-:Y:S01]  /*0210*/  @P0 IADD3 R7, PT, PT, R7, -UR4, RZ ;  /* 0x8000000407070c10 */ /* 0x000fe2000fffe0ff */
[----:B------:R-:W-:-:S03]  /*0220*/  @P0 VIADD R3, R3, 0x1 ;  /* 0x0000000103030836 */ /* 0x000fc60000000000 */
[----:B------:R-:W-:-:S13]  /*0230*/  ISETP.GE.U32.AND P1, PT, R7, UR4, PT ;  /* 0x0000000407007c0c */ /* 0x000fda000bf26070 */
[----:B------:R-:W-:Y:S01]  /*0240*/  @P1 VIADD R3, R3, 0x1 ;  /* 0x0000000103031836 */ /* 0x000fe20000000000 */
[----:B------:R-:W-:-:S04]  /*0250*/  @!P2 LOP3.LUT R3, RZ, UR4, RZ, 0x33, !PT ;  /* 0x00000004ff03ac12 */ /* 0x000fc8000f8e33ff */
[----:B------:R-:W-:Y:S02]  /*0260*/  IADD3 R18, PT, PT, R18, R3, RZ ;  /* 0x0000000312127210 */ /* 0x000fe40007ffe0ff */
[----:B------:R-:W-:Y:S02]  /*0270*/  I2FP.F32.S32 R3, UR8 ;  /* 0x0000000800037c45 */ /* 0x000fe40008201400 */
[----:B------:R-:W-:-:S04]  /*0280*/  LOP3.LUT R0, R18, 0x3, RZ, 0xc0, !PT ;  /* 0x0000000312007812 */ /* 0x000fc800078ec0ff */
[----:B------:R-:W-:-:S13]  /*0290*/  ISETP.NE.AND P0, PT, R0, 0x3, PT ;  /* 0x000000030000780c */ /* 0x000fda0003f05270 */
[----:B-1----:R-:W-:Y:S05]  /*02a0*/  @!P0 BRA `(.L_x_16) ;  /* 0x0000000000e48947 */ /* 0x002fea0003800000 */
[----:B------:R-:W0:Y:S01]  /*02b0*/  LDC.64 R14, c[0x0][0x398] ;  /* 0x0000e600ff0e7b82 */ /* 0x000e220000000a00 */
[----:B------:R-:W-:-:S05]  /*02c0*/  VIADD R0, R18, 0x1 ;  /* 0x0000000112007836 */ /* 0x000fca0000000000 */
[----:B------:R-:W-:Y:S02]  /*02d0*/  LOP3.LUT R0, R0, 0x3, RZ, 0xc0, !PT ;  /* 0x0000000300007812 */ /* 0x000fe400078ec0ff */
[----:B------:R-:W1:Y:S03]  /*02e0*/  LDC.64 R12, c[0x0][0x388] ;  /* 0x0000e200ff0c7b82 */ /* 0x000e660000000a00 */
[----:B------:R-:W-:-:S07]  /*02f0*/  IMAD.MOV R20, RZ, RZ, -R0 ;  /* 0x000000ffff147224 */ /* 0x000fce00078e0a00 */
.L_x_19:
[-C--:B--2---:R-:W-:Y:S02]  /*0300*/  IABS R9, R4.reuse ;  /* 0x0000000400097213 */ /* 0x084fe40000000000 */
[----:B------:R-:W-:Y:S02]  /*0310*/  IABS R8, R17 ;  /* 0x0000001100087213 */ /* 0x000fe40000000000 */
[----:B------:R-:W2:Y:S01]  /*0320*/  I2F.RP R0, R9 ;  /* 0x0000000900007306 */ /* 0x000ea20000209400 */
[----:B------:R-:W-:-:S07]  /*0330*/  IABS R10, R4 ;  /* 0x00000004000a7213 */ /* 0x000fce0000000000 */
[----:B--2---:R-:W2:Y:S02]  /*0340*/  MUFU.RCP R0, R0 ;  /* 0x0000000000007308 */ /* 0x004ea40000001000 */
[----:B--2---:R-:W-:Y:S01]  /*0350*/  IADD3 R6, PT, PT, R0, 0xffffffe, RZ ;  /* 0x0ffffffe00067810 */ /* 0x004fe20007ffe0ff */
[----:B------:R-:W-:-:S05]  /*0360*/  IMAD.MOV R0, RZ, RZ, -R10 ;  /* 0x000000ffff007224 */ /* 0x000fca00078e0a0a */
[----:B------:R2:W3:Y:S02]  /*0370*/  F2I.FTZ.U32.TRUNC.NTZ R7, R6 ;  /* 0x0000000600077305 */ /* 0x0004e4000021f000 */
[----:B--2---:R-:W-:Y:S02]  /*0380*/  HFMA2 R6, -RZ, RZ, 0, 0 ;  /* 0x00000000ff067431 */ /* 0x004fe400000001ff */
[----:B---3--:R-:W-:-:S04]  /*0390*/  IMAD.MOV R2, RZ, RZ, -R7 ;  /* 0x000000ffff027224 */ /* 0x008fc800078e0a07 */
[----:B------:R-:W-:Y:S02]  /*03a0*/  IMAD R11, R2, R9, RZ ;  /* 0x00000009020b7224 */ /* 0x000fe400078e02ff */
[----:B------:R-:W-:Y:S02]  /*03b0*/  IMAD.MOV.U32 R2, RZ, RZ, R8 ;  /* 0x000000ffff027224 */ /* 0x000fe400078e0008 */
[----:B------:R-:W-:-:S06]  /*03c0*/  IMAD.HI.U32 R7, R7, R11, R6 ;  /* 0x0000000b07077227 */ /* 0x000fcc00078e0006 */
[----:B------:R-:W-:-:S04]  /*03d0*/  IMAD.HI.U32 R7, R7, R2, RZ ;  /* 0x0000000207077227 */ /* 0x000fc800078e00ff */
[----:B------:R-:W-:-:S05]  /*03e0*/  IMAD R0, R7, R0, R2 ;  /* 0x0000000007007224 */ /* 0x000fca00078e0202 */
[----:B------:R-:W-:-:S13]  /*03f0*/  ISETP.GT.U32.AND P1, PT, R9, R0, PT ;  /* 0x000000000900720c */ /* 0x000fda0003f24070 */
[----:B------:R-:W-:Y:S01]  /*0400*/  @!P1 IMAD.IADD R0, R0, 0x1, -R9 ;  /* 0x0000000100009824 */ /* 0x000fe200078e0a09 */
[----:B------:R-:W-:Y:S02]  /*0410*/  @!P1 IADD3 R7, PT, PT, R7, 0x1, RZ ;  /* 0x0000000107079810 */ /* 0x000fe40007ffe0ff */
[----:B------:R-:W-:Y:S02]  /*0420*/  ISETP.NE.AND P1, PT, R4, RZ, PT ;  /* 0x000000ff0400720c */ /* 0x000fe40003f25270 */
[----:B------:R-:W-:Y:S02]  /*0430*/  ISETP.GE.U32.AND P0, PT, R0, R9, PT ;  /* 0x000000090000720c */ /* 0x000fe40003f06070 */
[----:B------:R-:W-:-:S04]  /*0440*/  LOP3.LUT R0, R17, R4, RZ, 0x3c, !PT ;  /* 0x0000000411007212 */ /* 0x000fc800078e3cff */
[----:B------:R-:W-:-:S07]  /*0450*/  ISETP.GE.AND P2, PT, R0, RZ, PT ;  /* 0x000000ff0000720c */ /* 0x000fce0003f46270 */
[----:B------:R-:W-:-:S04]  /*0460*/  @P0 VIADD R7, R7, 0x1 ;  /* 0x0000000107070836 */ /* 0x000fc80000000000 */
[----:B------:R-:W-:-:S05]  /*0470*/  IMAD.MOV.U32 R9, RZ, RZ, R7 ;  /* 0x000000ffff097224 */ /* 0x000fca00078e0007 */
[----:B------:R-:W-:Y:S02]  /*0480*/  @!P2 IADD3 R9, PT, PT, -R9, RZ, RZ ;  /* 0x000000ff0909a210 */ /* 0x000fe40007ffe1ff */
[----:B------:R-:W-:-:S05]  /*0490*/  @!P1 LOP3.LUT R9, RZ, R4, RZ, 0x33, !PT ;  /* 0x00000004ff099212 */ /* 0x000fca00078e33ff */
[----:B-1----:R-:W-:-:S06]  /*04a0*/  IMAD.WIDE R6, R9, 0x8, R12 ;  /* 0x0000000809067825 */ /* 0x002fcc00078e020c */
[----:B------:R-:W2:Y:S01]  /*04b0*/  LDG.E.64.CONSTANT R6, desc[UR6][R6.64] ;  /* 0x0000000606067981 */ /* 0x000ea2000c1e9b00 */
[----:B------:R-:W-:-:S04]  /*04c0*/  IMAD.MOV R9, RZ, RZ, -R9 ;  /* 0x000000ffff097224 */ /* 0x000fc800078e0a09 */
[----:B------:R-:W-:Y:S01]  /*04d0*/  IMAD R9, R4, R9, R17 ;  /* 0x0000000904097224 */ /* 0x000fe200078e0211 */
[----:B------:R-:W1:Y:S03]  /*04e0*/  MUFU.RCP R2, R3 ;  /* 0x0000000300027308 */ /* 0x000e660000001000 */
[----:B--2---:R-:W-:-:S05]  /*04f0*/  IMAD.WIDE R10, R9, 0x4, R6 ;  /* 0x00000004090a7825 */ /* 0x004fca00078e0206 */
[----:B------:R-:W2:Y:S01]  /*0500*/  LD.E R0, desc[UR6][R10.64] ;  /* 0x000000060a007980 */ /* 0x000ea2000c101900 */
[----:B-1----:R-:W-:Y:S01]  /*0510*/  FFMA R19, -R3, R2, 1 ;  /* 0x3f80000003137423 */ /* 0x002fe20000000102 */
[----:B------:R-:W-:Y:S01]  /*0520*/  VIADD R20, R20, 0x1 ;  /* 0x0000000114147836 */ /* 0x000fe20000000000 */
[----:B------:R-:W-:Y:S05]  /*0530*/  YIELD ;  /* 0x0000000000007946 */ /* 0x000fea0003800000 */
[----:B------:R-:W-:Y:S01]  /*0540*/  FFMA R19, R2, R19, R2 ;  /* 0x0000001302137223 */ /* 0x000fe20000000002 */
[----:B------:R-:W-:Y:S01]  /*0550*/  BSSY.RECONVERGENT B1, `(.L_x_17) ;  /* 0x000000b000017945 */ /* 0x000fe20003800200 */
[----:B------:R-:W-:Y:S01]  /*0560*/  ISETP.NE.AND P2, PT, R20, RZ, PT ;  /* 0x000000ff1400720c */ /* 0x000fe20003f45270 */
[----:B--2---:R-:W1:Y:S01]  /*0570*/  FCHK P0, R0, R3 ;  /* 0x0000000300007302 */ /* 0x004e620000000000 */
[----:B------:R-:W-:-:S04]  /*0580*/  FFMA R2, R0, R19, RZ ;  /* 0x0000001300027223 */ /* 0x000fc800000000ff */
[----:B------:R-:W-:-:S04]  /*0590*/  FFMA R8, -R3, R2, R0 ;  /* 0x0000000203087223 */ /* 0x000fc80000000100 */
[----:B------:R-:W-:Y:S01]  /*05a0*/  FFMA R19, R19, R8, R2 ;  /* 0x0000000813137223 */ /* 0x000fe20000000002 */
[----:B0-----:R-:W-:Y:S01]  /*05b0*/  IMAD.WIDE R8, R9, 0x4, R14 ;  /* 0x0000000409087825 */ /* 0x001fe200078e020e */
[----:B-1----:R-:W-:Y:S06]  /*05c0*/  @!P0 BRA `(.L_x_18) ;  /* 0x00000000000c8947 */ /* 0x002fec0003800000 */
[----:B------:R-:W-:-:S07]  /*05d0*/  MOV R2, 0x5f0 ;  /* 0x000005f000027802 */ /* 0x000fce0000000f00 */
[----:B------:R-:W-:Y:S05]  /*05e0*/  CALL.REL.NOINC `($__internal_0_$__cuda_sm3x_div_rn_noftz_f32_slowpath) ;  /* 0x0000000c003c7944 */ /* 0x000fea0003c00000 */
[----:B------:R-:W-:-:S07]  /*05f0*/  MOV R19, R0 ;  /* 0x0000000000137202 */ /* 0x000fce0000000f00 */
.L_x_18:
[----:B------:R-:W-:Y:S05]  /*0600*/  BSYNC.RECONVERGENT B1 ;  /* 0x0000000000017941 */ /* 0x000fea0003800200 */
.L_x_17:
[----:B------:R2:W-:Y:S01]  /*0610*/  REDG.E.ADD.F32.FTZ.RN.STRONG.GPU desc[UR6][R8.64], R19 ;  /* 0x00000013080079a6 */ /* 0x0005e2000c12f306 */
[----:B------:R-:W-:Y:S01]  /*0620*/  VIADD R17, R17, UR4 ;  /* 0x0000000411117c36 */ /* 0x000fe20008000000 */
[----:B------:R-:W-:Y:S06]  /*0630*/  @P2 BRA `(.L_x_19) ;  /* 0xfffffffc00302947 */ /* 0x000fec000383ffff */
.L_x_16:
[----:B------:R-:W-:Y:S05]  /*0640*/  BSYNC B0 ;  /* 0x0000000000007941 */ /* 0x000fea0003800000 */
.L_x_15:
[----:B------:R-:W0:Y:S01]  /*0650*/  LDC.64 R14, c[0x0][0x398] ;  /* 0x0000e600ff0e7b82 */ /* 0x000e220000000a00 */
[----:B------:R-:W-:-:S07]  /*0660*/  ISETP.GE.U32.AND P0, PT, R18, 0x3, PT ;  /* 0x000000031200780c */ /* 0x000fce0003f06070 */
[----:B------:R-:W1:Y:S06]  /*0670*/  LDC.64 R12, c[0x0][0x388] ;  /* 0x0000e200ff0c7b82 */ /* 0x000e6c0000000a00 */
[----:B------:R-:W-:Y:S05]  /*0680*/  @!P0 EXIT ;  /* 0x000000000000894d */ /* 0x000fea0003800000 */
.L_x_28:
[-C--:B------:R-:W-:Y:S02]  /*0690*/  IABS R11, R4.reuse ;  /* 0x00000004000b7213 */ /* 0x080fe40000000000 */
[----:B--2---:R-:W-:Y:S02]  /*06a0*/  IABS R9, R17 ;  /* 0x0000001100097213 */ /* 0x004fe40000000000 */
[----:B------:R-:W2:Y:S01]  /*06b0*/  I2F.RP R0, R11 ;  /* 0x0000000b00007306 */ /* 0x000ea20000209400 */
[----:B------:R-:W-:-:S07]  /*06c0*/  IABS R8, R4 ;  /* 0x0000000400087213 */ /* 0x000fce0000000000 */
[----:B--2---:R-:W2:Y:S02]  /*06d0*/  MUFU.RCP R0, R0 ;  /* 0x0000000000007308 */ /* 0x004ea40000001000 */
[----:B--2---:R-:W-:-:S06]  /*06e0*/  VIADD R6, R0, 0xffffffe ;  /* 0x0ffffffe00067836 */ /* 0x004fcc0000000000 */
[----:B------:R2:W3:Y:S02]  /*06f0*/  F2I.FTZ.U32.TRUNC.NTZ R7, R6 ;  /* 0x0000000600077305 */ /* 0x0004e4000021f000 */
[----:B--2---:R-:W-:Y:S01]  /*0700*/  IMAD.MOV.U32 R6, RZ, RZ, RZ ;  /* 0x000000ffff067224 */ /* 0x004fe200078e00ff */
[----:B---3--:R-:W-:-:S05]  /*0710*/  IADD3 R2, PT, PT, RZ, -R7, RZ ;  /* 0x80000007ff027210 */ /* 0x008fca0007ffe0ff */
[----:B------:R-:W-:-:S04]  /*0720*/  IMAD R19, R2, R11, RZ ;  /* 0x0000000b02137224 */ /* 0x000fc800078e02ff */
[----:B------:R-:W-:-:S04]  /*0730*/  IMAD.HI.U32 R2, R7, R19, R6 ;  /* 0x0000001307027227 */ /* 0x000fc800078e0006 */
[----:B------:R-:W-:Y:S02]  /*0740*/  IMAD.MOV R7, RZ, RZ, -R8 ;  /* 0x000000ffff077224 */ /* 0x000fe400078e0a08 */
[----:B------:R-:W-:-:S04]  /*0750*/  IMAD.HI.U32 R0, R2, R9, RZ ;  /* 0x0000000902007227 */ /* 0x000fc800078e00ff */
[----:B------:R-:W-:-:S05]  /*0760*/  IMAD R2, R0, R7, R9 ;  /* 0x0000000700027224 */ /* 0x000fca00078e0209 */
[----:B------:R-:W-:-:S13]  /*0770*/  ISETP.GT.U32.AND P1, PT, R11, R2, PT ;  /* 0x000000020b00720c */ /* 0x000fda0003f24070 */
[-C--:B------:R-:W-:Y:S01]  /*0780*/  @!P1 IADD3 R2, PT, PT, R2, -R11.reuse, RZ ;  /* 0x8000000b02029210 */ /* 0x080fe20007ffe0ff */
[----:B------:R-:W-:Y:S01]  /*0790*/  @!P1 VIADD R0, R0, 0x1 ;  /* 0x0000000100009836 */ /* 0x000fe20000000000 */
[----:B------:R-:W-:Y:S02]  /*07a0*/  ISETP.NE.AND P1, PT, R4, RZ, PT ;  /* 0x000000ff0400720c */ /* 0x000fe40003f25270 */
[----:B------:R-:W-:Y:S02]  /*07b0*/  ISETP.GE.U32.AND P0, PT, R2, R11, PT ;  /* 0x0000000b0200720c */ /* 0x000fe40003f06070 */
[----:B------:R-:W-:-:S04]  /*07c0*/  LOP3.LUT R2, R17, R4, RZ, 0x3c, !PT ;  /* 0x0000000411027212 */ /* 0x000fc800078e3cff */
[----:B------:R-:W-:-:S07]  /*07d0*/  ISETP.GE.AND P2, PT, R2, RZ, PT ;  /* 0x000000ff0200720c */ /* 0x000fce0003f46270 */
[----:B------:R-:W-:-:S06]  /*07e0*/  @P0 VIADD R0, R0, 0x1 ;  /* 0x0000000100000836 */ /* 0x000fcc0000000000 */
[----:B------:R-:W-:Y:S02]  /*07f0*/  @!P2 IADD3 R0, PT, PT, -R0, RZ, RZ ;  /* 0x000000ff0000a210 */ /* 0x000fe40007ffe1ff */
[----:B------:R-:W-:-:S05]  /*0800*/  @!P1 LOP3.LUT R0, RZ, R4, RZ, 0x33, !PT ;  /* 0x00000004ff009212 */ /* 0x000fca00078e33ff */
[----:B-1----:R-:W-:-:S06]  /*0810*/  IMAD.WIDE R6, R0, 0x8, R12 ;  /* 0x0000000800067825 */ /* 0x002fcc00078e020c */
[----:B------:R-:W2:Y:S01]  /*0820*/  LDG.E.64.CONSTANT R6, desc[UR6][R6.64] ;  /* 0x0000000606067981 */ /* 0x000ea2000c1e9b00 */
[----:B------:R-:W-:-:S04]  /*0830*/  IMAD.MOV R9, RZ, RZ, -R0 ;  /* 0x000000ffff097224 */ /* 0x000fc800078e0a00 */
[----:B------:R-:W-:Y:S01]  /*0840*/  IMAD R9, R4, R9, R17 ;  /* 0x0000000904097224 */ /* 0x000fe200078e0211 */
[----:B------:R-:W1:Y:S03]  /*0850*/  MUFU.RCP R0, R3 ;  /* 0x0000000300007308 */ /* 0x000e660000001000 */
[----:B--2---:R-:W-:-:S06]  /*0860*/  IMAD.WIDE R10, R9, 0x4, R6 ;  /* 0x00000004090a7825 */ /* 0x004fcc00078e0206 */
[----:B------:R-:W2:Y:S01]  /*0870*/  LD.E R10, desc[UR6][R10.64] ;  /* 0x000000060a0a7980 */ /* 0x000ea2000c101900 */
[----:B-1----:R-:W-:Y:S01]  /*0880*/  FFMA R19, -R3, R0, 1 ;  /* 0x3f80000003137423 */ /* 0x002fe20000000100 */
[----:B------:R-:W-:Y:S05]  /*0890*/  YIELD ;  /* 0x0000000000007946 */ /* 0x000fea0003800000 */
[----:B------:R-:W-:Y:S01]  /*08a0*/  FFMA R0, R0, R19, R0 ;  /* 0x0000001300007223 */ /* 0x000fe20000000000 */
[----:B------:R-:W-:Y:S01]  /*08b0*/  BSSY.RECONVERGENT B0, `(.L_x_20) ;  /* 0x000000b000007945 */ /* 0x000fe20003800200 */
[----:B0-----:R-:W-:Y:S01]  /*08c0*/  IMAD.WIDE R8, R9, 0x4, R14 ;  /* 0x0000000409087825 */ /* 0x001fe200078e020e */
[----:B--2---:R-:W0:Y:S03]  /*08d0*/  FCHK P0, R10, R3 ;  /* 0x000000030a007302 */ /* 0x004e260000000000 */
[----:B------:R-:W-:-:S04]  /*08e0*/  FFMA R19, R0, R10, RZ ;  /* 0x0000000a00137223 */ /* 0x000fc800000000ff */
[----:B------:R-:W-:-:S04]  /*08f0*/  FFMA R2, -R3, R19, R10 ;  /* 0x0000001303027223 */ /* 0x000fc8000000010a */
[----:B------:R-:W-:Y:S01]  /*0900*/  FFMA R7, R0, R2, R19 ;  /* 0x0000000200077223 */ /* 0x000fe20000000013 */
[----:B0-----:R-:W-:Y:S06]  /*0910*/  @!P0 BRA `(.L_x_21) ;  /* 0x0000000000108947 */ /* 0x001fec0003800000 */
[----:B------:R-:W-:Y:S01]  /*0920*/  IMAD.MOV.U32 R0, RZ, RZ, R10 ;  /* 0x000000ffff007224 */ /* 0x000fe200078e000a */
[----:B------:R-:W-:-:S07]  /*0930*/  MOV R2, 0x950 ;  /* 0x0000095000027802 */ /* 0x000fce0000000f00 */
[----:B------:R-:W-:Y:S05]  /*0940*/  CALL.REL.NOINC `($__internal_0_$__cuda_sm3x_div_rn_noftz_f32_slowpath) ;  /* 0x0000000800647944 */ /* 0x000fea0003c00000 */
[----:B------:R-:W-:-:S07]  /*0950*/  MOV R7, R0 ;  /* 0x0000000000077202 */ /* 0x000fce0000000f00 */
.L_x_21:
[----:B------:R-:W-:Y:S05]  /*0960*/  BSYNC.RECONVERGENT B0 ;  /* 0x0000000000007941 */ /* 0x000fea0003800200 */
.L_x_20:
[-C--:B------:R-:W-:Y:S01]  /*0970*/  IABS R19, R4.reuse ;  /* 0x0000000400137213 */ /* 0x080fe20000000000 */
[----:B------:R0:W-:Y:S01]  /*0980*/  REDG.E.ADD.F32.FTZ.RN.STRONG.GPU desc[UR6][R8.64], R7 ;  /* 0x00000007080079a6 */ /* 0x0001e2000c12f306 */
[----:B------:R-:W-:Y:S02]  /*0990*/  IADD3 R17, PT, PT, R17, UR4, RZ ;  /* 0x0000000411117c10 */ /* 0x000fe4000fffe0ff */
[----:B------:R-:W1:Y:S01]  /*09a0*/  I2F.RP R0, R19 ;  /* 0x0000001300007306 */ /* 0x000e620000209400 */
[----:B------:R-:W-:-:S05]  /*09b0*/  IABS R6, R4 ;  /* 0x0000000400067213 */ /* 0x000fca0000000000 */
[----:B------:R-:W-:Y:S02]  /*09c0*/  IMAD.MOV R6, RZ, RZ, -R6 ;  /* 0x000000ffff067224 */ /* 0x000fe400078e0a06 */
[----:B-1----:R-:W1:Y:S02]  /*09d0*/  MUFU.RCP R0, R0 ;  /* 0x0000000000007308 */ /* 0x002e640000001000 */
[----:B-1----:R-:W-:-:S06]  /*09e0*/  VIADD R10, R0, 0xffffffe ;  /* 0x0ffffffe000a7836 */ /* 0x002fcc0000000000 */
[----:B------:R1:W2:Y:S02]  /*09f0*/  F2I.FTZ.U32.TRUNC.NTZ R11, R10 ;  /* 0x0000000a000b7305 */ /* 0x0002a4000021f000 */
[----:B-1----:R-:W-:Y:S02]  /*0a00*/  IMAD.MOV.U32 R10, RZ, RZ, RZ ;  /* 0x000000ffff0a7224 */ /* 0x002fe400078e00ff */
[----:B--2---:R-:W-:-:S04]  /*0a10*/  IMAD.MOV R2, RZ, RZ, -R11 ;  /* 0x000000ffff027224 */ /* 0x004fc800078e0a0b */
[----:B------:R-:W-:Y:S01]  /*0a20*/  IMAD R21, R2, R19, RZ ;  /* 0x0000001302157224 */ /* 0x000fe200078e02ff */
[----:B------:R-:W-:-:S03]  /*0a30*/  IABS R2, R17 ;  /* 0x0000001100027213 */ /* 0x000fc60000000000 */
[----:B------:R-:W-:Y:S01]  /*0a40*/  IMAD.HI.U32 R0, R11, R21, R10 ;  /* 0x000000150b007227 */ /* 0x000fe200078e000a */
[----:B------:R-:W-:-:S03]  /*0a50*/  MOV R11, R2 ;  /* 0x00000002000b7202 */ /* 0x000fc60000000f00 */
[----:B------:R-:W-:Y:S02]  /*0a60*/  IMAD.MOV.U32 R2, RZ, RZ, R6 ;  /* 0x000000ffff027224 */ /* 0x000fe400078e0006 */
        /* <DEDUP_REMOVED lines=9> */
[----:B------:R-:W-:-:S06]  /*0b00*/  @P0 VIADD R0, R0, 0x1 ;  /* 0x0000000100000836 */ /* 0x000fcc0000000000 */
[----:B------:R-:W-:Y:S01]  /*0b10*/  @!P2 IMAD.MOV R0, RZ, RZ, -R0 ;  /* 0x000000ffff00a224 */ /* 0x000fe200078e0a00 */
[----:B------:R-:W-:-:S05]  /*0b20*/  @!P1 LOP3.LUT R0, RZ, R4, RZ, 0x33, !PT ;  /* 0x00000004ff009212 */ /* 0x000fca00078e33ff */
[----:B------:R-:W-:-:S06]  /*0b30*/  IMAD.WIDE R10, R0, 0x8, R12 ;  /* 0x00000008000a7825 */ /* 0x000fcc00078e020c */
[----:B------:R-:W2:Y:S01]  /*0b40*/  LDG.E.64.CONSTANT R10, desc[UR6][R10.64] ;  /* 0x000000060a0a7981 */ /* 0x000ea2000c1e9b00 */
[----:B------:R-:W-:-:S05]  /*0b50*/  IADD3 R23, PT, PT, -R0, RZ, RZ ;  /* 0x000000ff00177210 */ /* 0x000fca0007ffe1ff */
[----:B------:R-:W-:Y:S01]  /*0b60*/  IMAD R23, R4, R23, R17 ;  /* 0x0000001704177224 */ /* 0x000fe200078e0211 */
[----:B------:R-:W1:Y:S03]  /*0b70*/  MUFU.RCP R0, R3 ;  /* 0x0000000300007308 */ /* 0x000e660000001000 */
[----:B--2---:R-:W-:-:S06]  /*0b80*/  IMAD.WIDE R18, R23, 0x4, R10 ;  /* 0x0000000417127825 */ /* 0x004fcc00078e020a */
[----:B------:R-:W2:Y:S01]  /*0b90*/  LD.E R18, desc[UR6][R18.64] ;  /* 0x0000000612127980 */ /* 0x000ea2000c101900 */
[----:B-1----:R-:W-:-:S04]  /*0ba0*/  FFMA R21, -R3, R0, 1 ;  /* 0x3f80000003157423 */ /* 0x002fc80000000100 */
[----:B------:R-:W-:Y:S01]  /*0bb0*/  FFMA R0, R0, R21, R0 ;  /* 0x0000001500007223 */ /* 0x000fe20000000000 */
[----:B------:R-:W-:Y:S01]  /*0bc0*/  BSSY.RECONVERGENT B0, `(.L_x_22) ;  /* 0x000000b000007945 */ /* 0x000fe20003800200 */
[----:B------:R-:W-:Y:S01]  /*0bd0*/  IMAD.WIDE R22, R23, 0x4, R14 ;  /* 0x0000000417167825 */ /* 0x000fe200078e020e */
[----:B--2---:R-:W1:Y:S03]  /*0be0*/  FCHK P0, R18, R3 ;  /* 0x0000000312007302 */ /* 0x004e660000000000 */
[----:B------:R-:W-:-:S04]  /*0bf0*/  FFMA R2, R0, R18, RZ ;  /* 0x0000001200027223 */ /* 0x000fc800000000ff */
[----:B------:R-:W-:-:S04]  /*0c00*/  FFMA R11, -R3, R2, R18 ;  /* 0x00000002030b7223 */ /* 0x000fc80000000112 */
[----:B------:R-:W-:Y:S01]  /*0c10*/  FFMA R11, R0, R11, R2 ;  /* 0x0000000b000b7223 */ /* 0x000fe20000000002 */
[----:B01----:R-:W-:Y:S06]  /*0c20*/  @!P0 BRA `(.L_x_23) ;  /* 0x0000000000108947 */ /* 0x003fec0003800000 */
[----:B------:R-:W-:Y:S01]  /*0c30*/  IMAD.MOV.U32 R0, RZ, RZ, R18 ;  /* 0x000000ffff007224 */ /* 0x000fe200078e0012 */
[----:B------:R-:W-:-:S07]  /*0c40*/  MOV R2, 0xc60 ;  /* 0x00000c6000027802 */ /* 0x000fce0000000f00 */
[----:B------:R-:W-:Y:S05]  /*0c50*/  CALL.REL.NOINC `($__internal_0_$__cuda_sm3x_div_rn_noftz_f32_slowpath) ;  /* 0x0000000400a07944 */ /* 0x000fea0003c00000 */
[----:B------:R-:W-:-:S07]  /*0c60*/  IMAD.MOV.U32 R11, RZ, RZ, R0 ;  /* 0x000000ffff0b7224 */ /* 0x000fce00078e0000 */
.L_x_23:
[----:B------:R-:W-:Y:S05]  /*0c70*/  BSYNC.RECONVERGENT B0 ;  /* 0x0000000000007941 */ /* 0x000fea0003800200 */
.L_x_22:
[-C--:B------:R-:W-:Y:S01]  /*0c80*/  IABS R9, R4.reuse ;  /* 0x0000000400097213 */ /* 0x080fe20000000000 */
[----:B------:R-:W-:Y:S01]  /*0c90*/  VIADD R17, R17, UR4 ;  /* 0x0000000411117c36 */ /* 0x000fe20008000000 */
[----:B------:R-:W-:Y:S01]  /*0ca0*/  IABS R8, R4 ;  /* 0x0000000400087213 */ /* 0x000fe20000000000 */
[----:B------:R0:W-:Y:S01]  /*0cb0*/  REDG.E.ADD.F32.FTZ.RN.STRONG.GPU desc[UR6][R22.64], R11 ;  /* 0x0000000b160079a6 */ /* 0x0001e2000c12f306 */
[----:B------:R-:W1:Y:S02]  /*0cc0*/  I2F.RP R0, R9 ;  /* 0x0000000900007306 */ /* 0x000e640000209400 */
[----:B------:R-:W-:-:S06]  /*0cd0*/  IADD3 R8, PT, PT, RZ, -R8, RZ ;  /* 0x80000008ff087210 */ /* 0x000fcc0007ffe0ff */
[----:B-1----:R-:W1:Y:S02]  /*0ce0*/  MUFU.RCP R0, R0 ;  /* 0x0000000000007308 */ /* 0x002e640000001000 */
[----:B-1----:R-:W-:-:S06]  /*0cf0*/  IADD3 R6, PT, PT, R0, 0xffffffe, RZ ;  /* 0x0ffffffe00067810 */ /* 0x002fcc0007ffe0ff */
[----:B------:R1:W2:Y:S02]  /*0d00*/  F2I.FTZ.U32.TRUNC.NTZ R7, R6 ;  /* 0x0000000600077305 */ /* 0x0002a4000021f000 */
[----:B-1----:R-:W-:Y:S02]  /*0d10*/  IMAD.MOV.U32 R6, RZ, RZ, RZ ;  /* 0x000000ffff067224 */ /* 0x002fe400078e00ff */
[----:B--2---:R-:W-:-:S04]  /*0d20*/  IMAD.MOV R2, RZ, RZ, -R7 ;  /* 0x000000ffff027224 */ /* 0x004fc800078e0a07 */
[----:B------:R-:W-:Y:S01]  /*0d30*/  IMAD R19, R2, R9, RZ ;  /* 0x0000000902137224 */ /* 0x000fe200078e02ff */
[----:B------:R-:W-:-:S03]  /*0d40*/  IABS R2, R17 ;  /* 0x0000001100027213 */ /* 0x000fc60000000000 */
[----:B------:R-:W-:-:S04]  /*0d50*/  IMAD.HI.U32 R0, R7, R19, R6 ;  /* 0x0000001307007227 */ /* 0x000fc800078e0006 */
[----:B------:R-:W-:Y:S01]  /*0d60*/  IMAD.MOV.U32 R7, RZ, RZ, R2 ;  /* 0x000000ffff077224 */ /* 0x000fe200078e0002 */
[----:B------:R-:W-:-:S03]  /*0d70*/  MOV R2, R8 ;  /* 0x0000000800027202 */ /* 0x000fc60000000f00 */
[----:B------:R-:W-:-:S04]  /*0d80*/  IMAD.HI.U32 R0, R0, R7, RZ ;  /* 0x0000000700007227 */ /* 0x000fc800078e00ff */
[----:B------:R-:W-:-:S05]  /*0d90*/  IMAD R2, R0, R2, R7 ;  /* 0x0000000200027224 */ /* 0x000fca00078e0207 */
[----:B------:R-:W-:-:S13]  /*0da0*/  ISETP.GT.U32.AND P1, PT, R9, R2, PT ;  /* 0x000000020900720c */ /* 0x000fda0003f24070 */
[----:B------:R-:W-:Y:S02]  /*0db0*/  @!P1 IMAD.IADD R2, R2, 0x1, -R9 ;  /* 0x0000000102029824 */ /* 0x000fe400078e0a09 */
[----:B------:R-:W-:Y:S01]  /*0dc0*/  @!P1 VIADD R0, R0, 0x1 ;  /* 0x0000000100009836 */ /* 0x000fe20000000000 */
[----:B------:R-:W-:Y:S02]  /*0dd0*/  ISETP.NE.AND P1, PT, R4, RZ, PT ;  /* 0x000000ff0400720c */ /* 0x000fe40003f25270 */
[----:B------:R-:W-:Y:S02]  /*0de0*/  ISETP.GE.U32.AND P0, PT, R2, R9, PT ;  /* 0x000000090200720c */ /* 0x000fe40003f06070 */
[----:B------:R-:W-:-:S04]  /*0df0*/  LOP3.LUT R2, R17, R4, RZ, 0x3c, !PT ;  /* 0x0000000411027212 */ /* 0x000fc800078e3cff */
[----:B------:R-:W-:-:S07]  /*0e00*/  ISETP.GE.AND P2, PT, R2, RZ, PT ;  /* 0x000000ff0200720c */ /* 0x000fce0003f46270 */
[----:B------:R-:W-:-:S06]  /*0e10*/  @P0 IADD3 R0, PT, PT, R0, 0x1, RZ ;  /* 0x0000000100000810 */ /* 0x000fcc0007ffe0ff */
[----:B------:R-:W-:Y:S01]  /*0e20*/  @!P2 IMAD.MOV R0, RZ, RZ, -R0 ;  /* 0x000000ffff00a224 */ /* 0x000fe200078e0a00 */
[----:B------:R-:W-:-:S05]  /*0e30*/  @!P1 LOP3.LUT R0, RZ, R4, RZ, 0x33, !PT ;  /* 0x00000004ff009212 */ /* 0x000fca00078e33ff */
[----:B------:R-:W-:-:S06]  /*0e40*/  IMAD.WIDE R6, R0, 0x8, R12 ;  /* 0x0000000800067825 */ /* 0x000fcc00078e020c */
[----:B------:R-:W2:Y:S01]  /*0e50*/  LDG.E.64.CONSTANT R6, desc[UR6][R6.64] ;  /* 0x0000000606067981 */ /* 0x000ea2000c1e9b00 */
[----:B------:R-:W-:-:S04]  /*0e60*/  IMAD.MOV R9, RZ, RZ, -R0 ;  /* 0x000000ffff097224 */ /* 0x000fc800078e0a00 */
        /* <DEDUP_REMOVED lines=13> */
[----:B------:R-:W-:Y:S02]  /*0f40*/  MOV R0, R18 ;  /* 0x0000001200007202 */ /* 0x000fe40000000f00 */
[----:B------:R-:W-:-:S07]  /*0f50*/  MOV R2, 0xf70 ;  /* 0x00000f7000027802 */ /* 0x000fce0000000f00 */
[----:B------:R-:W-:Y:S05]  /*0f60*/  CALL.REL.NOINC `($__internal_0_$__cuda_sm3x_div_rn_noftz_f32_slowpath) ;  /* 0x0000000000dc7944 */ /* 0x000fea0003c00000 */
[----:B------:R-:W-:-:S07]  /*0f70*/  IMAD.MOV.U32 R7, RZ, RZ, R0 ;  /* 0x000000ffff077224 */ /* 0x000fce00078e0000 */
.L_x_25:
[----:B------:R-:W-:Y:S05]  /*0f80*/  BSYNC.RECONVERGENT B0 ;  /* 0x0000000000007941 */ /* 0x000fea0003800200 */
.L_x_24:
[-C--:B------:R-:W-:Y:S01]  /*0f90*/  IABS R19, R4.reuse ;  /* 0x0000000400137213 */ /* 0x080fe20000000000 */
[----:B------:R-:W-:Y:S01]  /*0fa0*/  VIADD R17, R17, UR4 ;  /* 0x0000000411117c36 */ /* 0x000fe20008000000 */
[----:B------:R-:W-:Y:S01]  /*0fb0*/  IABS R6, R4 ;  /* 0x0000000400067213 */ /* 0x000fe20000000000 */
[----:B------:R0:W-:Y:S01]  /*0fc0*/  REDG.E.ADD.F32.FTZ.RN.STRONG.GPU desc[UR6][R8.64], R7 ;  /* 0x00000007080079a6 */ /* 0x0001e2000c12f306 */
[----:B------:R-:W1:Y:S03]  /*0fd0*/  I2F.RP R0, R19 ;  /* 0x0000001300007306 */ /* 0x000e660000209400 */
[----:B------:R-:W-:-:S05]  /*0fe0*/  IMAD.MOV R6, RZ, RZ, -R6 ;  /* 0x000000ffff067224 */ /* 0x000fca00078e0a06 */
[----:B-1----:R-:W1:Y:S02]  /*0ff0*/  MUFU.RCP R0, R0 ;  /* 0x0000000000007308 */ /* 0x002e640000001000 */
[----:B-1----:R-:W-:-:S06]  /*1000*/  VIADD R10, R0, 0xffffffe ;  /* 0x0ffffffe000a7836 */ /* 0x002fcc0000000000 */
[----:B------:R1:W2:Y:S02]  /*1010*/  F2I.FTZ.U32.TRUNC.NTZ R11, R10 ;  /* 0x0000000a000b7305 */ /* 0x0002a4000021f000 */
[----:B-1----:R-:W-:Y:S01]  /*1020*/  HFMA2 R10, -RZ, RZ, 0, 0 ;  /* 0x00000000ff0a7431 */ /* 0x002fe200000001ff */
[----:B--2---:R-:W-:-:S05]  /*1030*/  IADD3 R2, PT, PT, RZ, -R11, RZ ;  /* 0x8000000bff027210 */ /* 0x004fca0007ffe0ff */
[----:B------:R-:W-:Y:S01]  /*1040*/  IMAD R21, R2, R19, RZ ;  /* 0x0000001302157224 */ /* 0x000fe200078e02ff */
[----:B------:R-:W-:-:S03]  /*1050*/  IABS R2, R17 ;  /* 0x0000001100027213 */ /* 0x000fc60000000000 */
[----:B------:R-:W-:-:S04]  /*1060*/  IMAD.HI.U32 R0, R11, R21, R10 ;  /* 0x000000150b007227 */ /* 0x000fc800078e000a */
[----:B------:R-:W-:Y:S02]  /*1070*/  IMAD.MOV.U32 R11, RZ, RZ, R2 ;  /* 0x000000ffff0b7224 */ /* 0x000fe400078e0002 */
[----:B------:R-:W-:Y:S02]  /*1080*/  IMAD.MOV.U32 R2, RZ, RZ, R6 ;  /* 0x000000ffff027224 */ /* 0x000fe400078e0006 */
        /* <DEDUP_REMOVED lines=31> */
.L_x_27:
[----:B------:R-:W-:Y:S05]  /*1280*/  BSYNC.RECONVERGENT B0 ;  /* 0x0000000000007941 */ /* 0x000fea0003800200 */
.L_x_26:
[----:B------:R-:W-:Y:S01]  /*1290*/  IADD3 R17, PT, PT, R17, UR4, RZ ;  /* 0x0000000411117c10 */ /* 0x000fe2000fffe0ff */
[----:B------:R3:W-:Y:S03]  /*12a0*/  REDG.E.ADD.F32.FTZ.RN.STRONG.GPU desc[UR6][R22.64], R0 ;  /* 0x00000000160079a6 */ /* 0x0007e6000c12f306 */
[----:B------:R-:W-:-:S13]  /*12b0*/  ISETP.GE.AND P0, PT, R17, R5, PT ;  /* 0x000000051100720c */ /* 0x000fda0003f06270 */
[----:B---3--:R-:W-:Y:S05]  /*12c0*/  @!P0 BRA `(.L_x_28) ;  /* 0xfffffff000f08947 */ /* 0x008fea000383ffff */
[----:B------:R-:W-:Y:S05]  /*12d0*/  EXIT ;  /* 0x000000000000794d */ /* 0x000fea0003800000 */
        .weak           $__internal_0_$__cuda_sm3x_div_rn_noftz_f32_slowpath
        .type           $__internal_0_$__cuda_sm3x_div_rn_noftz_f32_slowpath,@function
        .size           $__internal_0_$__cuda_sm3x_div_rn_noftz_f32_slowpath,(.L_x_144 - $__internal_0_$__cuda_sm3x_div_rn_noftz_f32_slowpath)
$__internal_0_$__cuda_sm3x_div_rn_noftz_f32_slowpath:
[--C-:B------:R-:W-:Y:S01]  /*12e0*/  SHF.R.U32.HI R6, RZ, 0x17, R3.reuse ;  /* 0x00000017ff067819 */ /* 0x100fe20000011603 */
[----:B------:R-:W-:Y:S01]  /*12f0*/  BSSY.RECONVERGENT B2, `(.L_x_29) ;  /* 0x0000063000027945 */ /* 0x000fe20003800200 */
[----:B------:R-:W-:Y:S01]  /*1300*/  SHF.R.U32.HI R10, RZ, 0x17, R0 ;  /* 0x00000017ff0a7819 */ /* 0x000fe20000011600 */
[----:B------:R-:W-:Y:S01]  /*1310*/  IMAD.MOV.U32 R19, RZ, RZ, R3 ;  /* 0x000000ffff137224 */ /* 0x000fe200078e0003 */
[----:B------:R-:W-:Y:S02]  /*1320*/  LOP3.LUT R6, R6, 0xff, RZ, 0xc0, !PT ;  /* 0x000000ff06067812 */ /* 0x000fe400078ec0ff */
[----:B------:R-:W-:-:S03]  /*1330*/  LOP3.LUT R10, R10, 0xff, RZ, 0xc0, !PT ;  /* 0x000000ff0a0a7812 */ /* 0x000fc600078ec0ff */
[----:B------:R-:W-:Y:S01]  /*1340*/  VIADD R11, R6, 0xffffffff ;  /* 0xffffffff060b7836 */ /* 0x000fe20000000000 */
[----:B------:R-:W-:-:S04]  /*1350*/  IADD3 R16, PT, PT, R10, -0x1, RZ ;  /* 0xffffffff0a107810 */ /* 0x000fc80007ffe0ff */
[----:B------:R-:W-:-:S04]  /*1360*/  ISETP.GT.U32.AND P0, PT, R11, 0xfd, PT ;  /* 0x000000fd0b00780c */ /* 0x000fc80003f04070 */
[----:B------:R-:W-:-:S13]  /*1370*/  ISETP.GT.U32.OR P0, PT, R16, 0xfd, P0 ;  /* 0x000000fd1000780c */ /* 0x000fda0000704470 */
[----:B------:R-:W-:Y:S01]  /*1380*/  @!P0 MOV R7, RZ ;  /* 0x000000ff00078202 */ /* 0x000fe20000000f00 */
[----:B------:R-:W-:Y:S06]  /*1390*/  @!P0 BRA `(.L_x_30) ;  /* 0x00000000005c8947 */ /* 0x000fec0003800000 */
[----:B------:R-:W-:Y:S02]  /*13a0*/  FSETP.GTU.FTZ.AND P0, PT, |R0|, +INF , PT ;  /* 0x7f8000000000780b */ /* 0x000fe40003f1c200 */
[----:B------:R-:W-:-:S04]  /*13b0*/  FSETP.GTU.FTZ.AND P1, PT, |R3|, +INF , PT ;  /* 0x7f8000000300780b */ /* 0x000fc80003f3c200 */
[----:B------:R-:W-:-:S13]  /*13c0*/  PLOP3.LUT P0, PT, P0, P1, PT, 0xf8, 0x8f ;  /* 0x00000000008f781c */ /* 0x000fda0000703f70 */
[----:B------:R-:W-:Y:S05]  /*13d0*/  @P0 BRA `(.L_x_31) ;  /* 0x00000004004c0947 */ /* 0x000fea0003800000 */
[----:B------:R-:W-:-:S13]  /*13e0*/  LOP3.LUT P0, RZ, R19, 0x7fffffff, R0, 0xc8, !PT ;  /* 0x7fffffff13ff7812 */ /* 0x000fda000780c800 */
[----:B------:R-:W-:Y:S05]  /*13f0*/  @!P0 BRA `(.L_x_32) ;  /* 0x00000004003c8947 */ /* 0x000fea0003800000 */
[C---:B------:R-:W-:Y:S02]  /*1400*/  FSETP.NEU.FTZ.AND P3, PT, |R0|.reuse, +INF , PT ;  /* 0x7f8000000000780b */ /* 0x040fe40003f7d200 */
[----:B------:R-:W-:Y:S02]  /*1410*/  FSETP.NEU.FTZ.AND P1, PT, |R3|, +INF , PT ;  /* 0x7f8000000300780b */ /* 0x000fe40003f3d200 */
[----:B------:R-:W-:-:S11]  /*1420*/  FSETP.NEU.FTZ.AND P0, PT, |R0|, +INF , PT ;  /* 0x7f8000000000780b */ /* 0x000fd60003f1d200 */
[----:B------:R-:W-:Y:S05]  /*1430*/  @!P1 BRA !P3, `(.L_x_32) ;  /* 0x00000004002c9947 */ /* 0x000fea0005800000 */
[----:B------:R-:W-:-:S04]  /*1440*/  LOP3.LUT P3, RZ, R0, 0x7fffffff, RZ, 0xc0, !PT ;  /* 0x7fffffff00ff7812 */ /* 0x000fc8000786c0ff */
[----:B------:R-:W-:-:S13]  /*1450*/  PLOP3.LUT P1, PT, P1, P3, PT, 0x2f, 0xf2 ;  /* 0x0000000000f2781c */ /* 0x000fda0000f26577 */
[----:B------:R-:W-:Y:S05]  /*1460*/  @P1 BRA `(.L_x_33) ;  /* 0x0000000400181947 */ /* 0x000fea0003800000 */
[----:B------:R-:W-:-:S04]  /*1470*/  LOP3.LUT P1, RZ, R19, 0x7fffffff, RZ, 0xc0, !PT ;  /* 0x7fffffff13ff7812 */ /* 0x000fc8000782c0ff */
[----:B------:R-:W-:-:S13]  /*1480*/  PLOP3.LUT P0, PT, P0, P1, PT, 0x2f, 0xf2 ;  /* 0x0000000000f2781c */ /* 0x000fda0000702577 */
[----:B------:R-:W-:Y:S05]  /*1490*/  @P0 BRA `(.L_x_34) ;  /* 0x0000000400000947 */ /* 0x000fea0003800000 */
[----:B------:R-:W-:Y:S02]  /*14a0*/  ISETP.GE.AND P0, PT, R16, RZ, PT ;  /* 0x000000ff1000720c */ /* 0x000fe40003f06270 */
[----:B------:R-:W-:-:S11]  /*14b0*/  ISETP.GE.AND P1, PT, R11, RZ, PT ;  /* 0x000000ff0b00720c */ /* 0x000fd60003f26270 */
[----:B------:R-:W-:Y:S01]  /*14c0*/  @P0 IMAD.MOV.U32 R7, RZ, RZ, RZ ;  /* 0x000000ffff070224 */ /* 0x000fe200078e00ff */
[----:B------:R-:W-:Y:S01]  /*14d0*/  @!P0 MOV R7, 0xffffffc0 ;  /* 0xffffffc000078802 */ /* 0x000fe20000000f00 */
[----:B------:R-:W-:Y:S01]  /*14e0*/  @!P0 FFMA R0, R0, 1.84467440737095516160e+19, RZ ;  /* 0x5f80000000008823 */ /* 0x000fe200000000ff */
[----:B------:R-:W-:-:S03]  /*14f0*/  @!P1 FFMA R19, R3, 1.84467440737095516160e+19, RZ ;  /* 0x5f80000003139823 */ /* 0x000fc600000000ff */
[----:B------:R-:W-:-:S07]  /*1500*/  @!P1 VIADD R7, R7, 0x40 ;  /* 0x0000004007079836 */ /* 0x000fce0000000000 */
.L_x_30:
[----:B------:R-:W-:Y:S01]  /*1510*/  LEA R24, R6, 0xc0800000, 0x17 ;  /* 0xc080000006187811 */ /* 0x000fe200078eb8ff */
[----:B------:R-:W-:Y:S03]  /*1520*/  BSSY.RECONVERGENT B3, `(.L_x_35) ;  /* 0x0000036000037945 */ /* 0x000fe60003800200 */
[----:B------:R-:W-:Y:S01]  /*1530*/  IADD3 R24, PT, PT, -R24, R19, RZ ;  /* 0x0000001318187210 */ /* 0x000fe20007ffe1ff */
[----:B------:R-:W-:-:S03]  /*1540*/  VIADD R19, R10, 0xffffff81 ;  /* 0xffffff810a137836 */ /* 0x000fc60000000000 */
[----:B------:R-:W0:Y:S01]  /*1550*/  MUFU.RCP R16, R24 ;  /* 0x0000001800107308 */ /* 0x000e220000001000 */
[----:B------:R-:W-:Y:S01]  /*1560*/  FADD.FTZ R11, -R24, -RZ ;  /* 0x800000ff180b7221 */ /* 0x000fe20000010100 */
[----:B------:R-:W-:-:S03]  /*1570*/  IMAD R0, R19, -0x800000, R0 ;  /* 0xff80000013007824 */ /* 0x000fc600078e0200 */
[----:B0-----:R-:W-:-:S04]  /*1580*/  FFMA R21, R16, R11, 1 ;  /* 0x3f80000010157423 */ /* 0x001fc8000000000b */
[----:B------:R-:W-:-:S04]  /*1590*/  FFMA R21, R16, R21, R16 ;  /* 0x0000001510157223 */ /* 0x000fc80000000010 */
[----:B------:R-:W-:-:S04]  /*15a0*/  FFMA R10, R0, R21, RZ ;  /* 0x00000015000a7223 */ /* 0x000fc800000000ff */
[----:B------:R-:W-:-:S04]  /*15b0*/  FFMA R16, R11, R10, R0 ;  /* 0x0000000a0b107223 */ /* 0x000fc80000000000 */
[----:B------:R-:W-:Y:S01]  /*15c0*/  FFMA R16, R21, R16, R10 ;  /* 0x0000001015107223 */ /* 0x000fe2000000000a */
[----:B------:R-:W-:-:S03]  /*15d0*/  IADD3 R10, PT, PT, R19, 0x7f, -R6 ;  /* 0x0000007f130a7810 */ /* 0x000fc60007ffe806 */
[----:B------:R-:W-:Y:S01]  /*15e0*/  FFMA R11, R11, R16, R0 ;  /* 0x000000100b0b7223 */ /* 0x000fe20000000000 */
[----:B------:R-:W-:-:S03]  /*15f0*/  IADD3 R7, PT, PT, R10, R7, RZ ;  /* 0x000000070a077210 */ /* 0x000fc60007ffe0ff */
[----:B------:R-:W-:-:S05]  /*1600*/  FFMA R0, R21, R11, R16 ;  /* 0x0000000b15007223 */ /* 0x000fca0000000010 */
[----:B------:R-:W-:-:S04]  /*1610*/  SHF.R.U32.HI R6, RZ, 0x17, R0 ;  /* 0x00000017ff067819 */ /* 0x000fc80000011600 */
[----:B------:R-:W-:-:S05]  /*1620*/  LOP3.LUT R6, R6, 0xff, RZ, 0xc0, !PT ;  /* 0x000000ff06067812 */ /* 0x000fca00078ec0ff */
[----:B------:R-:W-:-:S05]  /*1630*/  IMAD.IADD R6, R6, 0x1, R7 ;  /* 0x0000000106067824 */ /* 0x000fca00078e0207 */
[----:B------:R-:W-:-:S04]  /*1640*/  IADD3 R10, PT, PT, R6, -0x1, RZ ;  /* 0xffffffff060a7810 */ /* 0x000fc80007ffe0ff */
[----:B------:R-:W-:-:S13]  /*1650*/  ISETP.GE.U32.AND P0, PT, R10, 0xfe, PT ;  /* 0x000000fe0a00780c */ /* 0x000fda0003f06070 */
[----:B------:R-:W-:Y:S05]  /*1660*/  @!P0 BRA `(.L_x_36) ;  /* 0x0000000000808947 */ /* 0x000fea0003800000 */
[----:B------:R-:W-:-:S13]  /*1670*/  ISETP.GT.AND P0, PT, R6, 0xfe, PT ;  /* 0x000000fe0600780c */ /* 0x000fda0003f04270 */
[----:B------:R-:W-:Y:S05]  /*1680*/  @P0 BRA `(.L_x_37) ;  /* 0x00000000006c0947 */ /* 0x000fea0003800000 */
[----:B------:R-:W-:-:S13]  /*1690*/  ISETP.GE.AND P0, PT, R6, 0x1, PT ;  /* 0x000000010600780c */ /* 0x000fda0003f06270 */
[----:B------:R-:W-:Y:S05]  /*16a0*/  @P0 BRA `(.L_x_38) ;  /* 0x0000000000740947 */ /* 0x000fea0003800000 */
[----:B------:R-:W-:Y:S02]  /*16b0*/  ISETP.GE.AND P0, PT, R6, -0x18, PT ;  /* 0xffffffe80600780c */ /* 0x000fe40003f06270 */
[----:B------:R-:W-:-:S11]  /*16c0*/  LOP3.LUT R0, R0, 0x80000000, RZ, 0xc0, !PT ;  /* 0x8000000000007812 */ /* 0x000fd600078ec0ff */
[----:B------:R-:W-:Y:S05]  /*16d0*/  @!P0 BRA `(.L_x_38) ;  /* 0x0000000000688947 */ /* 0x000fea0003800000 */
[CCC-:B------:R-:W-:Y:S01]  /*16e0*/  FFMA.RZ R7, R21.reuse, R11.reuse, R16.reuse ;  /* 0x0000000b15077223 */ /* 0x1c0fe2000000c010 */
[CCC-:B------:R-:W-:Y:S01]  /*16f0*/  FFMA.RP R10, R21.reuse, R11.reuse, R16.reuse ;  /* 0x0000000b150a7223 */ /* 0x1c0fe20000008010 */
[----:B------:R-:W-:Y:S01]  /*1700*/  FFMA.RM R21, R21, R11, R16 ;  /* 0x0000000b15157223 */ /* 0x000fe20000004010 */
[C---:B------:R-:W-:Y:S01]  /*1710*/  VIADD R11, R6.reuse, 0x20 ;  /* 0x00000020060b7836 */ /* 0x040fe20000000000 */
[C---:B------:R-:W-:Y:S02]  /*1720*/  ISETP.NE.AND P3, PT, R6.reuse, RZ, PT ;  /* 0x000000ff0600720c */ /* 0x040fe40003f65270 */
[----:B------:R-:W-:Y:S02]  /*1730*/  LOP3.LUT R7, R7, 0x7fffff, RZ, 0xc0, !PT ;  /* 0x007fffff07077812 */ /* 0x000fe400078ec0ff */
[----:B------:R-:W-:Y:S02]  /*1740*/  ISETP.NE.AND P1, PT, R6, RZ, PT ;  /* 0x000000ff0600720c */ /* 0x000fe40003f25270 */
[----:B------:R-:W-:-:S02]  /*1750*/  LOP3.LUT R16, R7, 0x800000, RZ, 0xfc, !PT ;  /* 0x0080000007107812 */ /* 0x000fc400078efcff */
[----:B------:R-:W-:Y:S02]  /*1760*/  IADD3 R6, PT, PT, -R6, RZ, RZ ;  /* 0x000000ff06067210 */ /* 0x000fe40007ffe1ff */
[----:B------:R-:W-:Y:S02]  /*1770*/  SHF.L.U32 R11, R16, R11, RZ ;  /* 0x0000000b100b7219 */ /* 0x000fe400000006ff */
[----:B------:R-:W-:Y:S02]  /*1780*/  FSETP.NEU.FTZ.AND P0, PT, R10, R21, PT ;  /* 0x000000150a00720b */ /* 0x000fe40003f1d000 */
[----:B------:R-:W-:Y:S02]  /*1790*/  SEL R7, R6, RZ, P3 ;  /* 0x000000ff06077207 */ /* 0x000fe40001800000 */
[----:B------:R-:W-:Y:S02]  /*17a0*/  ISETP.NE.AND P1, PT, R11, RZ, P1 ;  /* 0x000000ff0b00720c */ /* 0x000fe40000f25270 */
[----:B------:R-:W-:-:S02]  /*17b0*/  SHF.R.U32.HI R11, RZ, R7, R16 ;  /* 0x00000007ff0b7219 */ /* 0x000fc40000011610 */
[----:B------:R-:W-:Y:S02]  /*17c0*/  PLOP3.LUT P0, PT, P0, P1, PT, 0xf8, 0x8f ;  /* 0x00000000008f781c */ /* 0x000fe40000703f70 */
[----:B------:R-:W-:Y:S02]  /*17d0*/  SHF.R.U32.HI R7, RZ, 0x1, R11 ;  /* 0x00000001ff077819 */ /* 0x000fe4000001160b */
[----:B------:R-:W-:-:S04]  /*17e0*/  SEL R6, RZ, 0x1, !P0 ;  /* 0x00000001ff067807 */ /* 0x000fc80004000000 */
[----:B------:R-:W-:-:S04]  /*17f0*/  LOP3.LUT R6, R6, 0x1, R7, 0xf8, !PT ;  /* 0x0000000106067812 */ /* 0x000fc800078ef807 */
[----:B------:R-:W-:-:S05]  /*1800*/  LOP3.LUT R6, R6, R11, RZ, 0xc0, !PT ;  /* 0x0000000b06067212 */ /* 0x000fca00078ec0ff */
[----:B------:R-:W-:-:S05]  /*1810*/  IMAD.IADD R7, R7, 0x1, R6 ;  /* 0x0000000107077824 */ /* 0x000fca00078e0206 */
[----:B------:R-:W-:Y:S01]  /*1820*/  LOP3.LUT R0, R7, R0, RZ, 0xfc, !PT ;  /* 0x0000000007007212 */ /* 0x000fe200078efcff */
[----:B------:R-:W-:Y:S06]  /*1830*/  BRA `(.L_x_38) ;  /* 0x0000000000107947 */ /* 0x000fec0003800000 */
.L_x_37:
[----:B------:R-:W-:-:S04]  /*1840*/  LOP3.LUT R0, R0, 0x80000000, RZ, 0xc0, !PT ;  /* 0x8000000000007812 */ /* 0x000fc800078ec0ff */
[----:B------:R-:W-:Y:S01]  /*1850*/  LOP3.LUT R0, R0, 0x7f800000, RZ, 0xfc, !PT ;  /* 0x7f80000000007812 */ /* 0x000fe200078efcff */
[----:B------:R-:W-:Y:S06]  /*1860*/  BRA `(.L_x_38) ;  /* 0x0000000000047947 */ /* 0x000fec0003800000 */
.L_x_36:
[----:B------:R-:W-:-:S07]  /*1870*/  LEA R0, R7, R0, 0x17 ;  /* 0x0000000007007211 */ /* 0x000fce00078eb8ff */
.L_x_38:
[----:B------:R-:W-:Y:S05]  /*1880*/  BSYNC.RECONVERGENT B3 ;  /* 0x0000000000037941 */ /* 0x000fea0003800200 */
.L_x_35:
[----:B------:R-:W-:Y:S05]  /*1890*/  BRA `(.L_x_39) ;  /* 0x0000000000207947 */ /* 0x000fea0003800000 */
.L_x_34:
[----:B------:R-:W-:-:S04]  /*18a0*/  LOP3.LUT R0, R19, 0x80000000, R0, 0x48, !PT ;  /* 0x8000000013007812 */ /* 0x000fc800078e4800 */
[----:B------:R-:W-:Y:S01]  /*18b0*/  LOP3.LUT R0, R0, 0x7f800000, RZ, 0xfc, !PT ;  /* 0x7f80000000007812 */ /* 0x000fe200078efcff */
[----:B------:R-:W-:Y:S06]  /*18c0*/  BRA `(.L_x_39) ;  /* 0x0000000000147947 */ /* 0x000fec0003800000 */
.L_x_33:
[----:B------:R-:W-:Y:S01]  /*18d0*/  LOP3.LUT R0, R19, 0x80000000, R0, 0x48, !PT ;  /* 0x8000000013007812 */ /* 0x000fe200078e4800 */
[----:B------:R-:W-:Y:S06]  /*18e0*/  BRA `(.L_x_39) ;  /* 0x00000000000c7947 */ /* 0x000fec0003800000 */
.L_x_32:
[----:B------:R-:W0:Y:S01]  /*18f0*/  MUFU.RSQ R0, -QNAN ;  /* 0xffc0000000007908 */ /* 0x000e220000001400 */
[----:B------:R-:W-:Y:S05]  /*1900*/  BRA `(.L_x_39) ;  /* 0x0000000000047947 */ /* 0x000fea0003800000 */
.L_x_31:
[----:B------:R-:W-:-:S07]  /*1910*/  FADD.FTZ R0, R0, R3 ;  /* 0x0000000300007221 */ /* 0x000fce0000010000 */
.L_x_39:
[----:B------:R-:W-:Y:S05]  /*1920*/  BSYNC.RECONVERGENT B2 ;  /* 0x0000000000027941 */ /* 0x000fea0003800200 */
.L_x_29:
[----:B------:R-:W-:Y:S02]  /*1930*/  HFMA2 R7, -RZ, RZ, 0, 0 ;  /* 0x00000000ff077431 */ /* 0x000fe400000001ff */
[----:B------:R-:W-:-:S04]  /*1940*/  IMAD.MOV.U32 R6, RZ, RZ, R2 ;  /* 0x000000ffff067224 */ /* 0x000fc800078e0002 */
[----:B0-----:R-:W-:Y:S05]  /*1950*/  RET.REL.NODEC R6 `(_Z27assignSequentialMeanPoolingiiPPKfiPf) ;  /* 0xffffffe406a87950 */ /* 0x001fea0003c3ffff */
.L_x_40:
        /* <DEDUP_REMOVED lines=10> */
.L_x_144:


//--------------------- .text._Z23assignScaledSubtractionifPKfS0_Pf --------------------------
	.section	.text._Z23assignScaledSubtractionifPKfS0_Pf,"ax",@progbits
	.align	128
        .global         _Z23assignScaledSubtractionifPKfS0_Pf
        .type           _Z23assignScaledSubtractionifPKfS0_Pf,@function
        .size           _Z23assignScaledSubtractionifPKfS0_Pf,(.L_x_149 - _Z23assignScaledSubtractionifPKfS0_Pf)
        .other          _Z23assignScaledSubtractionifPKfS0_Pf,@"STO_CUDA_ENTRY STV_DEFAULT"
_Z23assignScaledSubtractionifPKfS0_Pf:
.text._Z23assignScaledSubtractionifPKfS0_Pf:
        /* <DEDUP_REMOVED lines=11> */
[----:B------:R-:W-:Y:S01]  /*00b0*/  IADD3 R2, PT, PT, R0, R3, RZ ;  /* 0x0000000300027210 */ /* 0x000fe20007ffe0ff */
[----:B------:R-:W1:Y:S01]  /*00c0*/  LDCU UR8, c[0x0][0x384] ;  /* 0x00007080ff0877ac */ /* 0x000e620008000800 */
[----:B------:R-:W-:Y:S01]  /*00d0*/  IADD3 R9, PT, PT, RZ, -R0, RZ ;  /* 0x80000000ff097210 */ /* 0x000fe20007ffe0ff */
[----:B------:R-:W-:Y:S01]  /*00e0*/  BSSY.RECONVERGENT B0, `(.L_x_41) ;  /* 0x000002e000007945 */ /* 0x000fe20003800200 */
[C---:B------:R-:W-:Y:S01]  /*00f0*/  ISETP.GE.AND P0, PT, R2.reuse, UR6, PT ;  /* 0x0000000602007c0c */ /* 0x040fe2000bf06270 */
[----:B------:R-:W2:Y:S01]  /*0100*/  LDCU.64 UR4, c[0x0][0x358] ;  /* 0x00006b00ff0477ac */ /* 0x000ea20008000a00 */
[----:B------:R-:W-:Y:S02]  /*0110*/  VIMNMX R7, PT, PT, R2, UR6, !PT ;  /* 0x0000000602077c48 */ /* 0x000fe4000ffe0100 */
[----:B------:R-:W-:Y:S01]  /*0120*/  SEL R6, RZ, 0x1, P0 ;  /* 0x00000001ff067807 */ /* 0x000fe20000000000 */
[----:B------:R-:W3:Y:S01]  /*0130*/  LDCU UR7, c[0x0][0x384] ;  /* 0x00007080ff0777ac */ /* 0x000ee20008000800 */
[----:B------:R-:W-:-:S02]  /*0140*/  ISETP.NE.U32.AND P2, PT, R0, RZ, PT ;  /* 0x000000ff0000720c */ /* 0x000fc40003f45070 */
        /* <DEDUP_REMOVED lines=11> */
[----:B------:R-:W-:Y:S02]  /*0200*/  @P0 IADD3 R7, PT, PT, -R0, R7, RZ ;  /* 0x0000000700070210 */ /* 0x000fe40007ffe1ff */
[----:B------:R-:W-:Y:S02]  /*0210*/  @P0 IADD3 R5, PT, PT, R5, 0x1, RZ ;  /* 0x0000000105050810 */ /* 0x000fe40007ffe0ff */
[----:B------:R-:W-:-:S13]  /*0220*/  ISETP.GE.U32.AND P1, PT, R7, R0, PT ;  /* 0x000000000700720c */ /* 0x000fda0003f26070 */
[----:B------:R-:W-:Y:S02]  /*0230*/  @P1 IADD3 R5, PT, PT, R5, 0x1, RZ ;  /* 0x0000000105051810 */ /* 0x000fe40007ffe0ff */
[----:B------:R-:W-:-:S04]  /*0240*/  @!P2 LOP3.LUT R5, RZ, R0, RZ, 0x33, !PT ;  /* 0x00000000ff05a212 */ /* 0x000fc800078e33ff */
[----:B------:R-:W-:-:S04]  /*0250*/  IADD3 R2, PT, PT, R6, R5, RZ ;  /* 0x0000000506027210 */ /* 0x000fc80007ffe0ff */
        /* <DEDUP_REMOVED lines=10> */
.L_x_43:
[----:B-1----:R-:W-:-:S04]  /*0300*/  IMAD.WIDE R12, R3, 0x4, R6 ;  /* 0x00000004030c7825 */ /* 0x002fc800078e0206 */
[C---:B0-----:R-:W-:Y:S02]  /*0310*/  IMAD.WIDE R14, R3.reuse, 0x4, R4 ;  /* 0x00000004030e7825 */ /* 0x041fe400078e0204 */
[----:B---3--:R-:W3:Y:S04]  /*0320*/  LDG.E R13, desc[UR4][R12.64] ;  /* 0x000000040c0d7981 */ /* 0x008ee8000c1e1900 */
[----:B------:R-:W3:Y:S01]  /*0330*/  LDG.E R14, desc[UR4][R14.64] ;  /* 0x000000040e0e7981 */ /* 0x000ee2000c1e1900 */
[----:B--2---:R-:W-:Y:S01]  /*0340*/  IMAD.WIDE R10, R3, 0x4, R8 ;  /* 0x00000004030a7825 */ /* 0x004fe200078e0208 */
[----:B------:R-:W-:Y:S02]  /*0350*/  IADD3 R2, PT, PT, R2, 0x1, RZ ;  /* 0x0000000102027810 */ /* 0x000fe40007ffe0ff */
[----:B------:R-:W-:-:S02]  /*0360*/  IADD3 R3, PT, PT, R0, R3, RZ ;  /* 0x0000000300037210 */ /* 0x000fc40007ffe0ff */
[----:B------:R-:W-:Y:S01]  /*0370*/  ISETP.NE.AND P0, PT, R2, RZ, PT ;  /* 0x000000ff0200720c */ /* 0x000fe20003f05270 */
[----:B---3--:R-:W-:-:S04]  /*0380*/  FADD R16, R14, -R13 ;  /* 0x8000000d0e107221 */ /* 0x008fc80000000000 */
[----:B------:R-:W-:-:S05]  /*0390*/  FMUL R17, R16, UR7 ;  /* 0x0000000710117c20 */ /* 0x000fca0008400000 */
[----:B------:R3:W-:Y:S03]  /*03a0*/  STG.E desc[UR4][R10.64], R17 ;  /* 0x000000110a007986 */ /* 0x0007e6000c101904 */
[----:B------:R-:W-:Y:S05]  /*03b0*/  @P0 BRA `(.L_x_43) ;  /* 0xfffffffc00d00947 */ /* 0x000fea000383ffff */
.L_x_42:
[----:B------:R-:W-:Y:S05]  /*03c0*/  BSYNC.RECONVERGENT B0 ;  /* 0x0000000000007941 */ /* 0x000fea0003800200 */
.L_x_41:
[----:B------:R-:W-:Y:S05]  /*03d0*/  @!P1 EXIT ;  /* 0x000000000000994d */ /* 0x000fea0003800000 */
.L_x_44:
[----:B0-----:R-:W0:Y:S08]  /*03e0*/  LDC.64 R4, c[0x0][0x388] ;  /* 0x0000e200ff047b82 */ /* 0x001e300000000a00 */
[----:B------:R-:W3:Y:S01]  /*03f0*/  LDC.64 R6, c[0x0][0x390] ;  /* 0x0000e400ff067b82 */ /* 0x000ee20000000a00 */
[----:B0-----:R-:W-:-:S07]  /*0400*/  IMAD.WIDE R8, R3, 0x4, R4 ;  /* 0x0000000403087825 */ /* 0x001fce00078e0204 */
[----:B------:R-:W0:Y:S01]  /*0410*/  LDC.64 R4, c[0x0][0x398] ;  /* 0x0000e600ff047b82 */ /* 0x000e220000000a00 */
[----:B------:R-:W2:Y:S01]  /*0420*/  LDG.E R2, desc[UR4][R8.64] ;  /* 0x0000000408027981 */ /* 0x000ea2000c1e1900 */
[----:B---3--:R-:W-:-:S05]  /*0430*/  IMAD.WIDE R10, R3, 0x4, R6 ;  /* 0x00000004030a7825 */ /* 0x008fca00078e0206 */
[----:B------:R-:W2:Y:S01]  /*0440*/  LDG.E R7, desc[UR4][R10.64] ;  /* 0x000000040a077981 */ /* 0x000ea2000c1e1900 */
[----:B0-----:R-:W-:-:S04]  /*0450*/  IMAD.WIDE R14, R3, 0x4, R4 ;  /* 0x00000004030e7825 */ /* 0x001fc800078e0204 */
[----:B------:R-:W-:-:S04]  /*0460*/  IMAD.WIDE R4, R0, 0x4, R8 ;  /* 0x0000000400047825 */ /* 0x000fc800078e0208 */
[----:B--2---:R-:W-:Y:S01]  /*0470*/  FADD R2, R2, -R7 ;  /* 0x8000000702027221 */ /* 0x004fe20000000000 */
[----:B------:R-:W-:-:S04]  /*0480*/  IMAD.WIDE R6, R0, 0x4, R10 ;  /* 0x0000000400067825 */ /* 0x000fc800078e020a */
[----:B------:R-:W-:-:S05]  /*0490*/  FMUL R17, R2, UR8 ;  /* 0x0000000802117c20 */ /* 0x000fca0008400000 */
[----:B------:R0:W-:Y:S04]  /*04a0*/  STG.E desc[UR4][R14.64], R17 ;  /* 0x000000110e007986 */ /* 0x0001e8000c101904 */
[----:B------:R-:W2:Y:S04]  /*04b0*/  LDG.E R2, desc[UR4][R4.64] ;  /* 0x0000000404027981 */ /* 0x000ea8000c1e1900 */
[----:B------:R-:W2:Y:S01]  /*04c0*/  LDG.E R13, desc[UR4][R6.64] ;  /* 0x00000004060d7981 */ /* 0x000ea2000c1e1900 */
[----:B------:R-:W-:-:S04]  /*04d0*/  IMAD.WIDE R8, R0, 0x4, R14 ;  /* 0x0000000400087825 */ /* 0x000fc800078e020e */
        /* <DEDUP_REMOVED lines=9> */
[----:B0-----:R-:W-:-:S04]  /*0570*/  IMAD.WIDE R14, R0, 0x4, R12 ;  /* 0x00000004000e7825 */ /* 0x001fc800078e020c */
[----:B--2---:R-:W-:-:S04]  /*0580*/  FADD R2, R2, -R21 ;  /* 0x8000001502027221 */ /* 0x004fc80000000000 */
[----:B------:R-:W-:-:S05]  /*0590*/  FMUL R17, R2, UR8 ;  /* 0x0000000802117c20 */ /* 0x000fca0008400000 */
[----:B------:R0:W-:Y:S04]  /*05a0*/  STG.E desc[UR4][R4.64], R17 ;  /* 0x0000001104007986 */ /* 0x0001e8000c101904 */
[----:B------:R-:W2:Y:S04]  /*05b0*/  LDG.E R6, desc[UR4][R6.64] ;  /* 0x0000000406067981 */ /* 0x000ea8000c1e1900 */
[----:B------:R-:W2:Y:S01]  /*05c0*/  LDG.E R15, desc[UR4][R14.64] ;  /* 0x000000040e0f7981 */ /* 0x000ea2000c1e1900 */
[C---:B-1----:R-:W-:Y:S01]  /*05d0*/  IMAD.WIDE R8, R0.reuse, 0x4, R4 ;  /* 0x0000000400087825 */ /* 0x042fe200078e0204 */
[----:B------:R-:W-:-:S04]  /*05e0*/  LEA R3, R0, R3, 0x2 ;  /* 0x0000000300037211 */ /* 0x000fc800078e10ff */
[----:B------:R-:W-:Y:S01]  /*05f0*/  ISETP.GE.AND P0, PT, R3, UR6, PT ;  /* 0x0000000603007c0c */ /* 0x000fe2000bf06270 */
[----:B--2---:R-:W-:-:S04]  /*0600*/  FADD R2, R6, -R15 ;  /* 0x8000000f06027221 */ /* 0x004fc80000000000 */
[----:B------:R-:W-:-:S05]  /*0610*/  FMUL R11, R2, UR8 ;  /* 0x00000008020b7c20 */ /* 0x000fca0008400000 */
[----:B------:R0:W-:Y:S03]  /*0620*/  STG.E desc[UR4][R8.64], R11 ;  /* 0x0000000b08007986 */ /* 0x0001e6000c101904 */
[----:B------:R-:W-:Y:S05]  /*0630*/  @!P0 BRA `(.L_x_44) ;  /* 0xfffffffc00688947 */ /* 0x000fea000383ffff */
[----:B------:R-:W-:Y:S05]  /*0640*/  EXIT ;  /* 0x000000000000794d */ /* 0x000fea0003800000 */
.L_x_45:
        /* <DEDUP_REMOVED lines=11> */
.L_x_149:


//--------------------- .text._Z20assignScaledAdditionifPKfS0_Pf --------------------------
	.section	.text._Z20assignScaledAdditionifPKfS0_Pf,"ax",@progbits
	.align	128
        .global         _Z20assignScaledAdditionifPKfS0_Pf
        .type           _Z20assignScaledAdditionifPKfS0_Pf,@function
        .size           _Z20assignScaledAdditionifPKfS0_Pf,(.L_x_150 - _Z20assignScaledAdditionifPKfS0_Pf)
        .other          _Z20assignScaledAdditionifPKfS0_Pf,@"STO_CUDA_ENTRY STV_DEFAULT"
_Z20assignScaledAdditionifPKfS0_Pf:
.text._Z20assignScaledAdditionifPKfS0_Pf:
        /* <DEDUP_REMOVED lines=48> */
.L_x_48:
        /* <DEDUP_REMOVED lines=8> */
[----:B---3--:R-:W-:-:S04]  /*0380*/  FADD R16, R14, R13 ;  /* 0x0000000d0e107221 */ /* 0x008fc80000000000 */
[----:B------:R-:W-:-:S05]  /*0390*/  FMUL R17, R16, UR7 ;  /* 0x0000000710117c20 */ /* 0x000fca0008400000 */
[----:B------:R3:W-:Y:S03]  /*03a0*/  STG.E desc[UR4][R10.64], R17 ;  /* 0x000000110a007986 */ /* 0x0007e6000c101904 */
[----:B------:R-:W-:Y:S05]  /*03b0*/  @P0 BRA `(.L_x_48) ;  /* 0xfffffffc00d00947 */ /* 0x000fea000383ffff */
.L_x_47:
[----:B------:R-:W-:Y:S05]  /*03c0*/  BSYNC.RECONVERGENT B0 ;  /* 0x0000000000007941 */ /* 0x000fea0003800200 */
.L_x_46:
[----:B------:R-:W-:Y:S05]  /*03d0*/  @!P1 EXIT ;  /* 0x000000000000994d */ /* 0x000fea0003800000 */
.L_x_49:
        /* <DEDUP_REMOVED lines=9> */
[----:B--2---:R-:W-:Y:S01]  /*0470*/  FADD R2, R2, R7 ;  /* 0x0000000702027221 */ /* 0x004fe20000000000 */
[----:B------:R-:W-:-:S04]  /*0480*/  IMAD.WIDE R6, R0, 0x4, R10 ;  /* 0x0000000400067825 */ /* 0x000fc800078e020a */
[----:B------:R-:W-:-:S05]  /*0490*/  FMUL R17, R2, UR8 ;  /* 0x0000000802117c20 */ /* 0x000fca0008400000 */
[----:B------:R0:W-:Y:S04]  /*04a0*/  STG.E desc[UR4][R14.64], R17 ;  /* 0x000000110e007986 */ /* 0x0001e8000c101904 */
[----:B------:R-:W2:Y:S04]  /*04b0*/  LDG.E R2, desc[UR4][R4.64] ;  /* 0x0000000404027981 */ /* 0x000ea8000c1e1900 */
[----:B------:R-:W2:Y:S01]  /*04c0*/  LDG.E R13, desc[UR4][R6.64] ;  /* 0x00000004060d7981 */ /* 0x000ea2000c1e1900 */
[----:B------:R-:W-:-:S04]  /*04d0*/  IMAD.WIDE R8, R0, 0x4, R14 ;  /* 0x0000000400087825 */ /* 0x000fc800078e020e */
        /* <DEDUP_REMOVED lines=10> */
[----:B--2---:R-:W-:-:S04]  /*0580*/  FADD R2, R2, R21 ;  /* 0x0000001502027221 */ /* 0x004fc80000000000 */
[----:B------:R-:W-:-:S05]  /*0590*/  FMUL R17, R2, UR8 ;  /* 0x0000000802117c20 */ /* 0x000fca0008400000 */
[----:B------:R0:W-:Y:S04]  /*05a0*/  STG.E desc[UR4][R4.64], R17 ;  /* 0x0000001104007986 */ /* 0x0001e8000c101904 */
[----:B------:R-:W2:Y:S04]  /*05b0*/  LDG.E R6, desc[UR4][R6.64] ;  /* 0x0000000406067981 */ /* 0x000ea8000c1e1900 */
[----:B------:R-:W2:Y:S01]  /*05c0*/  LDG.E R15, desc[UR4][R14.64] ;  /* 0x000000040e0f7981 */ /* 0x000ea2000c1e1900 */
[C---:B-1----:R-:W-:Y:S01]  /*05d0*/  IMAD.WIDE R8, R0.reuse, 0x4, R4 ;  /* 0x0000000400087825 */ /* 0x042fe200078e0204 */
[----:B------:R-:W-:-:S04]  /*05e0*/  LEA R3, R0, R3, 0x2 ;  /* 0x0000000300037211 */ /* 0x000fc800078e10ff */
[----:B------:R-:W-:Y:S01]  /*05f0*/  ISETP.GE.AND P0, PT, R3, UR6, PT ;  /* 0x0000000603007c0c */ /* 0x000fe2000bf06270 */
[----:B--2---:R-:W-:-:S04]  /*0600*/  FADD R2, R6, R15 ;  /* 0x0000000f06027221 */ /* 0x004fc80000000000 */
[----:B------:R-:W-:-:S05]  /*0610*/  FMUL R11, R2, UR8 ;  /* 0x00000008020b7c20 */ /* 0x000fca0008400000 */
[----:B------:R0:W-:Y:S03]  /*0620*/  STG.E desc[UR4][R8.64], R11 ;  /* 0x0000000b08007986 */ /* 0x0001e6000c101904 */
[----:B------:R-:W-:Y:S05]  /*0630*/  @!P0 BRA `(.L_x_49) ;  /* 0xfffffffc00688947 */ /* 0x000fea000383ffff */
[----:B------:R-:W-:Y:S05]  /*0640*/  EXIT ;  /* 0x000000000000794d */ /* 0x000fea0003800000 */
.L_x_50:
        /* <DEDUP_REMOVED lines=11> */
.L_x_150:


//--------------------- .text._Z23matrixVectorRowAdditioniiPKffS0_Pf --------------------------
	.section	.text._Z23matrixVectorRowAdditioniiPKffS0_Pf,"ax",@progbits
	.align	128
        .global         _Z23matrixVectorRowAdditioniiPKffS0_Pf
        .type           _Z23matrixVectorRowAdditioniiPKffS0_Pf,@function
        .size           _Z23matrixVectorRowAdditioniiPKffS0_Pf,(.L_x_151 - _Z23matrixVectorRowAdditioniiPKffS0_Pf)
        .other          _Z23matrixVectorRowAdditioniiPKffS0_Pf,@"STO_CUDA_ENTRY STV_DEFAULT"
_Z23matrixVectorRowAdditioniiPKffS0_Pf:
.text._Z23matrixVectorRowAdditioniiPKffS0_Pf:
[----:B------:R-:W-:Y:S01]  /*0000*/  LDC R1, c[0x0][0x37c] ;  /* 0x0000df00ff017b82 */ /* 0x000fe20000000800 */
[----:B------:R-:W0:Y:S01]  /*0010*/  S2R R14, SR_CTAID.X ;  /* 0x00000000000e7919 */ /* 0x000e220000002500 */
[----:B------:R-:W1:Y:S01]  /*0020*/  LDCU.64 UR6, c[0x0][0x380] ;  /* 0x00007000ff0677ac */ /* 0x000e620008000a00 */
[----:B------:R-:W0:Y:S01]  /*0030*/  S2R R3, SR_TID.X ;  /* 0x0000000000037919 */ /* 0x000e220000002100 */
[----:B------:R-:W2:Y:S04]  /*0040*/  LDCU UR4, c[0x0][0x360] ;  /* 0x00006c00ff0477ac */ /* 0x000ea80008000800 */
[----:B------:R-:W2:Y:S01]  /*0050*/  LDC R11, c[0x0][0x370] ;  /* 0x0000dc00ff0b7b82 */ /* 0x000ea20000000800 */
[----:B-1----:R-:W-:-:S04]  /*0060*/  IMAD.U32 R9, RZ, RZ, UR6 ;  /* 0x00000006ff097e24 */ /* 0x002fc8000f8e00ff */
[----:B------:R-:W-:Y:S02]  /*0070*/  IMAD R0, R9, UR7, RZ ;  /* 0x0000000709007c24 */ /* 0x000fe4000f8e02ff */
[----:B--2---:R-:W-:Y:S02]  /*0080*/  IMAD R11, R11, UR4, RZ ;  /* 0x000000040b0b7c24 */ /* 0x004fe4000f8e02ff */
[----:B0-----:R-:W-:-:S05]  /*0090*/  IMAD R14, R14, UR4, R3 ;  /* 0x000000040e0e7c24 */ /* 0x001fca000f8e0203 */
[----:B------:R-:W-:-:S13]  /*00a0*/  ISETP.GE.AND P0, PT, R14, R0, PT ;  /* 0x000000000e00720c */ /* 0x000fda0003f06270 */
[----:B------:R-:W-:Y:S05]  /*00b0*/  @P0 EXIT ;  /* 0x000000000000094d */ /* 0x000fea0003800000 */
[----:B------:R-:W0:Y:S01]  /*00c0*/  I2F.U32.RP R7, R11 ;  /* 0x0000000b00077306 */ /* 0x000e220000209000 */
[C---:B------:R-:W-:Y:S01]  /*00d0*/  IMAD.IADD R5, R11.reuse, 0x1, R14 ;  /* 0x000000010b057824 */ /* 0x040fe200078e020e */
[----:B------:R-:W-:Y:S01]  /*00e0*/  IADD3 R13, PT, PT, RZ, -R11, RZ ;  /* 0x8000000bff0d7210 */ /* 0x000fe20007ffe0ff */
[----:B------:R-:W1:Y:S01]  /*00f0*/  LDCU.64 UR4, c[0x0][0x358] ;  /* 0x00006b00ff0477ac */ /* 0x000e620008000a00 */
[----:B------:R-:W-:Y:S01]  /*0100*/  ISETP.NE.U32.AND P2, PT, R11, RZ, PT ;  /* 0x000000ff0b00720c */ /* 0x000fe20003f45070 */
[----:B------:R-:W-:Y:S01]  /*0110*/  BSSY.RECONVERGENT B0, `(.L_x_51) ;  /* 0x0000046000007945 */ /* 0x000fe20003800200 */
[----:B------:R-:W-:Y:S01]  /*0120*/  ISETP.GE.AND P0, PT, R5, R0, PT ;  /* 0x000000000500720c */ /* 0x000fe20003f06270 */
[----:B------:R-:W2:Y:S01]  /*0130*/  LDCU UR7, c[0x0][0x380] ;  /* 0x00007000ff0777ac */ /* 0x000ea20008000800 */
[-C--:B------:R-:W-:Y:S02]  /*0140*/  VIMNMX R4, PT, PT, R0, R5.reuse, !PT ;  /* 0x0000000500047248 */ /* 0x080fe40007fe0100 */
[----:B------:R-:W-:Y:S01]  /*0150*/  SEL R6, RZ, 0x1, P0 ;  /* 0x00000001ff067807 */ /* 0x000fe20000000000 */
[----:B------:R-:W3:Y:S03]  /*0160*/  LDCU UR6, c[0x0][0x390] ;  /* 0x00007200ff0677ac */ /* 0x000ee60008000800 */
[----:B------:R-:W-:Y:S01]  /*0170*/  IADD3 R4, PT, PT, R4, -R5, -R6 ;  /* 0x8000000504047210 */ /* 0x000fe20007ffe806 */
[----:B0-----:R-:W0:Y:S02]  /*0180*/  MUFU.RCP R7, R7 ;  /* 0x0000000700077308 */ /* 0x001e240000001000 */
[----:B0-----:R-:W-:-:S06]  /*0190*/  VIADD R2, R7, 0xffffffe ;  /* 0x0ffffffe07027836 */ /* 0x001fcc0000000000 */
[----:B------:R0:W4:Y:S02]  /*01a0*/  F2I.FTZ.U32.TRUNC.NTZ R3, R2 ;  /* 0x0000000200037305 */ /* 0x000124000021f000 */
[----:B0-----:R-:W-:Y:S02]  /*01b0*/  IMAD.MOV.U32 R2, RZ, RZ, RZ ;  /* 0x000000ffff027224 */ /* 0x001fe400078e00ff */
[----:B----4-:R-:W-:-:S04]  /*01c0*/  IMAD R13, R13, R3, RZ ;  /* 0x000000030d0d7224 */ /* 0x010fc800078e02ff */
[----:B------:R-:W-:-:S06]  /*01d0*/  IMAD.HI.U32 R3, R3, R13, R2 ;  /* 0x0000000d03037227 */ /* 0x000fcc00078e0002 */
[----:B------:R-:W-:-:S05]  /*01e0*/  IMAD.HI.U32 R3, R3, R4, RZ ;  /* 0x0000000403037227 */ /* 0x000fca00078e00ff */
[----:B------:R-:W-:-:S05]  /*01f0*/  IADD3 R2, PT, PT, -R3, RZ, RZ ;  /* 0x000000ff03027210 */ /* 0x000fca0007ffe1ff */
[----:B------:R-:W-:-:S05]  /*0200*/  IMAD R4, R11, R2, R4 ;  /* 0x000000020b047224 */ /* 0x000fca00078e0204 */
[----:B------:R-:W-:-:S13]  /*0210*/  ISETP.GE.U32.AND P0, PT, R4, R11, PT ;  /* 0x0000000b0400720c */ /* 0x000fda0003f06070 */
[----:B------:R-:W-:Y:S02]  /*0220*/  @P0 IMAD.IADD R4, R4, 0x1, -R11 ;  /* 0x0000000104040824 */ /* 0x000fe400078e0a0b */
[----:B------:R-:W-:-:S03]  /*0230*/  @P0 VIADD R3, R3, 0x1 ;  /* 0x0000000103030836 */ /* 0x000fc60000000000 */
        /* <DEDUP_REMOVED lines=8> */
[----:B------:R-:W-:Y:S01]  /*02c0*/  IABS R8, R9 ;  /* 0x0000000900087213 */ /* 0x000fe20000000000 */
[----:B------:R-:W0:Y:S01]  /*02d0*/  LDC.64 R2, c[0x0][0x3a0] ;  /* 0x0000e800ff027b82 */ /* 0x000e220000000a00 */
[----:B------:R-:W-:Y:S01]  /*02e0*/  VIADD R10, R10, 0x1 ;  /* 0x000000010a0a7836 */ /* 0x000fe20000000000 */
[----:B------:R-:W-:Y:S01]  /*02f0*/  ISETP.NE.AND P1, PT, R9, RZ, PT ;  /* 0x000000ff0900720c */ /* 0x000fe20003f25270 */
[----:B------:R-:W1:Y:S05]  /*0300*/  I2F.RP R15, R8 ;  /* 0x00000008000f7306 */ /* 0x000e6a0000209400 */
[----:B------:R-:W2:Y:S08]  /*0310*/  LDC.64 R4, c[0x0][0x388] ;  /* 0x0000e200ff047b82 */ /* 0x000eb00000000a00 */
[----:B------:R-:W3:Y:S01]  /*0320*/  LDC.64 R6, c[0x0][0x398] ;  /* 0x0000e600ff067b82 */ /* 0x000ee20000000a00 */
[----:B-1----:R-:W1:Y:S02]  /*0330*/  MUFU.RCP R15, R15 ;  /* 0x0000000f000f7308 */ /* 0x002e640000001000 */
[----:B-1----:R-:W-:Y:S01]  /*0340*/  VIADD R12, R15, 0xffffffe ;  /* 0x0ffffffe0f0c7836 */ /* 0x002fe20000000000 */
[----:B------:R-:W-:-:S05]  /*0350*/  LOP3.LUT R15, R10, 0x3, RZ, 0xc0, !PT ;  /* 0x000000030a0f7812 */ /* 0x000fca00078ec0ff */
[----:B------:R1:W4:Y:S02]  /*0360*/  F2I.FTZ.U32.TRUNC.NTZ R13, R12 ;  /* 0x0000000c000d7305 */ /* 0x000324000021f000 */
[----:B-1----:R-:W-:Y:S01]  /*0370*/  IMAD.MOV.U32 R12, RZ, RZ, RZ ;  /* 0x000000ffff0c7224 */ /* 0x002fe200078e00ff */
[----:B----4-:R-:W-:-:S05]  /*0380*/  IADD3 R17, PT, PT, RZ, -R13, RZ ;  /* 0x8000000dff117210 */ /* 0x010fca0007ffe0ff */
[----:B------:R-:W-:-:S04]  /*0390*/  IMAD R17, R17, R8, RZ ;  /* 0x0000000811117224 */ /* 0x000fc800078e02ff */
[----:B------:R-:W-:Y:S01]  /*03a0*/  IMAD.HI.U32 R10, R13, R17, R12 ;  /* 0x000000110d0a7227 */ /* 0x000fe200078e000c */
[----:B------:R-:W-:Y:S02]  /*03b0*/  LOP3.LUT R12, RZ, R9, RZ, 0x33, !PT ;  /* 0x00000009ff0c7212 */ /* 0x000fe400078e33ff */
[----:B0-23--:R-:W-:-:S07]  /*03c0*/  IADD3 R13, PT, PT, -R15, RZ, RZ ;  /* 0x000000ff0f0d7210 */ /* 0x00dfce0007ffe1ff */
.L_x_53:
        /* <DEDUP_REMOVED lines=10> */
[----:B------:R-:W-:Y:S02]  /*0470*/  @!P3 VIADD R15, R15, 0x1 ;  /* 0x000000010f0fb836 */ /* 0x000fe40000000000 */
[----:B------:R-:W-:Y:S01]  /*0480*/  IMAD.WIDE R18, R14, 0x4, R4 ;  /* 0x000000040e127825 */ /* 0x000fe200078e0204 */
[----:B------:R-:W-:-:S13]  /*0490*/  ISETP.GE.U32.AND P2, PT, R17, R8, PT ;  /* 0x000000081100720c */ /* 0x000fda0003f46070 */
[----:B------:R-:W-:-:S05]  /*04a0*/  @P2 VIADD R15, R15, 0x1 ;  /* 0x000000010f0f2836 */ /* 0x000fca0000000000 */
[----:B------:R-:W-:-:S04]  /*04b0*/  @!P4 IADD3 R15, PT, PT, -R15, RZ, RZ ;  /* 0x000000ff0f0fc210 */ /* 0x000fc80007ffe1ff */
[----:B------:R-:W-:Y:S02]  /*04c0*/  SEL R21, R12, R15, !P1 ;  /* 0x0000000f0c157207 */ /* 0x000fe40004800000 */
[----:B------:R-:W2:Y:S03]  /*04d0*/  LDG.E R15, desc[UR4][R18.64] ;  /* 0x00000004120f7981 */ /* 0x000ea6000c1e1900 */
[----:B------:R-:W-:-:S06]  /*04e0*/  IMAD.WIDE R20, R21, 0x4, R6 ;  /* 0x0000000415147825 */ /* 0x000fcc00078e0206 */
[----:B------:R-:W2:Y:S01]  /*04f0*/  LDG.E R20, desc[UR4][R20.64] ;  /* 0x0000000414147981 */ /* 0x000ea2000c1e1900 */
[----:B------:R-:W-:-:S04]  /*0500*/  IMAD.WIDE R16, R14, 0x4, R2 ;  /* 0x000000040e107825 */ /* 0x000fc800078e0202 */
[----:B------:R-:W-:-:S05]  /*0510*/  VIADD R13, R13, 0x1 ;  /* 0x000000010d0d7836 */ /* 0x000fca0000000000 */
[----:B------:R-:W-:Y:S01]  /*0520*/  ISETP.NE.AND P2, PT, R13, RZ, PT ;  /* 0x000000ff0d00720c */ /* 0x000fe20003f45270 */
[----:B------:R-:W-:Y:S02]  /*0530*/  IMAD.IADD R14, R11, 0x1, R14 ;  /* 0x000000010b0e7824 */ /* 0x000fe400078e020e */
[----:B--2---:R-:W-:-:S05]  /*0540*/  FFMA R15, R20, UR6, R15 ;  /* 0x00000006140f7c23 */ /* 0x004fca000800000f */
[----:B------:R0:W-:Y:S05]  /*0550*/  STG.E desc[UR4][R16.64], R15 ;  /* 0x0000000f10007986 */ /* 0x0001ea000c101904 */
[----:B------:R-:W-:Y:S05]  /*0560*/  @P2 BRA `(.L_x_53) ;  /* 0xfffffffc00982947 */ /* 0x000fea000383ffff */
.L_x_52:
[----:B------:R-:W-:Y:S05]  /*0570*/  BSYNC.RECONVERGENT B0 ;  /* 0x0000000000007941 */ /* 0x000fea0003800200 */
.L_x_51:
[----:B------:R-:W-:Y:S05]  /*0580*/  @!P0 EXIT ;  /* 0x000000000000894d */ /* 0x000fea0003800000 */
[----:B------:R-:W-:Y:S01]  /*0590*/  IABS R12, R9 ;  /* 0x00000009000c7213 */ /* 0x000fe20000000000 */
[----:B------:R-:W1:Y:S01]  /*05a0*/  LDC R13, c[0x0][0x380] ;  /* 0x0000e000ff0d7b82 */ /* 0x000e620000000800 */
[----:B------:R-:W2:Y:S02]  /*05b0*/  LDCU UR6, c[0x0][0x390] ;  /* 0x00007200ff0677ac */ /* 0x000ea40008000800 */
[----:B------:R-:W3:Y:S05]  /*05c0*/  I2F.RP R10, R12 ;  /* 0x0000000c000a7306 */ /* 0x000eea0000209400 */
[----:B------:R-:W4:Y:S08]  /*05d0*/  LDC.64 R2, c[0x0][0x3a0] ;  /* 0x0000e800ff027b82 */ /* 0x000f300000000a00 */
[----:B------:R-:W1:Y:S01]  /*05e0*/  LDC.64 R4, c[0x0][0x388] ;  /* 0x0000e200ff047b82 */ /* 0x000e620000000a00 */
[----:B---3--:R-:W3:Y:S07]  /*05f0*/  MUFU.RCP R10, R10 ;  /* 0x0000000a000a7308 */ /* 0x008eee0000001000 */
[----:B------:R-:W1:Y:S01]  /*0600*/  LDC.64 R6, c[0x0][0x398] ;  /* 0x0000e600ff067b82 */ /* 0x000e620000000a00 */
[----:B---3--:R-:W-:-:S04]  /*0610*/  IADD3 R8, PT, PT, R10, 0xffffffe, RZ ;  /* 0x0ffffffe0a087810 */ /* 0x008fc80007ffe0ff */
[----:B------:R3:W0:Y:S02]  /*0620*/  F2I.FTZ.U32.TRUNC.NTZ R9, R8 ;  /* 0x0000000800097305 */ /* 0x000624000021f000 */
[----:B---3--:R-:W-:Y:S02]  /*0630*/  HFMA2 R8, -RZ, RZ, 0, 0 ;  /* 0x00000000ff087431 */ /* 0x008fe400000001ff */
[----:B0-----:R-:W-:-:S04]  /*0640*/  IMAD.MOV R15, RZ, RZ, -R9 ;  /* 0x000000ffff0f7224 */ /* 0x001fc800078e0a09 */
[----:B------:R-:W-:-:S04]  /*0650*/  IMAD R15, R15, R12, RZ ;  /* 0x0000000c0f0f7224 */ /* 0x000fc800078e02ff */
[----:B--2-4-:R-:W-:-:S07]  /*0660*/  IMAD.HI.U32 R10, R9, R15, R8 ;  /* 0x0000000f090a7227 */ /* 0x014fce00078e0008 */
.L_x_54:
[----:B------:R-:W-:Y:S02]  /*0670*/  IABS R9, R14 ;  /* 0x0000000e00097213 */ /* 0x000fe40000000000 */
[-C--:B-12---:R-:W-:Y:S02]  /*0680*/  IABS R16, R13.reuse ;  /* 0x0000000d00107213 */ /* 0x086fe40000000000 */
[----:B------:R-:W-:Y:S01]  /*0690*/  LOP3.LUT R17, RZ, R13, RZ, 0x33, !PT ;  /* 0x0000000dff117212 */ /* 0x000fe200078e33ff */
[----:B------:R-:W-:-:S04]  /*06a0*/  IMAD.HI.U32 R10, R10, R9, RZ ;  /* 0x000000090a0a7227 */ /* 0x000fc800078e00ff */
[----:B------:R-:W-:-:S04]  /*06b0*/  IMAD.MOV R8, RZ, RZ, -R10 ;  /* 0x000000ffff087224 */ /* 0x000fc800078e0a0a */
[----:B------:R-:W-:Y:S01]  /*06c0*/  IMAD R9, R16, R8, R9 ;  /* 0x0000000810097224 */ /* 0x000fe200078e0209 */
[----:B------:R-:W-:-:S04]  /*06d0*/  LOP3.LUT R8, R14, R13, RZ, 0x3c, !PT ;  /* 0x0000000d0e087212 */ /* 0x000fc800078e3cff */
[----:B------:R-:W-:Y:S02]  /*06e0*/  ISETP.GT.U32.AND P1, PT, R12, R9, PT ;  /* 0x000000090c00720c */ /* 0x000fe40003f24070 */
[----:B------:R-:W-:-:S11]  /*06f0*/  ISETP.GE.AND P2, PT, R8, RZ, PT ;  /* 0x000000ff0800720c */ /* 0x000fd60003f46270 */
[----:B------:R-:W-:Y:S01]  /*0700*/  @!P1 IADD3 R9, PT, PT, R9, -R16, RZ ;  /* 0x8000001009099210 */ /* 0x000fe20007ffe0ff */
[----:B------:R-:W-:-:S03]  /*0710*/  @!P1 VIADD R10, R10, 0x1 ;  /* 0x000000010a0a9836 */ /* 0x000fc60000000000 */
[----:B------:R-:W-:Y:S01]  /*0720*/  ISETP.GE.U32.AND P0, PT, R9, R12, PT ;  /* 0x0000000c0900720c */ /* 0x000fe20003f06070 */
[----:B------:R-:W-:-:S05]  /*0730*/  IMAD.WIDE R8, R14, 0x4, R4 ;  /* 0x000000040e087825 */ /* 0x000fca00078e0204 */
[----:B------:R0:W2:Y:S07]  /*0740*/  LDG.E R18, desc[UR4][R8.64] ;  /* 0x0000000408127981 */ /* 0x0000ae000c1e1900 */
[----:B------:R-:W-:Y:S02]  /*0750*/  @P0 IADD3 R10, PT, PT, R10, 0x1, RZ ;  /* 0x000000010a0a0810 */ /* 0x000fe40007ffe0ff */
[----:B------:R-:W-:-:S03]  /*0760*/  ISETP.NE.AND P0, PT, R13, RZ, PT ;  /* 0x000000ff0d00720c */ /* 0x000fc60003f05270 */
[----:B------:R-:W-:-:S05]  /*0770*/  @!P2 IMAD.MOV R10, RZ, RZ, -R10 ;  /* 0x000000ffff0aa224 */ /* 0x000fca00078e0a0a */
[----:B------:R-:W-:-:S05]  /*0780*/  SEL R25, R17, R10, !P0 ;  /* 0x0000000a11197207 */ /* 0x000fca0004000000 */
[----:B------:R-:W-:-:S05]  /*0790*/  IMAD.WIDE R24, R25, 0x4, R6 ;  /* 0x0000000419187825 */ /* 0x000fca00078e0206 */
[----:B------:R-:W2:Y:S01]  /*07a0*/  LDG.E R19, desc[UR4][R24.64] ;  /* 0x0000000418137981 */ /* 0x000ea2000c1e1900 */
[----:B------:R-:W1:Y:S08]  /*07b0*/  I2F.RP R12, R16 ;  /* 0x00000010000c7306 */ /* 0x000e700000209400 */
[----:B-1----:R-:W1:Y:S02]  /*07c0*/  MUFU.RCP R12, R12 ;  /* 0x0000000c000c7308 */ /* 0x002e640000001000 */
[----:B-1----:R-:W-:-:S06]  /*07d0*/  IADD3 R22, PT, PT, R12, 0xffffffe, RZ ;  /* 0x0ffffffe0c167810 */ /* 0x002fcc0007ffe0ff */
[----:B------:R1:W3:Y:S01]  /*07e0*/  F2I.FTZ.U32.TRUNC.NTZ R23, R22 ;  /* 0x0000001600177305 */ /* 0x0002e2000021f000 */
[----:B------:R-:W-:Y:S01]  /*07f0*/  IADD3 R20, PT, PT, R11, R14, RZ ;  /* 0x0000000e0b147210 */ /* 0x000fe20007ffe0ff */
[----:B-1----:R-:W-:Y:S02]  /*0800*/  IMAD.MOV.U32 R22, RZ, RZ, RZ ;  /* 0x000000ffff167224 */ /* 0x002fe400078e00ff */
[----:B---3--:R-:W-:-:S04]  /*0810*/  IMAD.MOV R15, RZ, RZ, -R23 ;  /* 0x000000ffff0f7224 */ /* 0x008fc800078e0a17 */
[----:B------:R-:W-:Y:S01]  /*0820*/  IMAD R15, R15, R16, RZ ;  /* 0x000000100f0f7224 */ /* 0x000fe200078e02ff */
[----:B------:R-:W-:-:S03]  /*0830*/  IABS R21, R20 ;  /* 0x0000001400157213 */ /* 0x000fc60000000000 */
[----:B------:R-:W-:-:S06]  /*0840*/  IMAD.HI.U32 R10, R23, R15, R22 ;  /* 0x0000000f170a7227 */ /* 0x000fcc00078e0016 */
[----:B------:R-:W-:-:S05]  /*0850*/  IMAD.HI.U32 R15, R10, R21, RZ ;  /* 0x000000150a0f7227 */ /* 0x000fca00078e00ff */
[----:B------:R-:W-:-:S05]  /*0860*/  IADD3 R12, PT, PT, -R15, RZ, RZ ;  /* 0x000000ff0f0c7210 */ /* 0x000fca0007ffe1ff */
[----:B------:R-:W-:Y:S02]  /*0870*/  IMAD R21, R16, R12, R21 ;  /* 0x0000000c10157224 */ /* 0x000fe400078e0215 */
[----:B------:R-:W-:-:S05]  /*0880*/  IMAD.MOV.U32 R12, RZ, RZ, R16 ;  /* 0x000000ffff0c7224 */ /* 0x000fca00078e0010 */
[----:B------:R-:W-:-:S13]  /*0890*/  ISETP.GT.U32.AND P2, PT, R12, R21, PT ;  /* 0x000000150c00720c */ /* 0x000fda0003f44070 */
[----:B------:R-:W-:-:S04]  /*08a0*/  @!P2 IADD3 R21, PT, PT, R21, -R16, RZ ;  /* 0x800000101515a210 */ /* 0x000fc80007ffe0ff */
[----:B------:R-:W-:Y:S02]  /*08b0*/  ISETP.GE.U32.AND P1, PT, R21, R12, PT ;  /* 0x0000000c1500720c */ /* 0x000fe40003f26070 */
[----:B------:R-:W-:Y:S01]  /*08c0*/  LOP3.LUT R21, R20, R13, RZ, 0x3c, !PT ;  /* 0x0000000d14157212 */ /* 0x000fe200078e3cff */
[----:B------:R-:W-:-:S03]  /*08d0*/  @!P2 VIADD R15, R15, 0x1 ;  /* 0x000000010f0fa836 */ /* 0x000fc60000000000 */
[----:B------:R-:W-:-:S07]  /*08e0*/  ISETP.GE.AND P3, PT, R21, RZ, PT ;  /* 0x000000ff1500720c */ /* 0x000fce0003f66270 */
[----:B------:R-:W-:-:S06]  /*08f0*/  @P1 IADD3 R15, PT, PT, R15, 0x1, RZ ;  /* 0x000000010f0f1810 */ /* 0x000fcc0007ffe0ff */
[----:B------:R-:W-:-:S05]  /*0900*/  @!P3 IMAD.MOV R15, RZ, RZ, -R15 ;  /* 0x000000ffff0fb224 */ /* 0x000fca00078e0a0f */
[----:B------:R-:W-:Y:S01]  /*0910*/  SEL R21, R17, R15, !P0 ;  /* 0x0000000f11157207 */ /* 0x000fe20004000000 */
[----:B------:R-:W-:-:S04]  /*0920*/  IMAD.WIDE R14, R14, 0x4, R2 ;  /* 0x000000040e0e7825 */ /* 0x000fc800078e0202 */
[----:B0-----:R-:W-:-:S04]  /*0930*/  IMAD.WIDE R8, R11, 0x4, R8 ;  /* 0x000000040b087825 */ /* 0x001fc800078e0208 */
[----:B--2---:R-:W-:Y:S01]  /*0940*/  FFMA R23, R19, UR6, R18 ;  /* 0x0000000613177c23 */ /* 0x004fe20008000012 */
[----:B------:R-:W-:-:S04]  /*0950*/  IMAD.WIDE R18, R21, 0x4, R6 ;  /* 0x0000000415127825 */ /* 0x000fc800078e0206 */
[----:B------:R0:W-:Y:S04]  /*0960*/  STG.E desc[UR4][R14.64], R23 ;  /* 0x000000170e007986 */ /* 0x0001e8000c101904 */
[----:B------:R-:W2:Y:S04]  /*0970*/  LDG.E R21, desc[UR4][R8.64] ;  /* 0x0000000408157981 */ /* 0x000ea8000c1e1900 */
[----:B------:R1:W2:Y:S01]  /*0980*/  LDG.E R18, desc[UR4][R18.64] ;  /* 0x0000000412127981 */ /* 0x0002a2000c1e1900 */
[----:B------:R-:W-:-:S04]  /*0990*/  IADD3 R20, PT, PT, R11, R20, RZ ;  /* 0x000000140b147210 */ /* 0x000fc80007ffe0ff */
[----:B------:R-:W-:-:S05]  /*09a0*/  IABS R25, R20 ;  /* 0x0000001400197213 */ /* 0x000fca0000000000 */
[----:B------:R-:W-:-:S04]  /*09b0*/  IMAD.HI.U32 R22, R10, R25, RZ ;  /* 0x000000190a167227 */ /* 0x000fc800078e00ff */
[----:B------:R-:W-:-:S04]  /*09c0*/  IMAD.MOV R24, RZ, RZ, -R22 ;  /* 0x000000ffff187224 */ /* 0x000fc800078e0a16 */
[----:B------:R-:W-:-:S05]  /*09d0*/  IMAD R25, R16, R24, R25 ;  /* 0x0000001810197224 */ /* 0x000fca00078e0219 */
[----:B------:R-:W-:Y:S02]  /*09e0*/  ISETP.GT.U32.AND P2, PT, R12, R25, PT ;  /* 0x000000190c00720c */ /* 0x000fe40003f44070 */
[----:B0-----:R-:W-:-:S11]  /*09f0*/  LOP3.LUT R23, R20, R13, RZ, 0x3c, !PT ;  /* 0x0000000d14177212 */ /* 0x001fd600078e3cff */
[----:B------:R-:W-:-:S04]  /*0a00*/  @!P2 IADD3 R25, PT, PT, R25, -R16, RZ ;  /* 0x800000101919a210 */ /* 0x000fc80007ffe0ff */
[----:B------:R-:W-:Y:S02]  /*0a10*/  ISETP.GE.U32.AND P1, PT, R25, R12, PT ;  /* 0x0000000c1900720c */ /* 0x000fe40003f26070 */
[----:B------:R-:W-:Y:S01]  /*0a20*/  ISETP.GE.AND P3, PT, R23, RZ, PT ;  /* 0x000000ff1700720c */ /* 0x000fe20003f66270 */
[----:B------:R-:W-:-:S10]  /*0a30*/  @!P2 VIADD R22, R22, 0x1 ;  /* 0x000000011616a836 */ /* 0x000fd40000000000 */
[----:B------:R-:W-:-:S05]  /*0a40*/  @P1 IADD3 R22, PT, PT, R22, 0x1, RZ ;  /* 0x0000000116161810 */ /* 0x000fca0007ffe0ff */
[----:B------:R-:W-:-:S05]  /*0a50*/  @!P3 IMAD.MOV R22, RZ, RZ, -R22 ;  /* 0x000000ffff16b224 */ /* 0x000fca00078e0a16 */
[----:B-1----:R-:W-:Y:S01]  /*0a60*/  SEL R19, R17, R22, !P0 ;  /* 0x0000001611137207 */ /* 0x002fe20004000000 */
[----:B------:R-:W-:-:S04]  /*0a70*/  IMAD.WIDE R14, R11, 0x4, R14 ;  /* 0x000000040b0e7825 */ /* 0x000fc800078e020e */
[----:B------:R-:W-:-:S04]  /*0a80*/  IMAD.WIDE R8, R11, 0x4, R8 ;  /* 0x000000040b087825 */ /* 0x000fc800078e0208 */
[----:B--2---:R-:W-:Y:S01]  /*0a90*/  FFMA R23, R18, UR6, R21 ;  /* 0x0000000612177c23 */ /* 0x004fe20008000015 */
[----:B------:R-:W-:-:S04]  /*0aa0*/  IMAD.WIDE R18, R19, 0x4, R6 ;  /* 0x0000000413127825 */ /* 0x000fc800078e0206 */
[----:B------:R0:W-:Y:S04]  /*0ab0*/  STG.E desc[UR4][R14.64], R23 ;  /* 0x000000170e007986 */ /* 0x0001e8000c101904 */
[----:B------:R1:W2:Y:S04]  /*0ac0*/  LDG.E R18, desc[UR4][R18.64] ;  /* 0x0000000412127981 */ /* 0x0002a8000c1e1900 */
[----:B------:R3:W2:Y:S01]  /*0ad0*/  LDG.E R21, desc[UR4][R8.64] ;  /* 0x0000000408157981 */ /* 0x0006a2000c1e1900 */
[----:B------:R-:W-:-:S04]  /*0ae0*/  IADD3 R20, PT, PT, R11, R20, RZ ;  /* 0x000000140b147210 */ /* 0x000fc80007ffe0ff */
[----:B------:R-:W-:-:S05]  /*0af0*/  IABS R25, R20 ;  /* 0x0000001400197213 */ /* 0x000fca0000000000 */
[----:B------:R-:W-:-:S04]  /*0b00*/  IMAD.HI.U32 R22, R10, R25, RZ ;  /* 0x000000190a167227 */ /* 0x000fc800078e00ff */
[----:B------:R-:W-:-:S04]  /*0b10*/  IMAD.MOV R24, RZ, RZ, -R22 ;  /* 0x000000ffff187224 */ /* 0x000fc800078e0a16 */
[----:B------:R-:W-:-:S05]  /*0b20*/  IMAD R25, R16, R24, R25 ;  /* 0x0000001810197224 */ /* 0x000fca00078e0219 */
[----:B------:R-:W-:-:S13]  /*0b30*/  ISETP.GT.U32.AND P2, PT, R12, R25, PT ;  /* 0x000000190c00720c */ /* 0x000fda0003f44070 */
[----:B------:R-:W-:Y:S02]  /*0b40*/  @!P2 IADD3 R25, PT, PT, R25, -R16, RZ ;  /* 0x800000101919a210 */ /* 0x000fe40007ffe0ff */
[----:B------:R-:W-:Y:S02]  /*0b50*/  LOP3.LUT R16, R20, R13, RZ, 0x3c, !PT ;  /* 0x0000000d14107212 */ /* 0x000fe400078e3cff */
[----:B------:R-:W-:Y:S02]  /*0b60*/  ISETP.GE.U32.AND P1, PT, R25, R12, PT ;  /* 0x0000000c1900720c */ /* 0x000fe40003f26070 */
[----:B------:R-:W-:Y:S01]  /*0b70*/  ISETP.GE.AND P3, PT, R16, RZ, PT ;  /* 0x000000ff1000720c */ /* 0x000fe20003f66270 */
[----:B------:R-:W-:-:S10]  /*0b80*/  @!P2 VIADD R22, R22, 0x1 ;  /* 0x000000011616a836 */ /* 0x000fd40000000000 */
[----:B------:R-:W-:-:S05]  /*0b90*/  @P1 IADD3 R22, PT, PT, R22, 0x1, RZ ;  /* 0x0000000116161810 */ /* 0x000fca0007ffe0ff */
[----:B------:R-:W-:-:S05]  /*0ba0*/  @!P3 IMAD.MOV R22, RZ, RZ, -R22 ;  /* 0x000000ffff16b224 */ /* 0x000fca00078e0a16 */
[----:B-1----:R-:W-:Y:S01]  /*0bb0*/  SEL R19, R17, R22, !P0 ;  /* 0x0000001611137207 */ /* 0x002fe20004000000 */
[----:B------:R-:W-:-:S04]  /*0bc0*/  IMAD.WIDE R16, R11, 0x4, R14 ;  /* 0x000000040b107825 */ /* 0x000fc800078e020e */
[----:B---3--:R-:W-:-:S04]  /*0bd0*/  IMAD.WIDE R8, R11, 0x4, R8 ;  /* 0x000000040b087825 */ /* 0x008fc800078e0208 */
[----:B--2---:R-:W-:Y:S01]  /*0be0*/  FFMA R21, R18, UR6, R21 ;  /* 0x0000000612157c23 */ /* 0x004fe20008000015 */
[----:B------:R-:W-:-:S04]  /*0bf0*/  IMAD.WIDE R18, R19, 0x4, R6 ;  /* 0x0000000413127825 */ /* 0x000fc800078e0206 */
[----:B------:R2:W-:Y:S04]  /*0c00*/  STG.E desc[UR4][R16.64], R21 ;  /* 0x0000001510007986 */ /* 0x0005e8000c101904 */
[----:B------:R-:W3:Y:S04]  /*0c10*/  LDG.E R9, desc[UR4][R8.64] ;  /* 0x0000000408097981 */ /* 0x000ee8000c1e1900 */
[----:B------:R-:W3:Y:S01]  /*0c20*/  LDG.E R18, desc[UR4][R18.64] ;  /* 0x0000000412127981 */ /* 0x000ee2000c1e1900 */
[C---:B0-----:R-:W-:Y:S01]  /*0c30*/  IMAD.WIDE R22, R11.reuse, 0x4, R16 ;  /* 0x000000040b167825 */ /* 0x041fe200078e0210 */
[----:B------:R-:W-:-:S04]  /*0c40*/  IADD3 R14, PT, PT, R11, R20, RZ ;  /* 0x000000140b0e7210 */ /* 0x000fc80007ffe0ff */
[----:B------:R-:W-:Y:S01]  /*0c50*/  ISETP.GE.AND P0, PT, R14, R0, PT ;  /* 0x000000000e00720c */ /* 0x000fe20003f06270 */
[----:B---3--:R-:W-:-:S05]  /*0c60*/  FFMA R15, R18, UR6, R9 ;  /* 0x00000006120f7c23 */ /* 0x008fca0008000009 */
[----:B------:R2:W-:Y:S07]  /*0c70*/  STG.E desc[UR4][R22.64], R15 ;  /* 0x0000000f16007986 */ /* 0x0005ee000c101904 */
[----:B------:R-:W-:Y:S05]  /*0c80*/  @!P0 BRA `(.L_x_54) ;  /* 0xfffffff800788947 */ /* 0x000fea000383ffff */
[----:B------:R-:W-:Y:S05]  /*0c90*/  EXIT ;  /* 0x000000000000794d */ /* 0x000fea0003800000 */
.L_x_55:
        /* <DEDUP_REMOVED lines=14> */
.L_x_151:


//--------------------- .text._Z4fillifPf         --------------------------
	.section	.text._Z4fillifPf,"ax",@progbits
	.align	128
        .global         _Z4fillifPf
        .type           _Z4fillifPf,@function
        .size           _Z4fillifPf,(.L_x_152 - _Z4fillifPf)
        .other          _Z4fillifPf,@"STO_CUDA_ENTRY STV_DEFAULT"
_Z4fillifPf:
.text._Z4fillifPf:
        /* <DEDUP_REMOVED lines=11> */
[C---:B------:R-:W-:Y:S01]  /*00b0*/  IADD3 R2, PT, PT, R0.reuse, R3, RZ ;  /* 0x0000000300027210 */ /* 0x040fe20007ffe0ff */
[----:B------:R-:W-:Y:S01]  /*00c0*/  IMAD.MOV R9, RZ, RZ, -R0 ;  /* 0x000000ffff097224 */ /* 0x000fe200078e0a00 */
[----:B------:R-:W-:Y:S01]  /*00d0*/  ISETP.NE.U32.AND P2, PT, R0, RZ, PT ;  /* 0x000000ff0000720c */ /* 0x000fe20003f45070 */
[----:B------:R-:W1:Y:S01]  /*00e0*/  LDCU.64 UR4, c[0x0][0x358] ;  /* 0x00006b00ff0477ac */ /* 0x000e620008000a00 */
[C---:B------:R-:W-:Y:S01]  /*00f0*/  ISETP.GE.AND P0, PT, R2.reuse, UR6, PT ;  /* 0x0000000602007c0c */ /* 0x040fe2000bf06270 */
[----:B------:R-:W-:Y:S01]  /*0100*/  BSSY.RECONVERGENT B0, `(.L_x_56) ;  /* 0x0000023000007945 */ /* 0x000fe20003800200 */
[----:B------:R-:W-:Y:S02]  /*0110*/  VIMNMX R7, PT, PT, R2, UR6, !PT ;  /* 0x0000000602077c48 */ /* 0x000fe4000ffe0100 */
        /* <DEDUP_REMOVED lines=10> */
[----:B------:R-:W-:-:S05]  /*01c0*/  IMAD R7, R0, R2, R7 ;  /* 0x0000000200077224 */ /* 0x000fca00078e0207 */
[----:B------:R-:W-:-:S13]  /*01d0*/  ISETP.GE.U32.AND P0, PT, R7, R0, PT ;  /* 0x000000000700720c */ /* 0x000fda0003f06070 */
[----:B------:R-:W-:Y:S01]  /*01e0*/  @P0 IADD3 R7, PT, PT, -R0, R7, RZ ;  /* 0x0000000700070210 */ /* 0x000fe20007ffe1ff */
        /* <DEDUP_REMOVED lines=9> */
[----:B------:R-:W0:Y:S01]  /*0280*/  LDC R9, c[0x0][0x384] ;  /* 0x0000e100ff097b82 */ /* 0x000e220000000800 */
[----:B------:R-:W-:-:S04]  /*0290*/  IADD3 R2, PT, PT, R2, 0x1, RZ ;  /* 0x0000000102027810 */ /* 0x000fc80007ffe0ff */
[----:B------:R-:W-:-:S03]  /*02a0*/  LOP3.LUT R2, R2, 0x3, RZ, 0xc0, !PT ;  /* 0x0000000302027812 */ /* 0x000fc600078ec0ff */
[----:B------:R-:W1:Y:S02]  /*02b0*/  LDC.64 R6, c[0x0][0x388] ;  /* 0x0000e200ff067b82 */ /* 0x000e640000000a00 */
[----:B------:R-:W-:-:S07]  /*02c0*/  IMAD.MOV R2, RZ, RZ, -R2 ;  /* 0x000000ffff027224 */ /* 0x000fce00078e0a02 */
.L_x_58:
[----:B-1----:R-:W-:Y:S01]  /*02d0*/  IMAD.WIDE R4, R3, 0x4, R6 ;  /* 0x0000000403047825 */ /* 0x002fe200078e0206 */
[----:B------:R-:W-:-:S03]  /*02e0*/  IADD3 R2, PT, PT, R2, 0x1, RZ ;  /* 0x0000000102027810 */ /* 0x000fc60007ffe0ff */
[----:B------:R-:W-:Y:S01]  /*02f0*/  IMAD.IADD R3, R0, 0x1, R3 ;  /* 0x0000000100037824 */ /* 0x000fe200078e0203 */
[----:B0-----:R2:W-:Y:S01]  /*0300*/  STG.E desc[UR4][R4.64], R9 ;  /* 0x0000000904007986 */ /* 0x0015e2000c101904 */
[----:B------:R-:W-:-:S13]  /*0310*/  ISETP.NE.AND P0, PT, R2, RZ, PT ;  /* 0x000000ff0200720c */ /* 0x000fda0003f05270 */
[----:B--2---:R-:W-:Y:S05]  /*0320*/  @P0 BRA `(.L_x_58) ;  /* 0xfffffffc00e80947 */ /* 0x004fea000383ffff */
.L_x_57:
[----:B------:R-:W-:Y:S05]  /*0330*/  BSYNC.RECONVERGENT B0 ;  /* 0x0000000000007941 */ /* 0x000fea0003800200 */
.L_x_56:
[----:B------:R-:W-:Y:S05]  /*0340*/  @!P1 EXIT ;  /* 0x000000000000994d */ /* 0x000fea0003800000 */
[----:B------:R-:W0:Y:S08]  /*0350*/  LDC R15, c[0x0][0x384] ;  /* 0x0000e100ff0f7b82 */ /* 0x000e300000000800 */
[----:B------:R-:W1:Y:S02]  /*0360*/  LDC.64 R10, c[0x0][0x388] ;  /* 0x0000e200ff0a7b82 */ /* 0x000e640000000a00 */
.L_x_59:
[----:B-12---:R-:W-:Y:S01]  /*0370*/  IMAD.WIDE R12, R3, 0x4, R10 ;  /* 0x00000004030c7825 */ /* 0x006fe200078e020a */
[----:B------:R-:W-:-:S04]  /*0380*/  LEA R3, R0, R3, 0x2 ;  /* 0x0000000300037211 */ /* 0x000fc800078e10ff */
[----:B0-----:R2:W-:Y:S01]  /*0390*/  STG.E desc[UR4][R12.64], R15 ;  /* 0x0000000f0c007986 */ /* 0x0015e2000c101904 */
[----:B------:R-:W-:Y:S01]  /*03a0*/  IMAD.WIDE R4, R0, 0x4, R12 ;  /* 0x0000000400047825 */ /* 0x000fe200078e020c */
[----:B------:R-:W-:-:S04]  /*03b0*/  ISETP.GE.AND P0, PT, R3, UR6, PT ;  /* 0x0000000603007c0c */ /* 0x000fc8000bf06270 */
[----:B------:R2:W-:Y:S01]  /*03c0*/  STG.E desc[UR4][R4.64], R15 ;  /* 0x0000000f04007986 */ /* 0x0005e2000c101904 */
[----:B------:R-:W-:-:S05]  /*03d0*/  IMAD.WIDE R6, R0, 0x4, R4 ;  /* 0x0000000400067825 */ /* 0x000fca00078e0204 */
[----:B------:R2:W-:Y:S01]  /*03e0*/  STG.E desc[UR4][R6.64], R15 ;  /* 0x0000000f06007986 */ /* 0x0005e2000c101904 */
[----:B------:R-:W-:-:S05]  /*03f0*/  IMAD.WIDE R8, R0, 0x4, R6 ;  /* 0x0000000400087825 */ /* 0x000fca00078e0206 */
[----:B------:R2:W-:Y:S01]  /*0400*/  STG.E desc[UR4][R8.64], R15 ;  /* 0x0000000f08007986 */ /* 0x0005e2000c101904 */
[----:B------:R-:W-:Y:S05]  /*0410*/  @!P0 BRA `(.L_x_59) ;  /* 0xfffffffc00d48947 */ /* 0x000fea000383ffff */
[----:B------:R-:W-:Y:S05]  /*0420*/  EXIT ;  /* 0x000000000000794d */ /* 0x000fea0003800000 */
.L_x_60:
        /* <DEDUP_REMOVED lines=13> */
.L_x_152:


//--------------------- .text._Z5scaleiPKffPf     --------------------------
	.section	.text._Z5scaleiPKffPf,"ax",@progbits
	.align	128
        .global         _Z5scaleiPKffPf
        .type           _Z5scaleiPKffPf,@function
        .size           _Z5scaleiPKffPf,(.L_x_153 - _Z5scaleiPKffPf)
        .other          _Z5scaleiPKffPf,@"STO_CUDA_ENTRY STV_DEFAULT"
_Z5scaleiPKffPf:
.text._Z5scaleiPKffPf:
        /* <DEDUP_REMOVED lines=30> */
[----:B------:R-:W-:Y:S02]  /*01e0*/  IMAD R5, R0, R2, R5 ;  /* 0x0000000200057224 */ /* 0x000fe400078e0205 */
[----:B------:R-:W0:Y:S03]  /*01f0*/  LDC.64 R2, c[0x0][0x388] ;  /* 0x0000e200ff027b82 */ /* 0x000e260000000a00 */
[----:B------:R-:W-:-:S13]  /*0200*/  ISETP.GE.U32.AND P0, PT, R5, R0, PT ;  /* 0x000000000500720c */ /* 0x000fda0003f06070 */
[----:B------:R-:W-:Y:S01]  /*0210*/  @P0 IMAD.IADD R5, R5, 0x1, -R0 ;  /* 0x0000000105050824 */ /* 0x000fe200078e0a00 */
[----:B------:R-:W-:-:S04]  /*0220*/  @P0 IADD3 R9, PT, PT, R9, 0x1, RZ ;  /* 0x0000000109090810 */ /* 0x000fc80007ffe0ff */
[----:B------:R-:W-:Y:S02]  /*0230*/  ISETP.GE.U32.AND P1, PT, R5, R0, PT ;  /* 0x000000000500720c */ /* 0x000fe40003f26070 */
[----:B------:R-:W4:Y:S11]  /*0240*/  LDC.64 R4, c[0x0][0x398] ;  /* 0x0000e600ff047b82 */ /* 0x000f360000000a00 */
[----:B------:R-:W-:-:S02]  /*0250*/  @P1 IADD3 R9, PT, PT, R9, 0x1, RZ ;  /* 0x0000000109091810 */ /* 0x000fc40007ffe0ff */
[----:B------:R-:W-:-:S05]  /*0260*/  @!P2 LOP3.LUT R9, RZ, R0, RZ, 0x33, !PT ;  /* 0x00000000ff09a212 */ /* 0x000fca00078e33ff */
[----:B------:R-:W-:-:S05]  /*0270*/  IMAD.IADD R6, R6, 0x1, R9 ;  /* 0x0000000106067824 */ /* 0x000fca00078e0209 */
[C---:B------:R-:W-:Y:S02]  /*0280*/  LOP3.LUT R8, R6.reuse, 0x3, RZ, 0xc0, !PT ;  /* 0x0000000306087812 */ /* 0x040fe400078ec0ff */
[----:B------:R-:W-:Y:S02]  /*0290*/  ISETP.GE.U32.AND P1, PT, R6, 0x3, PT ;  /* 0x000000030600780c */ /* 0x000fe40003f26070 */
[----:B------:R-:W-:-:S13]  /*02a0*/  ISETP.NE.AND P0, PT, R8, 0x3, PT ;  /* 0x000000030800780c */ /* 0x000fda0003f05270 */
[----:B0123--:R-:W-:Y:S05]  /*02b0*/  @!P0 BRA `(.L_x_62) ;  /* 0x0000000000388947 */ /* 0x00ffea0003800000 */
[----:B------:R-:W0:Y:S01]  /*02c0*/  LDC.64 R12, c[0x0][0x398] ;  /* 0x0000e600ff0c7b82 */ /* 0x000e220000000a00 */
[----:B------:R-:W-:-:S04]  /*02d0*/  IADD3 R6, PT, PT, R6, 0x1, RZ ;  /* 0x0000000106067810 */ /* 0x000fc80007ffe0ff */
[----:B------:R-:W-:-:S03]  /*02e0*/  LOP3.LUT R6, R6, 0x3, RZ, 0xc0, !PT ;  /* 0x0000000306067812 */ /* 0x000fc600078ec0ff */
[----:B------:R-:W1:Y:S01]  /*02f0*/  LDC.64 R14, c[0x0][0x388] ;  /* 0x0000e200ff0e7b82 */ /* 0x000e620000000a00 */
[----:B------:R-:W-:-:S07]  /*0300*/  IADD3 R6, PT, PT, -R6, RZ, RZ ;  /* 0x000000ff06067210 */ /* 0x000fce0007ffe1ff */
.L_x_63:
[----:B-1----:R-:W-:-:S06]  /*0310*/  IMAD.WIDE R10, R7, 0x4, R14 ;  /* 0x00000004070a7825 */ /* 0x002fcc00078e020e */
[----:B--2---:R-:W2:Y:S01]  /*0320*/  LDG.E.CONSTANT R10, desc[UR4][R10.64] ;  /* 0x000000040a0a7981 */ /* 0x004ea2000c1e9900 */
[----:B0-----:R-:W-:Y:S01]  /*0330*/  IMAD.WIDE R8, R7, 0x4, R12 ;  /* 0x0000000407087825 */ /* 0x001fe200078e020c */
[----:B------:R-:W-:-:S03]  /*0340*/  IADD3 R7, PT, PT, R0, R7, RZ ;  /* 0x0000000700077210 */ /* 0x000fc60007ffe0ff */
[----:B------:R-:W-:-:S05]  /*0350*/  VIADD R6, R6, 0x1 ;  /* 0x0000000106067836 */ /* 0x000fca0000000000 */
[----:B------:R-:W-:Y:S01]  /*0360*/  ISETP.NE.AND P0, PT, R6, RZ, PT ;  /* 0x000000ff0600720c */ /* 0x000fe20003f05270 */
[----:B--2---:R-:W-:-:S05]  /*0370*/  FMUL R17, R10, UR7 ;  /* 0x000000070a117c20 */ /* 0x004fca0008400000 */
[----:B------:R2:W-:Y:S07]  /*0380*/  STG.E desc[UR4][R8.64], R17 ;  /* 0x0000001108007986 */ /* 0x0005ee000c101904 */
[----:B------:R-:W-:Y:S05]  /*0390*/  @P0 BRA `(.L_x_63) ;  /* 0xfffffffc00dc0947 */ /* 0x000fea000383ffff */
.L_x_62:
[----:B------:R-:W-:Y:S05]  /*03a0*/  BSYNC.RECONVERGENT B0 ;  /* 0x0000000000007941 */ /* 0x000fea0003800200 */
.L_x_61:
[----:B------:R-:W-:Y:S05]  /*03b0*/  @!P1 EXIT ;  /* 0x000000000000994d */ /* 0x000fea0003800000 */
.L_x_64:
[----:B0-----:R-:W-:-:S04]  /*03c0*/  IMAD.WIDE R22, R7, 0x4, R2 ;  /* 0x0000000407167825 */ /* 0x001fc800078e0202 */
[C---:B--2---:R-:W-:Y:S02]  /*03d0*/  IMAD.WIDE R16, R0.reuse, 0x4, R22 ;  /* 0x0000000400107825 */ /* 0x044fe400078e0216 */
[----:B------:R-:W2:Y:S02]  /*03e0*/  LDG.E.CONSTANT R22, desc[UR4][R22.64] ;  /* 0x0000000416167981 */ /* 0x000ea4000c1e9900 */
[C---:B------:R-:W-:Y:S02]  /*03f0*/  IMAD.WIDE R18, R0.reuse, 0x4, R16 ;  /* 0x0000000400127825 */ /* 0x040fe400078e0210 */
[----:B------:R-:W3:Y:S02]  /*0400*/  LDG.E.CONSTANT R16, desc[UR4][R16.64] ;  /* 0x0000000410107981 */ /* 0x000ee4000c1e9900 */
[----:B------:R-:W-:Y:S02]  /*0410*/  IMAD.WIDE R20, R0, 0x4, R18 ;  /* 0x0000000400147825 */ /* 0x000fe400078e0212 */
[----:B------:R-:W5:Y:S04]  /*0420*/  LDG.E.CONSTANT R18, desc[UR4][R18.64] ;  /* 0x0000000412127981 */ /* 0x000f68000c1e9900 */
[----:B------:R-:W5:Y:S01]  /*0430*/  LDG.E.CONSTANT R20, desc[UR4][R20.64] ;  /* 0x0000000414147981 */ /* 0x000f62000c1e9900 */
[----:B----4-:R-:W-:-:S04]  /*0440*/  IMAD.WIDE R8, R7, 0x4, R4 ;  /* 0x0000000407087825 */ /* 0x010fc800078e0204 */
[----:B------:R-:W-:-:S04]  /*0450*/  IMAD.WIDE R10, R0, 0x4, R8 ;  /* 0x00000004000a7825 */ /* 0x000fc800078e0208 */
[----:B------:R-:W-:-:S04]  /*0460*/  IMAD.WIDE R12, R0, 0x4, R10 ;  /* 0x00000004000c7825 */ /* 0x000fc800078e020a */
[C---:B------:R-:W-:Y:S01]  /*0470*/  IMAD.WIDE R14, R0.reuse, 0x4, R12 ;  /* 0x00000004000e7825 */ /* 0x040fe200078e020c */
[----:B------:R-:W-:-:S04]  /*0480*/  LEA R7, R0, R7, 0x2 ;  /* 0x0000000700077211 */ /* 0x000fc800078e10ff */
[----:B------:R-:W-:Y:S01]  /*0490*/  ISETP.GE.AND P0, PT, R7, UR6, PT ;  /* 0x0000000607007c0c */ /* 0x000fe2000bf06270 */
[----:B--2---:R-:W-:Y:S01]  /*04a0*/  FMUL R29, R22, UR8 ;  /* 0x00000008161d7c20 */ /* 0x004fe20008400000 */
[----:B---3--:R-:W-:-:S04]  /*04b0*/  FMUL R25, R16, UR8 ;  /* 0x0000000810197c20 */ /* 0x008fc80008400000 */
[----:B------:R0:W-:Y:S01]  /*04c0*/  STG.E desc[UR4][R8.64], R29 ;  /* 0x0000001d08007986 */ /* 0x0001e2000c101904 */
[----:B-----5:R-:W-:-:S03]  /*04d0*/  FMUL R27, R18, UR8 ;  /* 0x00000008121b7c20 */ /* 0x020fc60008400000 */
[----:B------:R0:W-:Y:S01]  /*04e0*/  STG.E desc[UR4][R10.64], R25 ;  /* 0x000000190a007986 */ /* 0x0001e2000c101904 */
[----:B------:R-:W-:-:S03]  /*04f0*/  FMUL R23, R20, UR8 ;  /* 0x0000000814177c20 */ /* 0x000fc60008400000 */
[----:B------:R0:W-:Y:S04]  /*0500*/  STG.E desc[UR4][R12.64], R27 ;  /* 0x0000001b0c007986 */ /* 0x0001e8000c101904 */
[----:B------:R0:W-:Y:S01]  /*0510*/  STG.E desc[UR4][R14.64], R23 ;  /* 0x000000170e007986 */ /* 0x0001e2000c101904 */
[----:B------:R-:W-:Y:S05]  /*0520*/  @!P0 BRA `(.L_x_64) ;  /* 0xfffffffc00a48947 */ /* 0x000fea000383ffff */
[----:B------:R-:W-:Y:S05]  /*0530*/  EXIT ;  /* 0x000000000000794d */ /* 0x000fea0003800000 */
.L_x_65:
        /* <DEDUP_REMOVED lines=12> */
.L_x_153:


//--------------------- .text._Z6addSumiPPKfiPf   --------------------------
	.section	.text._Z6addSumiPPKfiPf,"ax",@progbits
	.align	128
        .global         _Z6addSumiPPKfiPf
        .type           _Z6addSumiPPKfiPf,@function
        .size           _Z6addSumiPPKfiPf,(.L_x_154 - _Z6addSumiPPKfiPf)
        .other          _Z6addSumiPPKfiPf,@"STO_CUDA_ENTRY STV_DEFAULT"
_Z6addSumiPPKfiPf:
.text._Z6addSumiPPKfiPf:
[----:B------:R-:W-:Y:S01]  /*0000*/  LDC R1, c[0x0][0x37c] ;  /* 0x0000df00ff017b82 */ /* 0x000fe20000000800 */
[----:B------:R-:W0:Y:S07]  /*0010*/  S2R R4, SR_CTAID.X ;  /* 0x0000000000047919 */ /* 0x000e2e0000002500 */
[----:B------:R-:W1:Y:S01]  /*0020*/  LDC R5, c[0x0][0x390] ;  /* 0x0000e400ff057b82 */ /* 0x000e620000000800 */
[----:B------:R-:W0:Y:S01]  /*0030*/  LDCU UR4, c[0x0][0x360] ;  /* 0x00006c00ff0477ac */ /* 0x000e220008000800 */
[----:B------:R-:W0:Y:S01]  /*0040*/  S2R R3, SR_TID.X ;  /* 0x0000000000037919 */ /* 0x000e220000002100 */
[----:B------:R-:W2:Y:S01]  /*0050*/  LDCU UR5, c[0x0][0x380] ;  /* 0x00007000ff0577ac */ /* 0x000ea20008000800 */
[----:B-1----:R-:W-:Y:S01]  /*0060*/  ISETP.GE.AND P0, PT, R5, 0x1, PT ;  /* 0x000000010500780c */ /* 0x002fe20003f06270 */
[----:B0-----:R-:W-:-:S05]  /*0070*/  IMAD R4, R4, UR4, R3 ;  /* 0x0000000404047c24 */ /* 0x001fca000f8e0203 */
[----:B--2---:R-:W-:-:S13]  /*0080*/  ISETP.GE.OR P0, PT, R4, UR5, !P0 ;  /* 0x0000000504007c0c */ /* 0x004fda000c706670 */
[----:B------:R-:W-:Y:S05]  /*0090*/  @P0 EXIT ;  /* 0x000000000000094d */ /* 0x000fea0003800000 */
[----:B------:R-:W0:Y:S01]  /*00a0*/  LDCU.64 UR6, c[0x0][0x388] ;  /* 0x00007100ff0677ac */ /* 0x000e220008000a00 */
[C---:B------:R-:W-:Y:S02]  /*00b0*/  LOP3.LUT R0, R5.reuse, 0xf, RZ, 0xc0, !PT ;  /* 0x0000000f05007812 */ /* 0x040fe400078ec0ff */
[----:B------:R-:W-:Y:S01]  /*00c0*/  LOP3.LUT R2, R5, 0x7, RZ, 0xc0, !PT ;  /* 0x0000000705027812 */ /* 0x000fe200078ec0ff */
[----:B------:R-:W1:Y:S01]  /*00d0*/  LDCU UR5, c[0x0][0x370] ;  /* 0x00006e00ff0577ac */ /* 0x000e620008000800 */
[----:B------:R-:W-:Y:S02]  /*00e0*/  IADD3 R3, PT, PT, R0, -0x1, RZ ;  /* 0xffffffff00037810 */ /* 0x000fe40007ffe0ff */
[----:B------:R-:W-:Y:S01]  /*00f0*/  IADD3 R6, PT, PT, R2, -0x1, RZ ;  /* 0xffffffff02067810 */ /* 0x000fe20007ffe0ff */
[----:B------:R-:W2:Y:S01]  /*0100*/  LDCU.64 UR8, c[0x0][0x358] ;  /* 0x00006b00ff0877ac */ /* 0x000ea20008000a00 */
[----:B------:R-:W-:Y:S02]  /*0110*/  ISETP.GE.U32.AND P2, PT, R3, 0x7, PT ;  /* 0x000000070300780c */ /* 0x000fe40003f46070 */
[----:B------:R-:W-:-:S02]  /*0120*/  LOP3.LUT R3, R5, 0x7ffffff0, RZ, 0xc0, !PT ;  /* 0x7ffffff005037812 */ /* 0x000fc400078ec0ff */
[----:B------:R-:W-:Y:S02]  /*0130*/  ISETP.GE.U32.AND P1, PT, R6, 0x3, PT ;  /* 0x000000030600780c */ /* 0x000fe40003f26070 */
[----:B------:R-:W-:Y:S02]  /*0140*/  LOP3.LUT R5, R5, 0x3, RZ, 0xc0, !PT ;  /* 0x0000000305057812 */ /* 0x000fe400078ec0ff */
[----:B------:R-:W-:Y:S01]  /*0150*/  IADD3 R6, PT, PT, -R3, RZ, RZ ;  /* 0x000000ff03067210 */ /* 0x000fe20007ffe1ff */
[----:B0-----:R-:W-:-:S04]  /*0160*/  UIADD3 UR6, UP0, UPT, UR6, 0x40, URZ ;  /* 0x0000004006067890 */ /* 0x001fc8000ff1e0ff */
[----:B------:R-:W-:Y:S02]  /*0170*/  UIADD3.X UR7, UPT, UPT, URZ, UR7, URZ, UP0, !UPT ;  /* 0x00000007ff077290 */ /* 0x000fe400087fe4ff */
[----:B-1----:R-:W-:-:S12]  /*0180*/  UIMAD UR4, UR4, UR5, URZ ;  /* 0x00000005040472a4 */ /* 0x002fd8000f8e02ff */
.L_x_71:
[----:B0-----:R-:W0:Y:S01]  /*0190*/  LDC.64 R12, c[0x0][0x398] ;  /* 0x0000e600ff0c7b82 */ /* 0x001e220000000a00 */
[----:B------:R-:W1:Y:S01]  /*01a0*/  LDCU UR5, c[0x0][0x390] ;  /* 0x00007200ff0577ac */ /* 0x000e620008000800 */
[----:B------:R-:W3:Y:S01]  /*01b0*/  LDCU UR10, c[0x0][0x380] ;  /* 0x00007000ff0a77ac */ /* 0x000ee20008000800 */
[----:B0-----:R-:W-:-:S05]  /*01c0*/  IMAD.WIDE R12, R4, 0x4, R12 ;  /* 0x00000004040c7825 */ /* 0x001fca00078e020c */
[----:B--2---:R0:W5:Y:S01]  /*01d0*/  LDG.E R25, desc[UR8][R12.64] ;  /* 0x000000080c197981 */ /* 0x004162000c1e1900 */
[----:B-1----:R-:W-:Y:S01]  /*01e0*/  UISETP.GE.U32.AND UP0, UPT, UR5, 0x10, UPT ;  /* 0x000000100500788c */ /* 0x002fe2000bf06070 */
[----:B------:R-:W-:Y:S01]  /*01f0*/  MOV R7, R4 ;  /* 0x0000000400077202 */ /* 0x000fe20000000f00 */
[----:B------:R-:W-:Y:S01]  /*0200*/  HFMA2 R24, -RZ, RZ, 0, 0 ;  /* 0x00000000ff187431 */ /* 0x000fe200000001ff */
[----:B------:R-:W-:-:S04]  /*0210*/  IADD3 R4, PT, PT, R4, UR4, RZ ;  /* 0x0000000404047c10 */ /* 0x000fc8000fffe0ff */
[----:B---3--:R-:W-:Y:S02]  /*0220*/  ISETP.GE.AND P0, PT, R4, UR10, PT ;  /* 0x0000000a04007c0c */ /* 0x008fe4000bf06270 */
[----:B0-----:R-:W-:Y:S11]  /*0230*/  BRA.U !UP0, `(.L_x_66) ;  /* 0x0000000508247547 */ /* 0x001ff6000b800000 */
[----:B------:R-:W-:Y:S02]  /*0240*/  MOV R14, UR6 ;  /* 0x00000006000e7c02 */ /* 0x000fe40008000f00 */
[----:B------:R-:W-:Y:S02]  /*0250*/  MOV R15, UR7 ;  /* 0x00000007000f7c02 */ /* 0x000fe40008000f00 */
[----:B------:R-:W-:-:S07]  /*0260*/  MOV R10, R6 ;  /* 0x00000006000a7202 */ /* 0x000fce0000000f00 */
.L_x_67:
[----:B------:R-:W2:Y:S04]  /*0270*/  LDG.E.64.CONSTANT R16, desc[UR8][R14.64+-0x40] ;  /* 0xffffc0080e107981 */ /* 0x000ea8000c1e9b00 */
[----:B------:R-:W3:Y:S04]  /*0280*/  LDG.E.64.CONSTANT R8, desc[UR8][R14.64+-0x38] ;  /* 0xffffc8080e087981 */ /* 0x000ee8000c1e9b00 */
[----:B------:R-:W4:Y:S04]  /*0290*/  LDG.E.64.CONSTANT R28, desc[UR8][R14.64+-0x30] ;  /* 0xffffd0080e1c7981 */ /* 0x000f28000c1e9b00 */
[----:B------:R-:W4:Y:S04]  /*02a0*/  LDG.E.64.CONSTANT R20, desc[UR8][R14.64+-0x28] ;  /* 0xffffd8080e147981 */ /* 0x000f28000c1e9b00 */
[----:B------:R-:W4:Y:S04]  /*02b0*/  LDG.E.64.CONSTANT R18, desc[UR8][R14.64+-0x20] ;  /* 0xffffe0080e127981 */ /* 0x000f28000c1e9b00 */
[----:B------:R-:W4:Y:S04]  /*02c0*/  LDG.E.64.CONSTANT R22, desc[UR8][R14.64] ;  /* 0x000000080e167981 */ /* 0x000f28000c1e9b00 */
[----:B------:R-:W4:Y:S01]  /*02d0*/  LDG.E.64.CONSTANT R26, desc[UR8][R14.64+-0x18] ;  /* 0xffffe8080e1a7981 */ /* 0x000f22000c1e9b00 */
[----:B--2---:R-:W-:-:S06]  /*02e0*/  IMAD.WIDE R16, R7, 0x4, R16 ;  /* 0x0000000407107825 */ /* 0x004fcc00078e0210 */
[----:B------:R-:W2:Y:S01]  /*02f0*/  LDG.E.CONSTANT R16, desc[UR8][R16.64] ;  /* 0x0000000810107981 */ /* 0x000ea2000c1e9900 */
[----:B---3--:R-:W-:-:S04]  /*0300*/  IMAD.WIDE R8, R7, 0x4, R8 ;  /* 0x0000000407087825 */ /* 0x008fc800078e0208 */
[C---:B----4-:R-:W-:Y:S02]  /*0310*/  IMAD.WIDE R28, R7.reuse, 0x4, R28 ;  /* 0x00000004071c7825 */ /* 0x050fe400078e021c */
[----:B------:R-:W3:Y:S02]  /*0320*/  LDG.E.CONSTANT R8, desc[UR8][R8.64] ;  /* 0x0000000808087981 */ /* 0x000ee4000c1e9900 */
[----:B------:R-:W-:-:S06]  /*0330*/  IMAD.WIDE R20, R7, 0x4, R20 ;  /* 0x0000000407147825 */ /* 0x000fcc00078e0214 */
[----:B------:R-:W4:Y:S04]  /*0340*/  LDG.E.CONSTANT R20, desc[UR8][R20.64] ;  /* 0x0000000814147981 */ /* 0x000f28000c1e9900 */
[----:B------:R-:W4:Y:S01]  /*0350*/  LDG.E.CONSTANT R9, desc[UR8][R28.64] ;  /* 0x000000081c097981 */ /* 0x000f22000c1e9900 */
[----:B------:R-:W-:-:S03]  /*0360*/  IMAD.WIDE R18, R7, 0x4, R18 ;  /* 0x0000000407127825 */ /* 0x000fc600078e0212 */
[----:B------:R-:W4:Y:S01]  /*0370*/  LDG.E.64.CONSTANT R28, desc[UR8][R14.64+0x8] ;  /* 0x000008080e1c7981 */ /* 0x000f22000c1e9b00 */
[----:B--2--5:R-:W-:-:S03]  /*0380*/  FADD R11, R16, R25 ;  /* 0x00000019100b7221 */ /* 0x024fc60000000000 */
[----:B------:R-:W2:Y:S04]  /*0390*/  LDG.E.64.CONSTANT R24, desc[UR8][R14.64+-0x10] ;  /* 0xfffff0080e187981 */ /* 0x000ea8000c1e9b00 */
[----:B------:R-:W2:Y:S01]  /*03a0*/  LDG.E.64.CONSTANT R16, desc[UR8][R14.64+-0x8] ;  /* 0xfffff8080e107981 */ /* 0x000ea2000c1e9b00 */
[----:B---3--:R-:W-:-:S04]  /*03b0*/  FADD R11, R11, R8 ;  /* 0x000000080b0b7221 */ /* 0x008fc80000000000 */
[----:B----4-:R-:W-:-:S04]  /*03c0*/  FADD R9, R11, R9 ;  /* 0x000000090b097221 */ /* 0x010fc80000000000 */
[----:B------:R-:W-:Y:S02]  /*03d0*/  FADD R8, R9, R20 ;  /* 0x0000001409087221 */ /* 0x000fe40000000000 */
[----:B------:R-:W3:Y:S04]  /*03e0*/  LDG.E.64.CONSTANT R20, desc[UR8][R14.64+0x10] ;  /* 0x000010080e147981 */ /* 0x000ee8000c1e9b00 */
[----:B------:R0:W4:Y:S04]  /*03f0*/  LDG.E.CONSTANT R9, desc[UR8][R18.64] ;  /* 0x0000000812097981 */ /* 0x000128000c1e9900 */
[----:B------:R-:W0:Y:S01]  /*0400*/  LDG.E.64.CONSTANT R18, desc[UR8][R14.64+0x18] ;  /* 0x000018080e127981 */ /* 0x000e22000c1e9b00 */
[----:B--2---:R-:W-:-:S04]  /*0410*/  IMAD.WIDE R24, R7, 0x4, R24 ;  /* 0x0000000407187825 */ /* 0x004fc800078e0218 */
[C---:B------:R-:W-:Y:S02]  /*0420*/  IMAD.WIDE R16, R7.reuse, 0x4, R16 ;  /* 0x0000000407107825 */ /* 0x040fe400078e0210 */
[----:B------:R-:W2:Y:S04]  /*0430*/  LDG.E.CONSTANT R25, desc[UR8][R24.64] ;  /* 0x0000000818197981 */ /* 0x000ea8000c1e9900 */
[----:B------:R1:W2:Y:S04]  /*0440*/  LDG.E.CONSTANT R24, desc[UR8][R16.64] ;  /* 0x0000000810187981 */ /* 0x0002a8000c1e9900 */
[----:B------:R-:W1:Y:S01]  /*0450*/  LDG.E.64.CONSTANT R16, desc[UR8][R14.64+0x20] ;  /* 0x000020080e107981 */ /* 0x000e62000c1e9b00 */
[----:B---3--:R-:W-:-:S04]  /*0460*/  IMAD.WIDE R20, R7, 0x4, R20 ;  /* 0x0000000407147825 */ /* 0x008fc800078e0214 */
[C---:B------:R-:W-:Y:S02]  /*0470*/  IMAD.WIDE R22, R7.reuse, 0x4, R22 ;  /* 0x0000000407167825 */ /* 0x040fe400078e0216 */
[----:B------:R-:W3:Y:S02]  /*0480*/  LDG.E.CONSTANT R21, desc[UR8][R20.64] ;  /* 0x0000000814157981 */ /* 0x000ee4000c1e9900 */
[C---:B0-----:R-:W-:Y:S02]  /*0490*/  IMAD.WIDE R18, R7.reuse, 0x4, R18 ;  /* 0x0000000407127825 */ /* 0x041fe400078e0212 */
[----:B------:R-:W3:Y:S02]  /*04a0*/  LDG.E.CONSTANT R23, desc[UR8][R22.64] ;  /* 0x0000000816177981 */ /* 0x000ee4000c1e9900 */
[C---:B------:R-:W-:Y:S02]  /*04b0*/  IMAD.WIDE R28, R7.reuse, 0x4, R28 ;  /* 0x00000004071c7825 */ /* 0x040fe400078e021c */
[----:B------:R0:W3:Y:S04]  /*04c0*/  LDG.E.CONSTANT R20, desc[UR8][R18.64] ;  /* 0x0000000812147981 */ /* 0x0000e8000c1e9900 */
[----:B------:R4:W3:Y:S04]  /*04d0*/  LDG.E.CONSTANT R22, desc[UR8][R28.64] ;  /* 0x000000081c167981 */ /* 0x0008e8000c1e9900 */
[----:B------:R-:W0:Y:S04]  /*04e0*/  LDG.E.64.CONSTANT R18, desc[UR8][R14.64+0x30] ;  /* 0x000030080e127981 */ /* 0x000e28000c1e9b00 */
[----:B------:R-:W4:Y:S01]  /*04f0*/  LDG.E.64.CONSTANT R28, desc[UR8][R14.64+0x38] ;  /* 0x000038080e1c7981 */ /* 0x000f22000c1e9b00 */
[----:B-1----:R-:W-:-:S05]  /*0500*/  IMAD.WIDE R16, R7, 0x4, R16 ;  /* 0x0000000407107825 */ /* 0x002fca00078e0210 */
[----:B------:R1:W3:Y:S04]  /*0510*/  LDG.E.CONSTANT R11, desc[UR8][R16.64] ;  /* 0x00000008100b7981 */ /* 0x0002e8000c1e9900 */
[----:B------:R-:W1:Y:S01]  /*0520*/  LDG.E.64.CONSTANT R16, desc[UR8][R14.64+0x28] ;  /* 0x000028080e107981 */ /* 0x000e62000c1e9b00 */
[----:B------:R-:W-:-:S06]  /*0530*/  IMAD.WIDE R26, R7, 0x4, R26 ;  /* 0x00000004071a7825 */ /* 0x000fcc00078e021a */
[----:B------:R-:W2:Y:S01]  /*0540*/  LDG.E.CONSTANT R26, desc[UR8][R26.64] ;  /* 0x000000081a1a7981 */ /* 0x000ea2000c1e9900 */
[----:B0-----:R-:W-:-:S04]  /*0550*/  IMAD.WIDE R18, R7, 0x4, R18 ;  /* 0x0000000407127825 */ /* 0x001fc800078e0212 */
[C---:B----4-:R-:W-:Y:S02]  /*0560*/  IMAD.WIDE R28, R7.reuse, 0x4, R28 ;  /* 0x00000004071c7825 */ /* 0x050fe400078e021c */
[----:B------:R-:W4:Y:S04]  /*0570*/  LDG.E.CONSTANT R18, desc[UR8][R18.64] ;  /* 0x0000000812127981 */ /* 0x000f28000c1e9900 */
[----:B------:R-:W4:Y:S01]  /*0580*/  LDG.E.CONSTANT R28, desc[UR8][R28.64] ;  /* 0x000000081c1c7981 */ /* 0x000f22000c1e9900 */
[----:B------:R-:W-:Y:S01]  /*0590*/  FADD R9, R8, R9 ;  /* 0x0000000908097221 */ /* 0x000fe20000000000 */
[----:B-1----:R-:W-:-:S05]  /*05a0*/  IMAD.WIDE R16, R7, 0x4, R16 ;  /* 0x0000000407107825 */ /* 0x002fca00078e0210 */
[----:B------:R-:W4:Y:S01]  /*05b0*/  LDG.E.CONSTANT R27, desc[UR8][R16.64] ;  /* 0x00000008101b7981 */ /* 0x000f22000c1e9900 */
[----:B--2---:R-:W-:-:S04]  /*05c0*/  FADD R26, R9, R26 ;  /* 0x0000001a091a7221 */ /* 0x004fc80000000000 */
[----:B------:R-:W-:-:S04]  /*05d0*/  FADD R25, R26, R25 ;  /* 0x000000191a197221 */ /* 0x000fc80000000000 */
[----:B------:R-:W-:-:S04]  /*05e0*/  FADD R24, R25, R24 ;  /* 0x0000001819187221 */ /* 0x000fc80000000000 */
[----:B---3--:R-:W-:-:S04]  /*05f0*/  FADD R23, R24, R23 ;  /* 0x0000001718177221 */ /* 0x008fc80000000000 */
[----:B------:R-:W-:Y:S01]  /*0600*/  FADD R22, R23, R22 ;  /* 0x0000001617167221 */ /* 0x000fe20000000000 */
[----:B------:R-:W-:-:S03]  /*0610*/  IADD3 R10, PT, PT, R10, 0x10, RZ ;  /* 0x000000100a0a7810 */ /* 0x000fc60007ffe0ff */
[----:B------:R-:W-:Y:S01]  /*0620*/  FADD R21, R22, R21 ;  /* 0x0000001516157221 */ /* 0x000fe20000000000 */
[----:B------:R-:W-:-:S03]  /*0630*/  ISETP.NE.AND P3, PT, R10, RZ, PT ;  /* 0x000000ff0a00720c */ /* 0x000fc60003f65270 */
[----:B------:R-:W-:-:S04]  /*0640*/  FADD R20, R21, R20 ;  /* 0x0000001415147221 */ /* 0x000fc80000000000 */
[----:B------:R-:W-:Y:S01]  /*0650*/  FADD R20, R20, R11 ;  /* 0x0000000b14147221 */ /* 0x000fe20000000000 */
[----:B------:R-:W-:-:S04]  /*0660*/  IADD3 R14, P4, PT, R14, 0x80, RZ ;  /* 0x000000800e0e7810 */ /* 0x000fc80007f9e0ff */
[----:B------:R-:W-:Y:S01]  /*0670*/  IADD3.X R15, PT, PT, RZ, R15, RZ, P4, !PT ;  /* 0x0000000fff0f7210 */ /* 0x000fe200027fe4ff */
[----:B----4-:R-:W-:-:S04]  /*0680*/  FADD R27, R20, R27 ;  /* 0x0000001b141b7221 */ /* 0x010fc80000000000 */
[----:B------:R-:W-:-:S04]  /*0690*/  FADD R27, R27, R18 ;  /* 0x000000121b1b7221 */ /* 0x000fc80000000000 */
[----:B------:R-:W-:Y:S01]  /*06a0*/  FADD R25, R27, R28 ;  /* 0x0000001c1b197221 */ /* 0x000fe20000000000 */
[----:B------:R-:W-:Y:S06]  /*06b0*/  @P3 BRA `(.L_x_67) ;  /* 0xfffffff800ec3947 */ /* 0x000fec000383ffff */
[----:B------:R-:W-:-:S07]  /*06c0*/  MOV R24, R3 ;  /* 0x0000000300187202 */ /* 0x000fce0000000f00 */
.L_x_66:
[----:B------:R-:W-:-:S13]  /*06d0*/  ISETP.NE.AND P3, PT, R0, RZ, PT ;  /* 0x000000ff0000720c */ /* 0x000fda0003f65270 */
[----:B------:R-:W-:Y:S05]  /*06e0*/  @!P3 BRA `(.L_x_68) ;  /* 0x000000040034b947 */ /* 0x000fea0003800000 */
[----:B------:R-:W-:Y:S01]  /*06f0*/  ISETP.NE.AND P3, PT, R2, RZ, PT ;  /* 0x000000ff0200720c */ /* 0x000fe20003f65270 */
[----:B------:R-:W-:-:S12]  /*0700*/  @!P2 BRA `(.L_x_69) ;  /* 0x00000000008ca947 */ /* 0x000fd80003800000 */
[----:B------:R-:W0:Y:S02]  /*0710*/  LDC.64 R28, c[0x0][0x388] ;  /* 0x0000e200ff1c7b82 */ /* 0x000e240000000a00 */
[----:B0-----:R-:W-:-:S05]  /*0720*/  IMAD.WIDE.U32 R28, R24, 0x8, R28 ;  /* 0x00000008181c7825 */ /* 0x001fca00078e001c */
[----:B------:R-:W2:Y:S04]  /*0730*/  LDG.E.64.CONSTANT R26, desc[UR8][R28.64] ;  /* 0x000000081c1a7981 */ /* 0x000ea8000c1e9b00 */
[----:B------:R-:W3:Y:S04]  /*0740*/  LDG.E.64.CONSTANT R22, desc[UR8][R28.64+0x8] ;  /* 0x000008081c167981 */ /* 0x000ee8000c1e9b00 */
[----:B------:R-:W4:Y:S04]  /*0750*/  LDG.E.64.CONSTANT R20, desc[UR8][R28.64+0x10] ;  /* 0x000010081c147981 */ /* 0x000f28000c1e9b00 */
[----:B------:R-:W4:Y:S04]  /*0760*/  LDG.E.64.CONSTANT R18, desc[UR8][R28.64+0x18] ;  /* 0x000018081c127981 */ /* 0x000f28000c1e9b00 */
[----:B------:R-:W4:Y:S04]  /*0770*/  LDG.E.64.CONSTANT R8, desc[UR8][R28.64+0x20] ;  /* 0x000020081c087981 */ /* 0x000f28000c1e9b00 */
[----:B------:R-:W4:Y:S04]  /*0780*/  LDG.E.64.CONSTANT R16, desc[UR8][R28.64+0x28] ;  /* 0x000028081c107981 */ /* 0x000f28000c1e9b00 */
[----:B------:R-:W4:Y:S04]  /*0790*/  LDG.E.64.CONSTANT R14, desc[UR8][R28.64+0x30] ;  /* 0x000030081c0e7981 */ /* 0x000f28000c1e9b00 */
[----:B------:R-:W4:Y:S01]  /*07a0*/  LDG.E.64.CONSTANT R10, desc[UR8][R28.64+0x38] ;  /* 0x000038081c0a7981 */ /* 0x000f22000c1e9b00 */
[----:B--2---:R-:W-:-:S04]  /*07b0*/  IMAD.WIDE R26, R7, 0x4, R26 ;  /* 0x00000004071a7825 */ /* 0x004fc800078e021a */
[C---:B---3--:R-:W-:Y:S02]  /*07c0*/  IMAD.WIDE R22, R7.reuse, 0x4, R22 ;  /* 0x0000000407167825 */ /* 0x048fe400078e0216 */
[----:B------:R-:W2:Y:S02]  /*07d0*/  LDG.E.CONSTANT R26, desc[UR8][R26.64] ;  /* 0x000000081a1a7981 */ /* 0x000ea4000c1e9900 */
[C---:B----4-:R-:W-:Y:S02]  /*07e0*/  IMAD.WIDE R20, R7.reuse, 0x4, R20 ;  /* 0x0000000407147825 */ /* 0x050fe400078e0214 */
[----:B------:R-:W3:Y:S02]  /*07f0*/  LDG.E.CONSTANT R22, desc[UR8][R22.64] ;  /* 0x0000000816167981 */ /* 0x000ee4000c1e9900 */
[C---:B------:R-:W-:Y:S02]  /*0800*/  IMAD.WIDE R18, R7.reuse, 0x4, R18 ;  /* 0x0000000407127825 */ /* 0x040fe400078e0212 */
[----:B------:R-:W4:Y:S02]  /*0810*/  LDG.E.CONSTANT R20, desc[UR8][R20.64] ;  /* 0x0000000814147981 */ /* 0x000f24000c1e9900 */
[----:B------:R-:W-:-:S02]  /*0820*/  IMAD.WIDE R8, R7, 0x4, R8 ;  /* 0x0000000407087825 */ /* 0x000fc400078e0208 */
[----:B------:R-:W4:Y:S02]  /*0830*/  LDG.E.CONSTANT R18, desc[UR8][R18.64] ;  /* 0x0000000812127981 */ /* 0x000f24000c1e9900 */
[C---:B------:R-:W-:Y:S02]  /*0840*/  IMAD.WIDE R16, R7.reuse, 0x4, R16 ;  /* 0x0000000407107825 */ /* 0x040fe400078e0210 */
[----:B------:R-:W4:Y:S02]  /*0850*/  LDG.E.CONSTANT R8, desc[UR8][R8.64] ;  /* 0x0000000808087981 */ /* 0x000f24000c1e9900 */
[C---:B------:R-:W-:Y:S02]  /*0860*/  IMAD.WIDE R14, R7.reuse, 0x4, R14 ;  /* 0x00000004070e7825 */ /* 0x040fe400078e020e */
[----:B------:R-:W4:Y:S02]  /*0870*/  LDG.E.CONSTANT R16, desc[UR8][R16.64] ;  /* 0x0000000810107981 */ /* 0x000f24000c1e9900 */
[----:B------:R-:W-:-:S02]  /*0880*/  IMAD.WIDE R10, R7, 0x4, R10 ;  /* 0x00000004070a7825 */ /* 0x000fc400078e020a */
[----:B------:R-:W4:Y:S04]  /*0890*/  LDG.E.CONSTANT R14, desc[UR8][R14.64] ;  /* 0x000000080e0e7981 */ /* 0x000f28000c1e9900 */
[----:B------:R-:W4:Y:S01]  /*08a0*/  LDG.E.CONSTANT R10, desc[UR8][R10.64] ;  /* 0x000000080a0a7981 */ /* 0x000f22000c1e9900 */
[----:B------:R-:W-:Y:S01]  /*08b0*/  IADD3 R24, PT, PT, R24, 0x8, RZ ;  /* 0x0000000818187810 */ /* 0x000fe20007ffe0ff */
[----:B--2--5:R-:W-:-:S04]  /*08c0*/  FADD R25, R25, R26 ;  /* 0x0000001a19197221 */ /* 0x024fc80000000000 */
[----:B---3--:R-:W-:-:S04]  /*08d0*/  FADD R25, R25, R22 ;  /* 0x0000001619197221 */ /* 0x008fc80000000000 */
[----:B----4-:R-:W-:-:S04]  /*08e0*/  FADD R25, R25, R20 ;  /* 0x0000001419197221 */ /* 0x010fc80000000000 */
[----:B------:R-:W-:-:S04]  /*08f0*/  FADD R25, R25, R18 ;  /* 0x0000001219197221 */ /* 0x000fc80000000000 */
[----:B------:R-:W-:-:S04]  /*0900*/  FADD R25, R25, R8 ;  /* 0x0000000819197221 */ /* 0x000fc80000000000 */
[----:B------:R-:W-:-:S04]  /*0910*/  FADD R25, R25, R16 ;  /* 0x0000001019197221 */ /* 0x000fc80000000000 */
[----:B------:R-:W-:-:S04]  /*0920*/  FADD R25, R25, R14 ;  /* 0x0000000e19197221 */ /* 0x000fc80000000000 */
[----:B------:R-:W-:-:S07]  /*0930*/  FADD R25, R25, R10 ;  /* 0x0000000a19197221 */ /* 0x000fce0000000000 */
.L_x_69:
        /* <DEDUP_REMOVED lines=8> */
[----:B------:R-:W4:Y:S01]  /*09c0*/  LDG.E.64.CONSTANT R10, desc[UR8][R18.64+0x18] ;  /* 0x00001808120a7981 */ /* 0x000f22000c1e9b00 */
[----:B--2---:R-:W-:-:S04]  /*09d0*/  IMAD.WIDE R14, R7, 0x4, R14 ;  /* 0x00000004070e7825 */ /* 0x004fc800078e020e */
[C---:B---3--:R-:W-:Y:S02]  /*09e0*/  IMAD.WIDE R16, R7.reuse, 0x4, R16 ;  /* 0x0000000407107825 */ /* 0x048fe400078e0210 */
[----:B------:R-:W2:Y:S02]  /*09f0*/  LDG.E.CONSTANT R14, desc[UR8][R14.64] ;  /* 0x000000080e0e7981 */ /* 0x000ea4000c1e9900 */
[C---:B----4-:R-:W-:Y:S02]  /*0a00*/  IMAD.WIDE R8, R7.reuse, 0x4, R8 ;  /* 0x0000000407087825 */ /* 0x050fe400078e0208 */
[----:B------:R-:W3:Y:S02]  /*0a10*/  LDG.E.CONSTANT R16, desc[UR8][R16.64] ;  /* 0x0000000810107981 */ /* 0x000ee4000c1e9900 */
[----:B------:R-:W-:Y:S02]  /*0a20*/  IMAD.WIDE R10, R7, 0x4, R10 ;  /* 0x00000004070a7825 */ /* 0x000fe400078e020a */
[----:B------:R-:W4:Y:S04]  /*0a30*/  LDG.E.CONSTANT R8, desc[UR8][R8.64] ;  /* 0x0000000808087981 */ /* 0x000f28000c1e9900 */
[----:B------:R-:W4:Y:S01]  /*0a40*/  LDG.E.CONSTANT R10, desc[UR8][R10.64] ;  /* 0x000000080a0a7981 */ /* 0x000f22000c1e9900 */
[----:B------:R-:W-:Y:S01]  /*0a50*/  IADD3 R24, PT, PT, R24, 0x4, RZ ;  /* 0x0000000418187810 */ /* 0x000fe20007ffe0ff */
[----:B--2--5:R-:W-:-:S04]  /*0a60*/  FADD R25, R25, R14 ;  /* 0x0000000e19197221 */ /* 0x024fc80000000000 */
[----:B---3--:R-:W-:-:S04]  /*0a70*/  FADD R25, R25, R16 ;  /* 0x0000001019197221 */ /* 0x008fc80000000000 */
[----:B----4-:R-:W-:-:S04]  /*0a80*/  FADD R25, R25, R8 ;  /* 0x0000000819197221 */ /* 0x010fc80000000000 */
[----:B------:R-:W-:-:S07]  /*0a90*/  FADD R25, R25, R10 ;  /* 0x0000000a19197221 */ /* 0x000fce0000000000 */
.L_x_70:
[----:B------:R-:W-:Y:S05]  /*0aa0*/  @!P3 BRA `(.L_x_68) ;  /* 0x000000000044b947 */ /* 0x000fea0003800000 */
[----:B------:R-:W0:Y:S02]  /*0ab0*/  LDC.64 R14, c[0x0][0x388] ;  /* 0x0000e200ff0e7b82 */ /* 0x000e240000000a00 */
[----:B0-----:R-:W-:-:S05]  /*0ac0*/  IMAD.WIDE.U32 R14, R24, 0x8, R14 ;  /* 0x00000008180e7825 */ /* 0x001fca00078e000e */
[----:B------:R-:W2:Y:S01]  /*0ad0*/  LDG.E.64.CONSTANT R8, desc[UR8][R14.64] ;  /* 0x000000080e087981 */ /* 0x000ea2000c1e9b00 */
[----:B------:R-:W-:Y:S01]  /*0ae0*/  ISETP.NE.AND P3, PT, R5, 0x1, PT ;  /* 0x000000010500780c */ /* 0x000fe20003f65270 */
[----:B--2---:R-:W-:-:S06]  /*0af0*/  IMAD.WIDE R8, R7, 0x4, R8 ;  /* 0x0000000407087825 */ /* 0x004fcc00078e0208 */
[----:B------:R-:W2:Y:S02]  /*0b00*/  LDG.E.CONSTANT R8, desc[UR8][R8.64] ;  /* 0x0000000808087981 */ /* 0x000ea4000c1e9900 */
[----:B--2--5:R-:W-:-:S04]  /*0b10*/  FADD R25, R25, R8 ;  /* 0x0000000819197221 */ /* 0x024fc80000000000 */
[----:B------:R-:W-:Y:S05]  /*0b20*/  @!P3 BRA `(.L_x_68) ;  /* 0x000000000024b947 */ /* 0x000fea0003800000 */
[----:B------:R-:W-:Y:S01]  /*0b30*/  ISETP.NE.AND P3, PT, R5, 0x2, PT ;  /* 0x000000020500780c */ /* 0x000fe20003f65270 */
[----:B------:R-:W2:-:S12]  /*0b40*/  LDG.E.64.CONSTANT R8, desc[UR8][R14.64+0x8] ;  /* 0x000008080e087981 */ /* 0x000e98000c1e9b00 */
[----:B------:R-:W3:Y:S01]  /*0b50*/  @P3 LDG.E.64.CONSTANT R10, desc[UR8][R14.64+0x10] ;  /* 0x000010080e0a3981 */ /* 0x000ee2000c1e9b00 */
[----:B--2---:R-:W-:-:S06]  /*0b60*/  IMAD.WIDE R8, R7, 0x4, R8 ;  /* 0x0000000407087825 */ /* 0x004fcc00078e0208 */
[----:B------:R-:W2:Y:S01]  /*0b70*/  LDG.E.CONSTANT R8, desc[UR8][R8.64] ;  /* 0x0000000808087981 */ /* 0x000ea2000c1e9900 */
[----:B---3--:R-:W-:-:S06]  /*0b80*/  @P3 IMAD.WIDE R10, R7, 0x4, R10 ;  /* 0x00000004070a3825 */ /* 0x008fcc00078e020a */
[----:B------:R-:W3:Y:S01]  /*0b90*/  @P3 LDG.E.CONSTANT R10, desc[UR8][R10.64] ;  /* 0x000000080a0a3981 */ /* 0x000ee2000c1e9900 */
[----:B--2---:R-:W-:-:S04]  /*0ba0*/  FADD R25, R25, R8 ;  /* 0x0000000819197221 */ /* 0x004fc80000000000 */
[----:B---3--:R-:W-:-:S07]  /*0bb0*/  @P3 FADD R25, R25, R10 ;  /* 0x0000000a19193221 */ /* 0x008fce0000000000 */
.L_x_68:
[----:B-----5:R0:W-:Y:S01]  /*0bc0*/  STG.E desc[UR8][R12.64], R25 ;  /* 0x000000190c007986 */ /* 0x0201e2000c101908 */
[----:B------:R-:W-:Y:S05]  /*0bd0*/  @!P0 BRA `(.L_x_71) ;  /* 0xfffffff4006c8947 */ /* 0x000fea000383ffff */
[----:B------:R-:W-:Y:S05]  /*0be0*/  EXIT ;  /* 0x000000000000794d */ /* 0x000fea0003800000 */
.L_x_72:
        /* <DEDUP_REMOVED lines=9> */
.L_x_154:


//--------------------- .text._Z9assignSumiPPKfiPf --------------------------
	.section	.text._Z9assignSumiPPKfiPf,"ax",@progbits
	.align	128
        .global         _Z9assignSumiPPKfiPf
        .type           _Z9assignSumiPPKfiPf,@function
        .size           _Z9assignSumiPPKfiPf,(.L_x_155 - _Z9assignSumiPPKfiPf)
        .other          _Z9assignSumiPPKfiPf,@"STO_CUDA_ENTRY STV_DEFAULT"
_Z9assignSumiPPKfiPf:
.text._Z9assignSumiPPKfiPf:
[----:B------:R-:W-:Y:S01]  /*0000*/  LDC R1, c[0x0][0x37c] ;  /* 0x0000df00ff017b82 */ /* 0x000fe20000000800 */
[----:B------:R-:W0:Y:S01]  /*0010*/  S2R R0, SR_CTAID.X ;  /* 0x0000000000007919 */ /* 0x000e220000002500 */
[----:B------:R-:W0:Y:S01]  /*0020*/  LDCU UR4, c[0x0][0x360] ;  /* 0x00006c00ff0477ac */ /* 0x000e220008000800 */
[----:B------:R-:W0:Y:S01]  /*0030*/  S2R R3, SR_TID.X ;  /* 0x0000000000037919 */ /* 0x000e220000002100 */
[----:B------:R-:W1:Y:S01]  /*0040*/  LDCU UR6, c[0x0][0x380] ;  /* 0x00007000ff0677ac */ /* 0x000e620008000800 */
[----:B------:R-:W2:Y:S01]  /*0050*/  LDCU UR5, c[0x0][0x370] ;  /* 0x00006e00ff0577ac */ /* 0x000ea20008000800 */
[----:B0-----:R-:W-:Y:S01]  /*0060*/  IMAD R0, R0, UR4, R3 ;  /* 0x0000000400007c24 */ /* 0x001fe2000f8e0203 */
[----:B--2---:R-:W-:-:S04]  /*0070*/  UIMAD UR4, UR4, UR5, URZ ;  /* 0x00000005040472a4 */ /* 0x004fc8000f8e02ff */
[----:B-1----:R-:W-:-:S13]  /*0080*/  ISETP.GE.AND P0, PT, R0, UR6, PT ;  /* 0x0000000600007c0c */ /* 0x002fda000bf06270 */
[----:B------:R-:W-:Y:S05]  /*0090*/  @P0 EXIT ;  /* 0x000000000000094d */ /* 0x000fea0003800000 */
[----:B------:R-:W0:Y:S01]  /*00a0*/  LDC R5, c[0x0][0x390] ;  /* 0x0000e400ff057b82 */ /* 0x000e220000000800 */
[----:B------:R-:W1:Y:S01]  /*00b0*/  LDCU.64 UR8, c[0x0][0x358] ;  /* 0x00006b00ff0877ac */ /* 0x000e620008000a00 */
[----:B0-----:R-:W-:-:S13]  /*00c0*/  ISETP.GT.AND P0, PT, R5, RZ, PT ;  /* 0x000000ff0500720c */ /* 0x001fda0003f04270 */
[----:B-1----:R-:W-:Y:S05]  /*00d0*/  @P0 BRA `(.L_x_73) ;  /* 0x00000000001c0947 */ /* 0x002fea0003800000 */
[----:B------:R-:W0:Y:S02]  /*00e0*/  LDC.64 R4, c[0x0][0x398] ;  /* 0x0000e600ff047b82 */ /* 0x000e240000000a00 */
.L_x_74:
[C---:B0-----:R-:W-:Y:S01]  /*00f0*/  IMAD.WIDE R2, R0.reuse, 0x4, R4 ;  /* 0x0000000400027825 */ /* 0x041fe200078e0204 */
[----:B------:R-:W-:-:S04]  /*0100*/  IADD3 R0, PT, PT, R0, UR4, RZ ;  /* 0x0000000400007c10 */ /* 0x000fc8000fffe0ff */
[----:B------:R1:W-:Y:S01]  /*0110*/  STG.E desc[UR8][R2.64], RZ ;  /* 0x000000ff02007986 */ /* 0x0003e2000c101908 */
[----:B------:R-:W-:-:S13]  /*0120*/  ISETP.GE.AND P0, PT, R0, UR6, PT ;  /* 0x0000000600007c0c */ /* 0x000fda000bf06270 */
[----:B-1----:R-:W-:Y:S05]  /*0130*/  @!P0 BRA `(.L_x_74) ;  /* 0xfffffffc00ec8947 */ /* 0x002fea000383ffff */
[----:B------:R-:W-:Y:S05]  /*0140*/  EXIT ;  /* 0x000000000000794d */ /* 0x000fea0003800000 */
.L_x_73:
[----:B------:R-:W0:Y:S01]  /*0150*/  LDCU.64 UR6, c[0x0][0x388] ;  /* 0x00007100ff0677ac */ /* 0x000e220008000a00 */
[C---:B------:R-:W-:Y:S02]  /*0160*/  LOP3.LUT R2, R5.reuse, 0xf, RZ, 0xc0, !PT ;  /* 0x0000000f05027812 */ /* 0x040fe400078ec0ff */
[----:B------:R-:W-:Y:S02]  /*0170*/  LOP3.LUT R3, R5, 0x7, RZ, 0xc0, !PT ;  /* 0x0000000705037812 */ /* 0x000fe400078ec0ff */
[----:B------:R-:W-:Y:S02]  /*0180*/  IADD3 R4, PT, PT, R2, -0x1, RZ ;  /* 0xffffffff02047810 */ /* 0x000fe40007ffe0ff */
[----:B------:R-:W-:Y:S02]  /*0190*/  IADD3 R6, PT, PT, R3, -0x1, RZ ;  /* 0xffffffff03067810 */ /* 0x000fe40007ffe0ff */
[----:B------:R-:W-:Y:S02]  /*01a0*/  ISETP.GE.U32.AND P1, PT, R4, 0x7, PT ;  /* 0x000000070400780c */ /* 0x000fe40003f26070 */
[----:B------:R-:W-:-:S02]  /*01b0*/  LOP3.LUT R4, R5, 0x7ffffff0, RZ, 0xc0, !PT ;  /* 0x7ffffff005047812 */ /* 0x000fc400078ec0ff */
[----:B------:R-:W-:Y:S02]  /*01c0*/  ISETP.GE.U32.AND P0, PT, R6, 0x3, PT ;  /* 0x000000030600780c */ /* 0x000fe40003f06070 */
[----:B------:R-:W-:Y:S02]  /*01d0*/  LOP3.LUT R5, R5, 0x3, RZ, 0xc0, !PT ;  /* 0x0000000305057812 */ /* 0x000fe400078ec0ff */
[----:B------:R-:W-:Y:S01]  /*01e0*/  IADD3 R6, PT, PT, -R4, RZ, RZ ;  /* 0x000000ff04067210 */ /* 0x000fe20007ffe1ff */
[----:B0-----:R-:W-:-:S04]  /*01f0*/  UIADD3 UR5, UP0, UPT, UR6, 0x40, URZ ;  /* 0x0000004006057890 */ /* 0x001fc8000ff1e0ff */
[----:B------:R-:W-:-:S12]  /*0200*/  UIADD3.X UR6, UPT, UPT, URZ, UR7, URZ, UP0, !UPT ;  /* 0x00000007ff067290 */ /* 0x000fd800087fe4ff */
.L_x_80:
[----:B------:R-:W0:Y:S01]  /*0210*/  LDCU UR7, c[0x0][0x390] ;  /* 0x00007200ff0777ac */ /* 0x000e220008000800 */
[----:B------:R-:W-:Y:S01]  /*0220*/  HFMA2 R24, -RZ, RZ, 0, 0 ;  /* 0x00000000ff187431 */ /* 0x000fe200000001ff */
[----:B------:R-:W-:Y:S01]  /*0230*/  MOV R7, RZ ;  /* 0x000000ff00077202 */ /* 0x000fe20000000f00 */
[----:B0-----:R-:W-:-:S09]  /*0240*/  UISETP.GE.U32.AND UP0, UPT, UR7, 0x10, UPT ;  /* 0x000000100700788c */ /* 0x001fd2000bf06070 */
[----:B------:R-:W-:Y:S05]  /*0250*/  BRA.U !UP0, `(.L_x_75) ;  /* 0x0000000508287547 */ /* 0x000fea000b800000 */
[----:B------:R-:W-:Y:S02]  /*0260*/  MOV R7, RZ ;  /* 0x000000ff00077202 */ /* 0x000fe40000000f00 */
[----:B------:R-:W-:Y:S02]  /*0270*/  MOV R12, UR5 ;  /* 0x00000005000c7c02 */ /* 0x000fe40008000f00 */
[----:B------:R-:W-:Y:S02]  /*0280*/  MOV R13, UR6 ;  /* 0x00000006000d7c02 */ /* 0x000fe40008000f00 */
[----:B------:R-:W-:-:S07]  /*0290*/  MOV R9, R6 ;  /* 0x0000000600097202 */ /* 0x000fce0000000f00 */
.L_x_76:
[----:B------:R-:W2:Y:S04]  /*02a0*/  LDG.E.64.CONSTANT R10, desc[UR8][R12.64+-0x40] ;  /* 0xffffc0080c0a7981 */ /* 0x000ea8000c1e9b00 */
[----:B------:R-:W3:Y:S04]  /*02b0*/  LDG.E.64.CONSTANT R20, desc[UR8][R12.64+-0x8] ;  /* 0xfffff8080c147981 */ /* 0x000ee8000c1e9b00 */
[----:B------:R-:W4:Y:S04]  /*02c0*/  LDG.E.64.CONSTANT R14, desc[UR8][R12.64] ;  /* 0x000000080c0e7981 */ /* 0x000f28000c1e9b00 */
[----:B------:R-:W5:Y:S04]  /*02d0*/  LDG.E.64.CONSTANT R16, desc[UR8][R12.64+-0x28] ;  /* 0xffffd8080c107981 */ /* 0x000f68000c1e9b00 */
[----:B------:R-:W5:Y:S04]  /*02e0*/  LDG.E.64.CONSTANT R28, desc[UR8][R12.64+-0x38] ;  /* 0xffffc8080c1c7981 */ /* 0x000f68000c1e9b00 */
[----:B------:R-:W5:Y:S04]  /*02f0*/  LDG.E.64.CONSTANT R22, desc[UR8][R12.64+-0x18] ;  /* 0xffffe8080c167981 */ /* 0x000f68000c1e9b00 */
[----:B------:R-:W5:Y:S04]  /*0300*/  LDG.E.64.CONSTANT R18, desc[UR8][R12.64+-0x10] ;  /* 0xfffff0080c127981 */ /* 0x000f68000c1e9b00 */
[----:B------:R-:W5:Y:S01]  /*0310*/  LDG.E.64.CONSTANT R26, desc[UR8][R12.64+-0x30] ;  /* 0xffffd0080c1a7981 */ /* 0x000f62000c1e9b00 */
[----:B--2---:R-:W-:-:S03]  /*0320*/  IMAD.WIDE R24, R0, 0x4, R10 ;  /* 0x0000000400187825 */ /* 0x004fc600078e020a */
[----:B------:R-:W2:Y:S04]  /*0330*/  LDG.E.64.CONSTANT R10, desc[UR8][R12.64+-0x20] ;  /* 0xffffe0080c0a7981 */ /* 0x000ea8000c1e9b00 */
[----:B------:R-:W2:Y:S01]  /*0340*/  LDG.E.CONSTANT R24, desc[UR8][R24.64] ;  /* 0x0000000818187981 */ /* 0x000ea2000c1e9900 */
[----:B---3--:R-:W-:-:S04]  /*0350*/  IMAD.WIDE R20, R0, 0x4, R20 ;  /* 0x0000000400147825 */ /* 0x008fc800078e0214 */
[C---:B----4-:R-:W-:Y:S02]  /*0360*/  IMAD.WIDE R14, R0.reuse, 0x4, R14 ;  /* 0x00000004000e7825 */ /* 0x050fe400078e020e */
[----:B------:R-:W3:Y:S02]  /*0370*/  LDG.E.CONSTANT R21, desc[UR8][R20.64] ;  /* 0x0000000814157981 */ /* 0x000ee4000c1e9900 */
[----:B-----5:R-:W-:-:S04]  /*0380*/  IMAD.WIDE R16, R0, 0x4, R16 ;  /* 0x0000000400107825 */ /* 0x020fc800078e0210 */
[C---:B------:R-:W-:Y:S01]  /*0390*/  IMAD.WIDE R28, R0.reuse, 0x4, R28 ;  /* 0x00000004001c7825 */ /* 0x040fe200078e021c */
[----:B------:R0:W4:Y:S04]  /*03a0*/  LDG.E.CONSTANT R25, desc[UR8][R16.64] ;  /* 0x0000000810197981 */ /* 0x000128000c1e9900 */
[----:B------:R1:W5:Y:S04]  /*03b0*/  LDG.E.CONSTANT R20, desc[UR8][R14.64] ;  /* 0x000000080e147981 */ /* 0x000368000c1e9900 */
[----:B------:R1:W3:Y:S04]  /*03c0*/  LDG.E.CONSTANT R8, desc[UR8][R28.64] ;  /* 0x000000081c087981 */ /* 0x0002e8000c1e9900 */
[----:B------:R-:W0:Y:S04]  /*03d0*/  LDG.E.64.CONSTANT R16, desc[UR8][R12.64+0x10] ;  /* 0x000010080c107981 */ /* 0x000e28000c1e9b00 */
[----:B------:R-:W1:Y:S04]  /*03e0*/  LDG.E.64.CONSTANT R14, desc[UR8][R12.64+0x20] ;  /* 0x000020080c0e7981 */ /* 0x000e68000c1e9b00 */
[----:B------:R-:W4:Y:S01]  /*03f0*/  LDG.E.64.CONSTANT R28, desc[UR8][R12.64+0x8] ;  /* 0x000008080c1c7981 */ /* 0x000f22000c1e9b00 */
[----:B--2---:R-:W-:-:S04]  /*0400*/  IMAD.WIDE R10, R0, 0x4, R10 ;  /* 0x00000004000a7825 */ /* 0x004fc800078e020a */
[----:B------:R-:W-:Y:S02]  /*0410*/  FADD R7, R24, R7 ;  /* 0x0000000718077221 */ /* 0x000fe40000000000 */
[----:B------:R2:W5:Y:S04]  /*0420*/  LDG.E.CONSTANT R24, desc[UR8][R10.64] ;  /* 0x000000080a187981 */ /* 0x000568000c1e9900 */
[----:B------:R-:W2:Y:S01]  /*0430*/  LDG.E.64.CONSTANT R10, desc[UR8][R12.64+0x18] ;  /* 0x000018080c0a7981 */ /* 0x000ea2000c1e9b00 */
[----:B------:R-:W-:-:S04]  /*0440*/  IMAD.WIDE R22, R0, 0x4, R22 ;  /* 0x0000000400167825 */ /* 0x000fc800078e0216 */
[C---:B------:R-:W-:Y:S02]  /*0450*/  IMAD.WIDE R18, R0.reuse, 0x4, R18 ;  /* 0x0000000400127825 */ /* 0x040fe400078e0212 */
[----:B------:R-:W5:Y:S02]  /*0460*/  LDG.E.CONSTANT R23, desc[UR8][R22.64] ;  /* 0x0000000816177981 */ /* 0x000f64000c1e9900 */
[C---:B0-----:R-:W-:Y:S02]  /*0470*/  IMAD.WIDE R16, R0.reuse, 0x4, R16 ;  /* 0x0000000400107825 */ /* 0x041fe400078e0210 */
[----:B------:R-:W5:Y:S02]  /*0480*/  LDG.E.CONSTANT R22, desc[UR8][R18.64] ;  /* 0x0000000812167981 */ /* 0x000f64000c1e9900 */
[----:B-1----:R-:W-:-:S04]  /*0490*/  IMAD.WIDE R14, R0, 0x4, R14 ;  /* 0x00000004000e7825 */ /* 0x002fc800078e020e */
[C---:B----4-:R-:W-:Y:S01]  /*04a0*/  IMAD.WIDE R28, R0.reuse, 0x4, R28 ;  /* 0x00000004001c7825 */ /* 0x050fe200078e021c */
[----:B------:R0:W4:Y:S04]  /*04b0*/  LDG.E.CONSTANT R18, desc[UR8][R16.64] ;  /* 0x0000000810127981 */ /* 0x000128000c1e9900 */
[----:B------:R1:W4:Y:S04]  /*04c0*/  LDG.E.CONSTANT R19, desc[UR8][R28.64] ;  /* 0x000000081c137981 */ /* 0x000328000c1e9900 */
[----:B------:R-:W0:Y:S04]  /*04d0*/  LDG.E.64.CONSTANT R16, desc[UR8][R12.64+0x30] ;  /* 0x000030080c107981 */ /* 0x000e28000c1e9b00 */
[----:B------:R-:W1:Y:S01]  /*04e0*/  LDG.E.64.CONSTANT R28, desc[UR8][R12.64+0x38] ;  /* 0x000038080c1c7981 */ /* 0x000e62000c1e9b00 */
[----:B--2---:R-:W-:-:S06]  /*04f0*/  IMAD.WIDE R10, R0, 0x4, R10 ;  /* 0x00000004000a7825 */ /* 0x004fcc00078e020a */
[----:B------:R-:W2:Y:S04]  /*0500*/  LDG.E.CONSTANT R11, desc[UR8][R10.64] ;  /* 0x000000080a0b7981 */ /* 0x000ea8000c1e9900 */
[----:B------:R5:W2:Y:S04]  /*0510*/  LDG.E.CONSTANT R10, desc[UR8][R14.64] ;  /* 0x000000080e0a7981 */ /* 0x000aa8000c1e9900 */
[----:B------:R-:W5:Y:S01]  /*0520*/  LDG.E.64.CONSTANT R14, desc[UR8][R12.64+0x28] ;  /* 0x000028080c0e7981 */ /* 0x000f62000c1e9b00 */
[----:B------:R-:W-:-:S06]  /*0530*/  IMAD.WIDE R26, R0, 0x4, R26 ;  /* 0x00000004001a7825 */ /* 0x000fcc00078e021a */
[----:B------:R-:W4:Y:S01]  /*0540*/  LDG.E.CONSTANT R26, desc[UR8][R26.64] ;  /* 0x000000081a1a7981 */ /* 0x000f22000c1e9900 */
[----:B0-----:R-:W-:-:S04]  /*0550*/  IMAD.WIDE R16, R0, 0x4, R16 ;  /* 0x0000000400107825 */ /* 0x001fc800078e0210 */
[C---:B-1----:R-:W-:Y:S02]  /*0560*/  IMAD.WIDE R28, R0.reuse, 0x4, R28 ;  /* 0x00000004001c7825 */ /* 0x042fe400078e021c */
[----:B------:R-:W2:Y:S04]  /*0570*/  LDG.E.CONSTANT R16, desc[UR8][R16.64] ;  /* 0x0000000810107981 */ /* 0x000ea8000c1e9900 */
[----:B------:R-:W2:Y:S01]  /*0580*/  LDG.E.CONSTANT R28, desc[UR8][R28.64] ;  /* 0x000000081c1c7981 */ /* 0x000ea2000c1e9900 */
[----:B---3--:R-:W-:Y:S01]  /*0590*/  FADD R7, R7, R8 ;  /* 0x0000000807077221 */ /* 0x008fe20000000000 */
[----:B-----5:R-:W-:-:S05]  /*05a0*/  IMAD.WIDE R14, R0, 0x4, R14 ;  /* 0x00000004000e7825 */ /* 0x020fca00078e020e */
[----:B------:R-:W3:Y:S01]  /*05b0*/  LDG.E.CONSTANT R27, desc[UR8][R14.64] ;  /* 0x000000080e1b7981 */ /* 0x000ee2000c1e9900 */
[----:B----4-:R-:W-:-:S04]  /*05c0*/  FADD R26, R7, R26 ;  /* 0x0000001a071a7221 */ /* 0x010fc80000000000 */
[----:B------:R-:W-:-:S04]  /*05d0*/  FADD R25, R26, R25 ;  /* 0x000000191a197221 */ /* 0x000fc80000000000 */
[----:B------:R-:W-:-:S04]  /*05e0*/  FADD R24, R25, R24 ;  /* 0x0000001819187221 */ /* 0x000fc80000000000 */
[----:B------:R-:W-:-:S04]  /*05f0*/  FADD R23, R24, R23 ;  /* 0x0000001718177221 */ /* 0x000fc80000000000 */
[----:B------:R-:W-:-:S04]  /*0600*/  FADD R22, R23, R22 ;  /* 0x0000001617167221 */ /* 0x000fc80000000000 */
[----:B------:R-:W-:-:S04]  /*0610*/  FADD R21, R22, R21 ;  /* 0x0000001516157221 */ /* 0x000fc80000000000 */
[----:B------:R-:W-:-:S04]  /*0620*/  FADD R20, R21, R20 ;  /* 0x0000001415147221 */ /* 0x000fc80000000000 */
[----:B------:R-:W-:Y:S01]  /*0630*/  FADD R19, R20, R19 ;  /* 0x0000001314137221 */ /* 0x000fe20000000000 */
[----:B------:R-:W-:-:S03]  /*0640*/  IADD3 R9, PT, PT, R9, 0x10, RZ ;  /* 0x0000001009097810 */ /* 0x000fc60007ffe0ff */
[----:B------:R-:W-:Y:S01]  /*0650*/  FADD R18, R19, R18 ;  /* 0x0000001213127221 */ /* 0x000fe20000000000 */
[----:B------:R-:W-:-:S03]  /*0660*/  ISETP.NE.AND P2, PT, R9, RZ, PT ;  /* 0x000000ff0900720c */ /* 0x000fc60003f45270 */
[----:B--2---:R-:W-:-:S04]  /*0670*/  FADD R11, R18, R11 ;  /* 0x0000000b120b7221 */ /* 0x004fc80000000000 */
[----:B------:R-:W-:Y:S01]  /*0680*/  FADD R10, R11, R10 ;  /* 0x0000000a0b0a7221 */ /* 0x000fe20000000000 */
[----:B------:R-:W-:-:S04]  /*0690*/  IADD3 R12, P3, PT, R12, 0x80, RZ ;  /* 0x000000800c0c7810 */ /* 0x000fc80007f7e0ff */
[----:B------:R-:W-:Y:S01]  /*06a0*/  IADD3.X R13, PT, PT, RZ, R13, RZ, P3, !PT ;  /* 0x0000000dff0d7210 */ /* 0x000fe20001ffe4ff */
[----:B---3--:R-:W-:-:S04]  /*06b0*/  FADD R27, R10, R27 ;  /* 0x0000001b0a1b7221 */ /* 0x008fc80000000000 */
[----:B------:R-:W-:-:S04]  /*06c0*/  FADD R27, R27, R16 ;  /* 0x000000101b1b7221 */ /* 0x000fc80000000000 */
[----:B------:R-:W-:Y:S01]  /*06d0*/  FADD R7, R27, R28 ;  /* 0x0000001c1b077221 */ /* 0x000fe20000000000 */
[----:B------:R-:W-:Y:S06]  /*06e0*/  @P2 BRA `(.L_x_76) ;  /* 0xfffffff800ec2947 */ /* 0x000fec000383ffff */
[----:B------:R-:W-:-:S07]  /*06f0*/  MOV R24, R4 ;  /* 0x0000000400187202 */ /* 0x000fce0000000f00 */
.L_x_75:
        /* <DEDUP_REMOVED lines=14> */
[----:B--2---:R-:W-:-:S04]  /*07e0*/  IMAD.WIDE R22, R0, 0x4, R22 ;  /* 0x0000000400167825 */ /* 0x004fc800078e0216 */
[C---:B---3--:R-:W-:Y:S02]  /*07f0*/  IMAD.WIDE R20, R0.reuse, 0x4, R20 ;  /* 0x0000000400147825 */ /* 0x048fe400078e0214 */
[----:B------:R-:W2:Y:S02]  /*0800*/  LDG.E.CONSTANT R22, desc[UR8][R22.64] ;  /* 0x0000000816167981 */ /* 0x000ea4000c1e9900 */
[C---:B----4-:R-:W-:Y:S02]  /*0810*/  IMAD.WIDE R8, R0.reuse, 0x4, R8 ;  /* 0x0000000400087825 */ /* 0x050fe400078e0208 */
[----:B------:R-:W3:Y:S02]  /*0820*/  LDG.E.CONSTANT R20, desc[UR8][R20.64] ;  /* 0x0000000814147981 */ /* 0x000ee4000c1e9900 */
[C---:B-----5:R-:W-:Y:S02]  /*0830*/  IMAD.WIDE R18, R0.reuse, 0x4, R18 ;  /* 0x0000000400127825 */ /* 0x060fe400078e0212 */
[----:B------:R-:W4:Y:S02]  /*0840*/  LDG.E.CONSTANT R8, desc[UR8][R8.64] ;  /* 0x0000000808087981 */ /* 0x000f24000c1e9900 */
[----:B------:R-:W-:-:S02]  /*0850*/  IMAD.WIDE R16, R0, 0x4, R16 ;  /* 0x0000000400107825 */ /* 0x000fc400078e0210 */
[----:B------:R-:W5:Y:S02]  /*0860*/  LDG.E.CONSTANT R18, desc[UR8][R18.64] ;  /* 0x0000000812127981 */ /* 0x000f64000c1e9900 */
[C---:B------:R-:W-:Y:S02]  /*0870*/  IMAD.WIDE R14, R0.reuse, 0x4, R14 ;  /* 0x00000004000e7825 */ /* 0x040fe400078e020e */
[----:B------:R-:W5:Y:S02]  /*0880*/  LDG.E.CONSTANT R16, desc[UR8][R16.64] ;  /* 0x0000000810107981 */ /* 0x000f64000c1e9900 */
[C---:B------:R-:W-:Y:S02]  /*0890*/  IMAD.WIDE R12, R0.reuse, 0x4, R12 ;  /* 0x00000004000c7825 */ /* 0x040fe400078e020c */
[----:B------:R-:W5:Y:S02]  /*08a0*/  LDG.E.CONSTANT R14, desc[UR8][R14.64] ;  /* 0x000000080e0e7981 */ /* 0x000f64000c1e9900 */
[----:B------:R-:W-:-:S02]  /*08b0*/  IMAD.WIDE R10, R0, 0x4, R10 ;  /* 0x00000004000a7825 */ /* 0x000fc400078e020a */
[----:B------:R-:W5:Y:S04]  /*08c0*/  LDG.E.CONSTANT R12, desc[UR8][R12.64] ;  /* 0x000000080c0c7981 */ /* 0x000f68000c1e9900 */
[----:B------:R-:W5:Y:S01]  /*08d0*/  LDG.E.CONSTANT R10, desc[UR8][R10.64] ;  /* 0x000000080a0a7981 */ /* 0x000f62000c1e9900 */
[----:B------:R-:W-:Y:S01]  /*08e0*/  IADD3 R24, PT, PT, R24, 0x8, RZ ;  /* 0x0000000818187810 */ /* 0x000fe20007ffe0ff */
[----:B--2---:R-:W-:-:S04]  /*08f0*/  FADD R7, R7, R22 ;  /* 0x0000001607077221 */ /* 0x004fc80000000000 */
[----:B---3--:R-:W-:-:S04]  /*0900*/  FADD R7, R7, R20 ;  /* 0x0000001407077221 */ /* 0x008fc80000000000 */
[----:B----4-:R-:W-:-:S04]  /*0910*/  FADD R7, R7, R8 ;  /* 0x0000000807077221 */ /* 0x010fc80000000000 */
[----:B-----5:R-:W-:-:S04]  /*0920*/  FADD R7, R7, R18 ;  /* 0x0000001207077221 */ /* 0x020fc80000000000 */
[----:B------:R-:W-:-:S04]  /*0930*/  FADD R7, R7, R16 ;  /* 0x0000001007077221 */ /* 0x000fc80000000000 */
[----:B------:R-:W-:-:S04]  /*0940*/  FADD R7, R7, R14 ;  /* 0x0000000e07077221 */ /* 0x000fc80000000000 */
[----:B------:R-:W-:-:S04]  /*0950*/  FADD R7, R7, R12 ;  /* 0x0000000c07077221 */ /* 0x000fc80000000000 */
[----:B------:R-:W-:-:S07]  /*0960*/  FADD R7, R7, R10 ;  /* 0x0000000a07077221 */ /* 0x000fce0000000000 */
.L_x_78:
        /* <DEDUP_REMOVED lines=8> */
[----:B------:R-:W5:Y:S01]  /*09f0*/  LDG.E.64.CONSTANT R10, desc[UR8][R12.64+0x18] ;  /* 0x000018080c0a7981 */ /* 0x000f62000c1e9b00 */
[----:B--2---:R-:W-:-:S04]  /*0a00*/  IMAD.WIDE R14, R0, 0x4, R14 ;  /* 0x00000004000e7825 */ /* 0x004fc800078e020e */
[C---:B---3--:R-:W-:Y:S02]  /*0a10*/  IMAD.WIDE R16, R0.reuse, 0x4, R16 ;  /* 0x0000000400107825 */ /* 0x048fe400078e0210 */
[----:B------:R-:W2:Y:S02]  /*0a20*/  LDG.E.CONSTANT R14, desc[UR8][R14.64] ;  /* 0x000000080e0e7981 */ /* 0x000ea4000c1e9900 */
[C---:B----4-:R-:W-:Y:S02]  /*0a30*/  IMAD.WIDE R8, R0.reuse, 0x4, R8 ;  /* 0x0000000400087825 */ /* 0x050fe400078e0208 */
[----:B------:R-:W3:Y:S02]  /*0a40*/  LDG.E.CONSTANT R16, desc[UR8][R16.64] ;  /* 0x0000000810107981 */ /* 0x000ee4000c1e9900 */
[----:B-----5:R-:W-:Y:S02]  /*0a50*/  IMAD.WIDE R10, R0, 0x4, R10 ;  /* 0x00000004000a7825 */ /* 0x020fe400078e020a */
[----:B------:R-:W4:Y:S04]  /*0a60*/  LDG.E.CONSTANT R8, desc[UR8][R8.64] ;  /* 0x0000000808087981 */ /* 0x000f28000c1e9900 */
[----:B------:R-:W5:Y:S01]  /*0a70*/  LDG.E.CONSTANT R10, desc[UR8][R10.64] ;  /* 0x000000080a0a7981 */ /* 0x000f62000c1e9900 */
[----:B------:R-:W-:Y:S01]  /*0a80*/  IADD3 R24, PT, PT, R24, 0x4, RZ ;  /* 0x0000000418187810 */ /* 0x000fe20007ffe0ff */
[----:B--2---:R-:W-:-:S04]  /*0a90*/  FADD R7, R7, R14 ;  /* 0x0000000e07077221 */ /* 0x004fc80000000000 */
[----:B---3--:R-:W-:-:S04]  /*0aa0*/  FADD R7, R7, R16 ;  /* 0x0000001007077221 */ /* 0x008fc80000000000 */
[----:B----4-:R-:W-:-:S04]  /*0ab0*/  FADD R7, R7, R8 ;  /* 0x0000000807077221 */ /* 0x010fc80000000000 */
[----:B-----5:R-:W-:-:S07]  /*0ac0*/  FADD R7, R7, R10 ;  /* 0x0000000a07077221 */ /* 0x020fce0000000000 */
.L_x_79:
[----:B------:R-:W-:Y:S05]  /*0ad0*/  @!P2 BRA `(.L_x_77) ;  /* 0x000000000044a947 */ /* 0x000fea0003800000 */
[----:B------:R-:W0:Y:S02]  /*0ae0*/  LDC.64 R12, c[0x0][0x388] ;  /* 0x0000e200ff0c7b82 */ /* 0x000e240000000a00 */
[----:B0-----:R-:W-:-:S05]  /*0af0*/  IMAD.WIDE.U32 R12, R24, 0x8, R12 ;  /* 0x00000008180c7825 */ /* 0x001fca00078e000c */
[----:B------:R-:W2:Y:S01]  /*0b00*/  LDG.E.64.CONSTANT R8, desc[UR8][R12.64] ;  /* 0x000000080c087981 */ /* 0x000ea2000c1e9b00 */
[----:B------:R-:W-:Y:S01]  /*0b10*/  ISETP.NE.AND P2, PT, R5, 0x1, PT ;  /* 0x000000010500780c */ /* 0x000fe20003f45270 */
[----:B--2---:R-:W-:-:S06]  /*0b20*/  IMAD.WIDE R8, R0, 0x4, R8 ;  /* 0x0000000400087825 */ /* 0x004fcc00078e0208 */
[----:B------:R-:W2:Y:S02]  /*0b30*/  LDG.E.CONSTANT R8, desc[UR8][R8.64] ;  /* 0x0000000808087981 */ /* 0x000ea4000c1e9900 */
[----:B--2---:R-:W-:-:S04]  /*0b40*/  FADD R7, R7, R8 ;  /* 0x0000000807077221 */ /* 0x004fc80000000000 */
        /* <DEDUP_REMOVED lines=10> */
.L_x_77:
[----:B------:R-:W0:Y:S01]  /*0bf0*/  LDC.64 R8, c[0x0][0x398] ;  /* 0x0000e600ff087b82 */ /* 0x000e220000000a00 */
[----:B------:R-:W1:Y:S01]  /*0c00*/  LDCU UR7, c[0x0][0x380] ;  /* 0x00007000ff0777ac */ /* 0x000e620008000800 */
[C---:B0-----:R-:W-:Y:S01]  /*0c10*/  IMAD.WIDE R8, R0.reuse, 0x4, R8 ;  /* 0x0000000400087825 */ /* 0x041fe200078e0208 */
[----:B------:R-:W-:-:S04]  /*0c20*/  IADD3 R0, PT, PT, R0, UR4, RZ ;  /* 0x0000000400007c10 */ /* 0x000fc8000fffe0ff */
[----:B------:R0:W-:Y:S01]  /*0c30*/  STG.E desc[UR8][R8.64], R7 ;  /* 0x0000000708007986 */ /* 0x0001e2000c101908 */
[----:B-1----:R-:W-:-:S13]  /*0c40*/  ISETP.GE.AND P2, PT, R0, UR7, PT ;  /* 0x0000000700007c0c */ /* 0x002fda000bf46270 */
[----:B0-----:R-:W-:Y:S05]  /*0c50*/  @!P2 BRA `(.L_x_80) ;  /* 0xfffffff4006ca947 */ /* 0x001fea000383ffff */
[----:B------:R-:W-:Y:S05]  /*0c60*/  EXIT ;  /* 0x000000000000794d */ /* 0x000fea0003800000 */
.L_x_81:
        /* <DEDUP_REMOVED lines=9> */
.L_x_155:


//--------------------- .text._Z16slicedInplaceAddiifPKfPKiPf --------------------------
	.section	.text._Z16slicedInplaceAddiifPKfPKiPf,"ax",@progbits
	.align	128
        .global         _Z16slicedInplaceAddiifPKfPKiPf
        .type           _Z16slicedInplaceAddiifPKfPKiPf,@function
        .size           _Z16slicedInplaceAddiifPKfPKiPf,(.L_x_156 - _Z16slicedInplaceAddiifPKfPKiPf)
        .other          _Z16slicedInplaceAddiifPKfPKiPf,@"STO_CUDA_ENTRY STV_DEFAULT"
_Z16slicedInplaceAddiifPKfPKiPf:
.text._Z16slicedInplaceAddiifPKfPKiPf:
        /* <DEDUP_REMOVED lines=27> */
[----:B0-----:R-:W-:Y:S02]  /*01b0*/  HFMA2 R2, -RZ, RZ, 0, 0 ;  /* 0x00000000ff027431 */ /* 0x001fe400000001ff */
[----:B----4-:R-:W-:-:S04]  /*01c0*/  IMAD R11, R11, R3, RZ ;  /* 0x000000030b0b7224 */ /* 0x010fc800078e02ff */
        /* <DEDUP_REMOVED lines=17> */
[----:B------:R-:W-:Y:S02]  /*02e0*/  IADD3 R10, PT, PT, R10, 0x1, RZ ;  /* 0x000000010a0a7810 */ /* 0x000fe40007ffe0ff */
[----:B------:R-:W1:Y:S01]  /*02f0*/  I2F.RP R11, R8 ;  /* 0x00000008000b7306 */ /* 0x000e620000209400 */
[----:B------:R-:W-:Y:S02]  /*0300*/  ISETP.NE.AND P2, PT, R9, RZ, PT ;  /* 0x000000ff0900720c */ /* 0x000fe40003f45270 */
[----:B------:R-:W-:Y:S02]  /*0310*/  LOP3.LUT R10, R10, 0x3, RZ, 0xc0, !PT ;  /* 0x000000030a0a7812 */ /* 0x000fe400078ec0ff */
[----:B------:R-:W2:Y:S02]  /*0320*/  LDC.64 R4, c[0x0][0x390] ;  /* 0x0000e400ff047b82 */ /* 0x000ea40000000a00 */
[----:B------:R-:W-:-:S06]  /*0330*/  IADD3 R14, PT, PT, -R10, RZ, RZ ;  /* 0x000000ff0a0e7210 */ /* 0x000fcc0007ffe1ff */
[----:B------:R-:W3:Y:S01]  /*0340*/  LDC.64 R6, c[0x0][0x398] ;  /* 0x0000e600ff067b82 */ /* 0x000ee20000000a00 */
[----:B-1----:R-:W1:Y:S02]  /*0350*/  MUFU.RCP R11, R11 ;  /* 0x0000000b000b7308 */ /* 0x002e640000001000 */
[----:B-1----:R-:W-:-:S06]  /*0360*/  IADD3 R12, PT, PT, R11, 0xffffffe, RZ ;  /* 0x0ffffffe0b0c7810 */ /* 0x002fcc0007ffe0ff */
[----:B------:R1:W4:Y:S02]  /*0370*/  F2I.FTZ.U32.TRUNC.NTZ R13, R12 ;  /* 0x0000000c000d7305 */ /* 0x000324000021f000 */
[----:B-1----:R-:W-:Y:S02]  /*0380*/  IMAD.MOV.U32 R12, RZ, RZ, RZ ;  /* 0x000000ffff0c7224 */ /* 0x002fe400078e00ff */
[----:B----4-:R-:W-:-:S04]  /*0390*/  IMAD.MOV R15, RZ, RZ, -R13 ;  /* 0x000000ffff0f7224 */ /* 0x010fc800078e0a0d */
[----:B------:R-:W-:-:S04]  /*03a0*/  IMAD R15, R15, R8, RZ ;  /* 0x000000080f0f7224 */ /* 0x000fc800078e02ff */
[----:B------:R-:W-:Y:S01]  /*03b0*/  IMAD.HI.U32 R12, R13, R15, R12 ;  /* 0x0000000f0d0c7227 */ /* 0x000fe200078e000c */
[----:B0-23--:R-:W-:-:S07]  /*03c0*/  LOP3.LUT R13, RZ, R9, RZ, 0x33, !PT ;  /* 0x00000009ff0d7212 */ /* 0x00dfce00078e33ff */
.L_x_84:
[----:B------:R-:W-:Y:S01]  /*03d0*/  IABS R11, R26 ;  /* 0x0000001a000b7213 */ /* 0x000fe20000000000 */
[----:B------:R-:W-:-:S04]  /*03e0*/  IMAD.U32 R9, RZ, RZ, UR7 ;  /* 0x00000007ff097e24 */ /* 0x000fc8000f8e00ff */
[----:B------:R-:W-:Y:S01]  /*03f0*/  IMAD.HI.U32 R10, R12, R11, RZ ;  /* 0x0000000b0c0a7227 */ /* 0x000fe200078e00ff */
[----:B------:R-:W-:-:S04]  /*0400*/  IABS R18, R9 ;  /* 0x0000000900127213 */ /* 0x000fc80000000000 */
[----:B------:R-:W-:-:S05]  /*0410*/  IADD3 R16, PT, PT, -R10, RZ, RZ ;  /* 0x000000ff0a107210 */ /* 0x000fca0007ffe1ff */
[----:B------:R-:W-:-:S05]  /*0420*/  IMAD R11, R18, R16, R11 ;  /* 0x00000010120b7224 */ /* 0x000fca00078e020b */
        /* <DEDUP_REMOVED lines=8> */
[----:B0-----:R-:W-:Y:S01]  /*04b0*/  SEL R15, R13, R10, !P2 ;  /* 0x0000000a0d0f7207 */ /* 0x001fe20005000000 */
[----:B------:R-:W-:-:S04]  /*04c0*/  IMAD.WIDE R10, R26, 0x4, R4 ;  /* 0x000000041a0a7825 */ /* 0x000fc800078e0204 */
[----:B------:R-:W-:Y:S02]  /*04d0*/  IMAD.WIDE R18, R15, 0x4, R6 ;  /* 0x000000040f127825 */ /* 0x000fe400078e0206 */
[----:B------:R-:W2:Y:S04]  /*04e0*/  LDG.E.CONSTANT R10, desc[UR4][R10.64] ;  /* 0x000000040a0a7981 */ /* 0x000ea8000c1e9900 */
[----:B------:R-:W3:Y:S01]  /*04f0*/  LDG.E.CONSTANT R18, desc[UR4][R18.64] ;  /* 0x0000000412127981 */ /* 0x000ee2000c1e9900 */
[----:B------:R-:W-:Y:S01]  /*0500*/  IMAD.MOV R16, RZ, RZ, -R15 ;  /* 0x000000ffff107224 */ /* 0x000fe200078e0a0f */
[----:B------:R-:W-:-:S03]  /*0510*/  IADD3 R14, PT, PT, R14, 0x1, RZ ;  /* 0x000000010e0e7810 */ /* 0x000fc60007ffe0ff */
[--C-:B------:R-:W-:Y:S01]  /*0520*/  IMAD R16, R9, R16, R26.reuse ;  /* 0x0000001009107224 */ /* 0x100fe200078e021a */
[----:B------:R-:W-:Y:S01]  /*0530*/  ISETP.NE.AND P1, PT, R14, RZ, PT ;  /* 0x000000ff0e00720c */ /* 0x000fe20003f25270 */
[----:B------:R-:W-:Y:S02]  /*0540*/  IMAD.IADD R26, R17, 0x1, R26 ;  /* 0x00000001111a7824 */ /* 0x000fe400078e021a */
[----:B--2---:R-:W-:Y:S01]  /*0550*/  FMUL R15, R10, UR6 ;  /* 0x000000060a0f7c20 */ /* 0x004fe20008400000 */
[----:B---3--:R-:W-:-:S04]  /*0560*/  IMAD R21, R18, R9, R16 ;  /* 0x0000000912157224 */ /* 0x008fc800078e0210 */
[----:B------:R-:W-:-:S05]  /*0570*/  IMAD.WIDE R20, R21, 0x4, R2 ;  /* 0x0000000415147825 */ /* 0x000fca00078e0202 */
[----:B------:R0:W-:Y:S01]  /*0580*/  REDG.E.ADD.F32.FTZ.RN.STRONG.GPU desc[UR4][R20.64], R15 ;  /* 0x0000000f140079a6 */ /* 0x0001e2000c12f304 */
[----:B------:R-:W-:Y:S05]  /*0590*/  @P1 BRA `(.L_x_84) ;  /* 0xfffffffc008c1947 */ /* 0x000fea000383ffff */
.L_x_83:
[----:B------:R-:W-:Y:S05]  /*05a0*/  BSYNC.RECONVERGENT B0 ;  /* 0x0000000000007941 */ /* 0x000fea0003800200 */
.L_x_82:
[----:B------:R-:W-:Y:S05]  /*05b0*/  @!P0 EXIT ;  /* 0x000000000000894d */ /* 0x000fea0003800000 */
[----:B------:R-:W-:Y:S01]  /*05c0*/  IABS R18, R9 ;  /* 0x0000000900127213 */ /* 0x000fe20000000000 */
[----:B------:R-:W1:Y:S01]  /*05d0*/  LDC R19, c[0x0][0x380] ;  /* 0x0000e000ff137b82 */ /* 0x000e620000000800 */
[----:B------:R-:W2:Y:S02]  /*05e0*/  LDCU UR6, c[0x0][0x388] ;  /* 0x00007100ff0677ac */ /* 0x000ea40008000800 */
[----:B------:R-:W3:Y:S05]  /*05f0*/  I2F.RP R10, R18 ;  /* 0x00000012000a7306 */ /* 0x000eea0000209400 */
[----:B------:R-:W4:Y:S08]  /*0600*/  LDC.64 R2, c[0x0][0x3a0] ;  /* 0x0000e800ff027b82 */ /* 0x000f300000000a00 */
[----:B------:R-:W0:Y:S01]  /*0610*/  LDC.64 R4, c[0x0][0x390] ;  /* 0x0000e400ff047b82 */ /* 0x000e220000000a00 */
[----:B---3--:R-:W3:Y:S07]  /*0620*/  MUFU.RCP R10, R10 ;  /* 0x0000000a000a7308 */ /* 0x008eee0000001000 */
[----:B------:R-:W0:Y:S01]  /*0630*/  LDC.64 R6, c[0x0][0x398] ;  /* 0x0000e600ff067b82 */ /* 0x000e220000000a00 */
[----:B---3--:R-:W-:-:S04]  /*0640*/  IADD3 R8, PT, PT, R10, 0xffffffe, RZ ;  /* 0x0ffffffe0a087810 */ /* 0x008fc80007ffe0ff */
[----:B------:R3:W5:Y:S02]  /*0650*/  F2I.FTZ.U32.TRUNC.NTZ R9, R8 ;  /* 0x0000000800097305 */ /* 0x000764000021f000 */
[----:B---3--:R-:W-:Y:S01]  /*0660*/  MOV R8, RZ ;  /* 0x000000ff00087202 */ /* 0x008fe20000000f00 */
[----:B-----5:R-:W-:-:S04]  /*0670*/  IMAD.MOV R11, RZ, RZ, -R9 ;  /* 0x000000ffff0b7224 */ /* 0x020fc800078e0a09 */
[----:B------:R-:W-:-:S04]  /*0680*/  IMAD R11, R11, R18, RZ ;  /* 0x000000120b0b7224 */ /* 0x000fc800078e02ff */
[----:B-12-4-:R-:W-:-:S07]  /*0690*/  IMAD.HI.U32 R16, R9, R11, R8 ;  /* 0x0000000b09107227 */ /* 0x016fce00078e0008 */
.L_x_85:
[----:B-1----:R-:W-:Y:S01]  /*06a0*/  IABS R9, R26 ;  /* 0x0000001a00097213 */ /* 0x002fe20000000000 */
[----:B0-----:R-:W-:Y:S01]  /*06b0*/  IMAD.WIDE R10, R26, 0x4, R4 ;  /* 0x000000041a0a7825 */ /* 0x001fe200078e0204 */
[-C--:B------:R-:W-:Y:S02]  /*06c0*/  IABS R24, R19.reuse ;  /* 0x0000001300187213 */ /* 0x080fe40000000000 */
[----:B------:R-:W-:Y:S01]  /*06d0*/  LOP3.LUT R23, RZ, R19, RZ, 0x33, !PT ;  /* 0x00000013ff177212 */ /* 0x000fe200078e33ff */
[----:B------:R-:W-:Y:S01]  /*06e0*/  IMAD.HI.U32 R16, R16, R9, RZ ;  /* 0x0000000910107227 */ /* 0x000fe200078e00ff */
[----:B------:R0:W2:Y:S03]  /*06f0*/  LDG.E.CONSTANT R13, desc[UR4][R10.64] ;  /* 0x000000040a0d7981 */ /* 0x0000a6000c1e9900 */
        /* <DEDUP_REMOVED lines=8> */
[----:B------:R-:W-:Y:S02]  /*0780*/  @P0 IADD3 R16, PT, PT, R16, 0x1, RZ ;  /* 0x0000000110100810 */ /* 0x000fe40007ffe0ff */
[----:B------:R-:W-:-:S03]  /*0790*/  ISETP.NE.AND P0, PT, R19, RZ, PT ;  /* 0x000000ff1300720c */ /* 0x000fc60003f05270 */
[----:B------:R-:W-:-:S05]  /*07a0*/  @!P2 IMAD.MOV R16, RZ, RZ, -R16 ;  /* 0x000000ffff10a224 */ /* 0x000fca00078e0a10 */
[----:B------:R-:W-:-:S05]  /*07b0*/  SEL R15, R23, R16, !P0 ;  /* 0x00000010170f7207 */ /* 0x000fca0004000000 */
[----:B------:R-:W-:-:S06]  /*07c0*/  IMAD.WIDE R28, R15, 0x4, R6 ;  /* 0x000000040f1c7825 */ /* 0x000fcc00078e0206 */
[----:B------:R1:W3:Y:S01]  /*07d0*/  LDG.E.CONSTANT R28, desc[UR4][R28.64] ;  /* 0x000000041c1c7981 */ /* 0x0002e2000c1e9900 */
[----:B------:R-:W4:Y:S08]  /*07e0*/  I2F.RP R12, R24 ;  /* 0x00000018000c7306 */ /* 0x000f300000209400 */
[----:B----4-:R-:W4:Y:S02]  /*07f0*/  MUFU.RCP R12, R12 ;  /* 0x0000000c000c7308 */ /* 0x010f240000001000 */
[----:B----4-:R-:W-:-:S06]  /*0800*/  IADD3 R8, PT, PT, R12, 0xffffffe, RZ ;  /* 0x0ffffffe0c087810 */ /* 0x010fcc0007ffe0ff */
[----:B------:R4:W5:Y:S01]  /*0810*/  F2I.FTZ.U32.TRUNC.NTZ R9, R8 ;  /* 0x0000000800097305 */ /* 0x000962000021f000 */
[----:B------:R-:W-:Y:S01]  /*0820*/  IADD3 R20, PT, PT, R17, R26, RZ ;  /* 0x0000001a11147210 */ /* 0x000fe20007ffe0ff */
[----:B----4-:R-:W-:-:S03]  /*0830*/  HFMA2 R8, -RZ, RZ, 0, 0 ;  /* 0x00000000ff087431 */ /* 0x010fc600000001ff */
[----:B------:R-:W-:Y:S01]  /*0840*/  IABS R14, R20 ;  /* 0x00000014000e7213 */ /* 0x000fe20000000000 */
[----:B-----5:R-:W-:-:S04]  /*0850*/  IMAD.MOV R21, RZ, RZ, -R9 ;  /* 0x000000ffff157224 */ /* 0x020fc800078e0a09 */
[----:B------:R-:W-:-:S04]  /*0860*/  IMAD R21, R21, R24, RZ ;  /* 0x0000001815157224 */ /* 0x000fc800078e02ff */
[----:B------:R-:W-:-:S04]  /*0870*/  IMAD.HI.U32 R16, R9, R21, R8 ;  /* 0x0000001509107227 */ /* 0x000fc800078e0008 */
[----:B------:R-:W-:-:S04]  /*0880*/  IMAD.MOV.U32 R9, RZ, RZ, R14 ;  /* 0x000000ffff097224 */ /* 0x000fc800078e000e */
[----:B------:R-:W-:-:S05]  /*0890*/  IMAD.HI.U32 R12, R16, R9, RZ ;  /* 0x00000009100c7227 */ /* 0x000fca00078e00ff */
[----:B------:R-:W-:Y:S02]  /*08a0*/  IADD3 R8, PT, PT, -R12, RZ, RZ ;  /* 0x000000ff0c087210 */ /* 0x000fe40007ffe1ff */
[----:B------:R-:W-:-:S03]  /*08b0*/  MOV R18, R24 ;  /* 0x0000001800127202 */ /* 0x000fc60000000f00 */
[----:B------:R-:W-:Y:S02]  /*08c0*/  IMAD R9, R24, R8, R9 ;  /* 0x0000000818097224 */ /* 0x000fe400078e0209 */
[----:B------:R-:W-:-:S03]  /*08d0*/  IMAD.IADD R22, R17, 0x1, R20 ;  /* 0x0000000111167824 */ /* 0x000fc600078e0214 */
[----:B------:R-:W-:Y:S02]  /*08e0*/  ISETP.GT.U32.AND P5, PT, R18, R9, PT ;  /* 0x000000091200720c */ /* 0x000fe40003fa4070 */
[----:B------:R-:W-:-:S05]  /*08f0*/  IABS R21, R22 ;  /* 0x0000001600157213 */ /* 0x000fca0000000000 */
[----:B------:R-:W-:-:S04]  /*0900*/  IMAD.HI.U32 R14, R16, R21, RZ ;  /* 0x00000015100e7227 */ /* 0x000fc800078e00ff */
[----:B------:R-:W-:Y:S02]  /*0910*/  IMAD.MOV R8, RZ, RZ, -R14 ;  /* 0x000000ffff087224 */ /* 0x000fe400078e0a0e */
[----:B------:R-:W-:Y:S02]  /*0920*/  @!P5 IMAD.IADD R9, R9, 0x1, -R24 ;  /* 0x000000010909d824 */ /* 0x000fe400078e0a18 */
[----:B------:R-:W-:-:S03]  /*0930*/  IMAD R21, R24, R8, R21 ;  /* 0x0000000818157224 */ /* 0x000fc600078e0215 */
[----:B------:R-:W-:Y:S02]  /*0940*/  ISETP.GE.U32.AND P4, PT, R9, R18, PT ;  /* 0x000000120900720c */ /* 0x000fe40003f86070 */
[----:B------:R-:W-:Y:S02]  /*0950*/  LOP3.LUT R8, R20, R19, RZ, 0x3c, !PT ;  /* 0x0000001314087212 */ /* 0x000fe400078e3cff */
[----:B------:R-:W-:Y:S02]  /*0960*/  ISETP.GT.U32.AND P3, PT, R18, R21, PT ;  /* 0x000000151200720c */ /* 0x000fe40003f64070 */
[----:B------:R-:W-:Y:S02]  /*0970*/  IADD3 R15, PT, PT, -R15, RZ, RZ ;  /* 0x000000ff0f0f7210 */ /* 0x000fe40007ffe1ff */
[----:B------:R-:W-:Y:S02]  /*0980*/  ISETP.GE.AND P1, PT, R8, RZ, PT ;  /* 0x000000ff0800720c */ /* 0x000fe40003f26270 */
[----:B------:R-:W-:Y:S01]  /*0990*/  @!P5 IADD3 R12, PT, PT, R12, 0x1, RZ ;  /* 0x000000010c0cd810 */ /* 0x000fe20007ffe0ff */
[----:B------:R-:W-:Y:S01]  /*09a0*/  IMAD R26, R19, R15, R26 ;  /* 0x0000000f131a7224 */ /* 0x000fe200078e021a */
[----:B------:R-:W-:Y:S01]  /*09b0*/  LOP3.LUT R9, R22, R19, RZ, 0x3c, !PT ;  /* 0x0000001316097212 */ /* 0x000fe200078e3cff */
[----:B0-----:R-:W-:-:S04]  /*09c0*/  IMAD.WIDE R10, R17, 0x4, R10 ;  /* 0x00000004110a7825 */ /* 0x001fc800078e020a */
[----:B------:R-:W-:Y:S01]  /*09d0*/  @P4 VIADD R12, R12, 0x1 ;  /* 0x000000010c0c4836 */ /* 0x000fe20000000000 */
[----:B------:R-:W-:Y:S01]  /*09e0*/  ISETP.GE.AND P5, PT, R9, RZ, PT ;  /* 0x000000ff0900720c */ /* 0x000fe20003fa6270 */
[----:B------:R-:W-:-:S05]  /*09f0*/  @!P3 IMAD.IADD R21, R21, 0x1, -R24 ;  /* 0x000000011515b824 */ /* 0x000fca00078e0a18 */
[----:B------:R-:W-:Y:S02]  /*0a00*/  ISETP.GE.U32.AND P2, PT, R21, R18, PT ;  /* 0x000000121500720c */ /* 0x000fe40003f46070 */
[----:B------:R0:W4:Y:S01]  /*0a10*/  LDG.E.CONSTANT R21, desc[UR4][R10.64] ;  /* 0x000000040a157981 */ /* 0x000122000c1e9900 */
[----:B------:R-:W-:-:S10]  /*0a20*/  @!P3 IADD3 R14, PT, PT, R14, 0x1, RZ ;  /* 0x000000010e0eb810 */ /* 0x000fd40007ffe0ff */
[----:B------:R-:W-:-:S04]  /*0a30*/  @P2 IADD3 R14, PT, PT, R14, 0x1, RZ ;  /* 0x000000010e0e2810 */ /* 0x000fc80007ffe0ff */
[----:B-1----:R-:W-:-:S04]  /*0a40*/  MOV R29, R14 ;  /* 0x0000000e001d7202 */ /* 0x002fc80000000f00 */
[----:B------:R-:W-:-:S04]  /*0a50*/  @!P5 IADD3 R29, PT, PT, -R29, RZ, RZ ;  /* 0x000000ff1d1dd210 */ /* 0x000fc80007ffe1ff */
[----:B------:R-:W-:Y:S01]  /*0a60*/  SEL R29, R23, R29, !P0 ;  /* 0x0000001d171d7207 */ /* 0x000fe20004000000 */
[----:B--2---:R-:W-:Y:S01]  /*0a70*/  FMUL R15, R13, UR6 ;  /* 0x000000060d0f7c20 */ /* 0x004fe20008400000 */
[----:B---3--:R-:W-:Y:S02]  /*0a80*/  IMAD R9, R28, R19, R26 ;  /* 0x000000131c097224 */ /* 0x008fe400078e021a */
[----:B------:R-:W-:Y:S02]  /*0a90*/  IMAD.MOV.U32 R28, RZ, RZ, R12 ;  /* 0x000000ffff1c7224 */ /* 0x000fe400078e000c */
[----:B------:R-:W-:-:S04]  /*0aa0*/  IMAD.WIDE R12, R17, 0x4, R10 ;  /* 0x00000004110c7825 */ /* 0x000fc800078e020a */
[----:B------:R-:W-:Y:S01]  /*0ab0*/  @!P1 IMAD.MOV R28, RZ, RZ, -R28 ;  /* 0x000000ffff1c9224 */ /* 0x000fe200078e0a1c */
[----:B------:R-:W2:Y:S01]  /*0ac0*/  LDG.E.CONSTANT R25, desc[UR4][R12.64] ;  /* 0x000000040c197981 */ /* 0x000ea2000c1e9900 */
[C---:B------:R-:W-:Y:S02]  /*0ad0*/  IMAD.IADD R26, R17.reuse, 0x1, R22 ;  /* 0x00000001111a7824 */ /* 0x040fe400078e0216 */
[----:B0-----:R-:W-:Y:S01]  /*0ae0*/  IMAD.WIDE R10, R17, 0x4, R12 ;  /* 0x00000004110a7825 */ /* 0x001fe200078e020c */
[----:B------:R-:W-:Y:S02]  /*0af0*/  SEL R27, R23, R28, !P0 ;  /* 0x0000001c171b7207 */ /* 0x000fe40004000000 */
[----:B------:R-:W-:-:S03]  /*0b00*/  IABS R28, R26 ;  /* 0x0000001a001c7213 */ /* 0x000fc60000000000 */
[----:B------:R0:W3:Y:S02]  /*0b10*/  LDG.E.CONSTANT R10, desc[UR4][R10.64] ;  /* 0x000000040a0a7981 */ /* 0x0000e4000c1e9900 */
[----:B0-----:R-:W-:-:S04]  /*0b20*/  IMAD.HI.U32 R11, R16, R28, RZ ;  /* 0x0000001c100b7227 */ /* 0x001fc800078e00ff */
[----:B------:R-:W-:-:S04]  /*0b30*/  IMAD.MOV R13, RZ, RZ, -R11 ;  /* 0x000000ffff0d7224 */ /* 0x000fc800078e0a0b */
[----:B------:R-:W-:-:S05]  /*0b40*/  IMAD R13, R24, R13, R28 ;  /* 0x0000000d180d7224 */ /* 0x000fca00078e021c */
[----:B------:R-:W-:-:S13]  /*0b50*/  ISETP.GT.U32.AND P2, PT, R18, R13, PT ;  /* 0x0000000d1200720c */ /* 0x000fda0003f44070 */
[----:B------:R-:W-:-:S04]  /*0b60*/  @!P2 IADD3 R13, PT, PT, R13, -R24, RZ ;  /* 0x800000180d0da210 */ /* 0x000fc80007ffe0ff */
[----:B------:R-:W-:Y:S02]  /*0b70*/  ISETP.GE.U32.AND P1, PT, R13, R18, PT ;  /* 0x000000120d00720c */ /* 0x000fe40003f26070 */
[----:B------:R-:W-:Y:S01]  /*0b80*/  LOP3.LUT R13, R26, R19, RZ, 0x3c, !PT ;  /* 0x000000131a0d7212 */ /* 0x000fe200078e3cff */
[----:B------:R-:W-:-:S03]  /*0b90*/  @!P2 VIADD R11, R11, 0x1 ;  /* 0x000000010b0ba836 */ /* 0x000fc60000000000 */
[----:B------:R-:W-:Y:S01]  /*0ba0*/  ISETP.GE.AND P3, PT, R13, RZ, PT ;  /* 0x000000ff0d00720c */ /* 0x000fe20003f66270 */
[----:B------:R-:W-:-:S05]  /*0bb0*/  IMAD.WIDE R8, R9, 0x4, R2 ;  /* 0x0000000409087825 */ /* 0x000fca00078e0202 */
[----:B------:R0:W-:Y:S01]  /*0bc0*/  REDG.E.ADD.F32.FTZ.RN.STRONG.GPU desc[UR4][R8.64], R15 ;  /* 0x0000000f080079a6 */ /* 0x0001e2000c12f304 */
[----:B------:R-:W-:-:S06]  /*0bd0*/  @P1 IADD3 R11, PT, PT, R11, 0x1, RZ ;  /* 0x000000010b0b1810 */ /* 0x000fcc0007ffe0ff */
[----:B------:R-:W-:Y:S02]  /*0be0*/  @!P3 IMAD.MOV R11, RZ, RZ, -R11 ;  /* 0x000000ffff0bb224 */ /* 0x000fe400078e0a0b */
[----:B0-----:R-:W-:-:S03]  /*0bf0*/  IMAD.WIDE R8, R29, 0x4, R6 ;  /* 0x000000041d087825 */ /* 0x001fc600078e0206 */
[----:B------:R-:W-:Y:S01]  /*0c00*/  SEL R11, R23, R11, !P0 ;  /* 0x0000000b170b7207 */ /* 0x000fe20004000000 */
[--C-:B------:R-:W-:Y:S01]  /*0c10*/  IMAD.WIDE R14, R27, 0x4, R6.reuse ;  /* 0x000000041b0e7825 */ /* 0x100fe200078e0206 */
[----:B------:R0:W5:Y:S05]  /*0c20*/  LDG.E.CONSTANT R12, desc[UR4][R8.64] ;  /* 0x00000004080c7981 */ /* 0x00016a000c1e9900 */
[----:B------:R1:W5:Y:S01]  /*0c30*/  LDG.E.CONSTANT R14, desc[UR4][R14.64] ;  /* 0x000000040e0e7981 */ /* 0x000362000c1e9900 */
[----:B0-----:R-:W-:-:S06]  /*0c40*/  IMAD.WIDE R8, R11, 0x4, R6 ;  /* 0x000000040b087825 */ /* 0x001fcc00078e0206 */
[----:B------:R-:W5:Y:S01]  /*0c50*/  LDG.E.CONSTANT R8, desc[UR4][R8.64] ;  /* 0x0000000408087981 */ /* 0x000f62000c1e9900 */
[----:B-1----:R-:W-:Y:S02]  /*0c60*/  IADD3 R15, PT, PT, -R11, RZ, RZ ;  /* 0x000000ff0b0f7210 */ /* 0x002fe40007ffe1ff */
[----:B------:R-:W-:Y:S01]  /*0c70*/  IADD3 R27, PT, PT, -R27, RZ, RZ ;  /* 0x000000ff1b1b7210 */ /* 0x000fe20007ffe1ff */
[----:B------:R-:W-:Y:S02]  /*0c80*/  IMAD.MOV R29, RZ, RZ, -R29 ;  /* 0x000000ffff1d7224 */ /* 0x000fe400078e0a1d */
[----:B------:R-:W-:Y:S01]  /*0c90*/  IMAD R15, R19, R15, R26 ;  /* 0x0000000f130f7224 */ /* 0x000fe200078e021a */
[----:B------:R-:W-:Y:S01]  /*0ca0*/  IADD3 R26, PT, PT, R17, R26, RZ ;  /* 0x0000001a111a7210 */ /* 0x000fe20007ffe0ff */
[C---:B------:R-:W-:Y:S02]  /*0cb0*/  IMAD R20, R19.reuse, R27, R20 ;  /* 0x0000001b13147224 */ /* 0x040fe400078e0214 */
[----:B------:R-:W-:Y:S01]  /*0cc0*/  IMAD R22, R19, R29, R22 ;  /* 0x0000001d13167224 */ /* 0x000fe200078e0216 */
[----:B------:R-:W-:Y:S01]  /*0cd0*/  ISETP.GE.AND P0, PT, R26, R0, PT ;  /* 0x000000001a00720c */ /* 0x000fe20003f06270 */
[----:B----4-:R-:W-:Y:S01]  /*0ce0*/  FMUL R21, R21, UR6 ;  /* 0x0000000615157c20 */ /* 0x010fe20008400000 */
[----:B--2---:R-:W-:Y:S01]  /*0cf0*/  FMUL R25, R25, UR6 ;  /* 0x0000000619197c20 */ /* 0x004fe20008400000 */
[----:B---3--:R-:W-:Y:S01]  /*0d00*/  FMUL R23, R10, UR6 ;  /* 0x000000060a177c20 */ /* 0x008fe20008400000 */
[----:B-----5:R-:W-:-:S02]  /*0d10*/  IMAD R13, R12, R19, R22 ;  /* 0x000000130c0d7224 */ /* 0x020fc400078e0216 */
[-C--:B------:R-:W-:Y:S02]  /*0d20*/  IMAD R11, R14, R19.reuse, R20 ;  /* 0x000000130e0b7224 */ /* 0x080fe400078e0214 */
[----:B------:R-:W-:Y:S02]  /*0d30*/  IMAD R15, R8, R19, R15 ;  /* 0x00000013080f7224 */ /* 0x000fe400078e020f */
[----:B------:R-:W-:-:S04]  /*0d40*/  IMAD.WIDE R8, R11, 0x4, R2 ;  /* 0x000000040b087825 */ /* 0x000fc800078e0202 */
[--C-:B------:R-:W-:Y:S01]  /*0d50*/  IMAD.WIDE R10, R13, 0x4, R2.reuse ;  /* 0x000000040d0a7825 */ /* 0x100fe200078e0202 */
[----:B------:R1:W-:Y:S03]  /*0d60*/  REDG.E.ADD.F32.FTZ.RN.STRONG.GPU desc[UR4][R8.64], R21 ;  /* 0x00000015080079a6 */ /* 0x0003e6000c12f304 */
[----:B------:R-:W-:Y:S01]  /*0d70*/  IMAD.WIDE R12, R15, 0x4, R2 ;  /* 0x000000040f0c7825 */ /* 0x000fe200078e0202 */
[----:B------:R1:W-:Y:S04]  /*0d80*/  REDG.E.ADD.F32.FTZ.RN.STRONG.GPU desc[UR4][R10.64], R25 ;  /* 0x000000190a0079a6 */ /* 0x0003e8000c12f304 */
[----:B------:R1:W-:Y:S01]  /*0d90*/  REDG.E.ADD.F32.FTZ.RN.STRONG.GPU desc[UR4][R12.64], R23 ;  /* 0x000000170c0079a6 */ /* 0x0003e2000c12f304 */
[----:B------:R-:W-:Y:S05]  /*0da0*/  @!P0 BRA `(.L_x_85) ;  /* 0xfffffff8003c8947 */ /* 0x000fea000383ffff */
[----:B------:R-:W-:Y:S05]  /*0db0*/  EXIT ;  /* 0x000000000000794d */ /* 0x000fea0003800000 */
.L_x_86:
        /* <DEDUP_REMOVED lines=12> */
.L_x_156:


//--------------------- .text._Z18addHadamardProductiPKfS0_S0_fPf --------------------------
	.section	.text._Z18addHadamardProductiPKfS0_S0_fPf,"ax",@progbits
	.align	128
        .global         _Z18addHadamardProductiPKfS0_S0_fPf
        .type           _Z18addHadamardProductiPKfS0_S0_fPf,@function
        .size           _Z18addHadamardProductiPKfS0_S0_fPf,(.L_x_157 - _Z18addHadamardProductiPKfS0_S0_fPf)
        .other          _Z18addHadamardProductiPKfS0_S0_fPf,@"STO_CUDA_ENTRY STV_DEFAULT"
_Z18addHadamardProductiPKfS0_S0_fPf:
.text._Z18addHadamardProductiPKfS0_S0_fPf:
        /* <DEDUP_REMOVED lines=47> */
[----:B------:R-:W2:Y:S08]  /*02f0*/  LDC.64 R8, c[0x0][0x390] ;  /* 0x0000e400ff087b82 */ /* 0x000eb00000000a00 */
[----:B------:R-:W3:Y:S02]  /*0300*/  LDC.64 R10, c[0x0][0x398] ;  /* 0x0000e600ff0a7b82 */ /* 0x000ee40000000a00 */
.L_x_89:
[----:B--2---:R-:W-:-:S04]  /*0310*/  IMAD.WIDE R16, R3, 0x4, R8 ;  /* 0x0000000403107825 */ /* 0x004fc800078e0208 */
[C---:B-1----:R-:W-:Y:S02]  /*0320*/  IMAD.WIDE R18, R3.reuse, 0x4, R6 ;  /* 0x0000000403127825 */ /* 0x042fe400078e0206 */
[----:B------:R-:W2:Y:S02]  /*0330*/  LDG.E.CONSTANT R17, desc[UR4][R16.64] ;  /* 0x0000000410117981 */ /* 0x000ea4000c1e9900 */
[C---:B0---4-:R-:W-:Y:S02]  /*0340*/  IMAD.WIDE R12, R3.reuse, 0x4, R4 ;  /* 0x00000004030c7825 */ /* 0x051fe400078e0204 */
[----:B------:R-:W2:Y:S02]  /*0350*/  LDG.E.CONSTANT R18, desc[UR4][R18.64] ;  /* 0x0000000412127981 */ /* 0x000ea4000c1e9900 */
[----:B---3--:R-:W-:Y:S02]  /*0360*/  IMAD.WIDE R14, R3, 0x4, R10 ;  /* 0x00000004030e7825 */ /* 0x008fe400078e020a */
[----:B------:R-:W3:Y:S04]  /*0370*/  LDG.E R21, desc[UR4][R12.64] ;  /* 0x000000040c157981 */ /* 0x000ee8000c1e1900 */
[----:B------:R-:W4:Y:S01]  /*0380*/  LDG.E.CONSTANT R15, desc[UR4][R14.64] ;  /* 0x000000040e0f7981 */ /* 0x000f22000c1e9900 */
[----:B------:R-:W-:-:S04]  /*0390*/  IADD3 R2, PT, PT, R2, 0x1, RZ ;  /* 0x0000000102027810 */ /* 0x000fc80007ffe0ff */
[----:B------:R-:W-:Y:S02]  /*03a0*/  ISETP.NE.AND P0, PT, R2, RZ, PT ;  /* 0x000000ff0200720c */ /* 0x000fe40003f05270 */
[----:B------:R-:W-:Y:S01]  /*03b0*/  IADD3 R3, PT, PT, R0, R3, RZ ;  /* 0x0000000300037210 */ /* 0x000fe20007ffe0ff */
[----:B--2---:R-:W-:Y:S01]  /*03c0*/  FMUL R20, R18, R17 ;  /* 0x0000001112147220 */ /* 0x004fe20000400000 */
[----:B---3--:R-:W-:-:S04]  /*03d0*/  FMUL R21, R21, UR7 ;  /* 0x0000000715157c20 */ /* 0x008fc80008400000 */
[----:B----4-:R-:W-:-:S05]  /*03e0*/  FFMA R21, R20, R15, R21 ;  /* 0x0000000f14157223 */ /* 0x010fca0000000015 */
[----:B------:R4:W-:Y:S01]  /*03f0*/  STG.E desc[UR4][R12.64], R21 ;  /* 0x000000150c007986 */ /* 0x0009e2000c101904 */
[----:B------:R-:W-:Y:S05]  /*0400*/  @P0 BRA `(.L_x_89) ;  /* 0xfffffffc00c00947 */ /* 0x000fea000383ffff */
.L_x_88:
[----:B------:R-:W-:Y:S05]  /*0410*/  BSYNC.RECONVERGENT B0 ;  /* 0x0000000000007941 */ /* 0x000fea0003800200 */
.L_x_87:
[----:B------:R-:W-:Y:S05]  /*0420*/  @!P1 EXIT ;  /* 0x000000000000994d */ /* 0x000fea0003800000 */
.L_x_90:
[----:B0-----:R-:W0:Y:S08]  /*0430*/  LDC.64 R10, c[0x0][0x388] ;  /* 0x0000e200ff0a7b82 */ /* 0x001e300000000a00 */
[----:B------:R-:W1:Y:S08]  /*0440*/  LDC.64 R14, c[0x0][0x390] ;  /* 0x0000e400ff0e7b82 */ /* 0x000e700000000a00 */
[----:B----4-:R-:W2:Y:S08]  /*0450*/  LDC.64 R12, c[0x0][0x3a8] ;  /* 0x0000ea00ff0c7b82 */ /* 0x010eb00000000a00 */
[----:B------:R-:W3:Y:S01]  /*0460*/  LDC.64 R16, c[0x0][0x398] ;  /* 0x0000e600ff107b82 */ /* 0x000ee20000000a00 */
[----:B0-----:R-:W-:-:S05]  /*0470*/  IMAD.WIDE R10, R3, 0x4, R10 ;  /* 0x00000004030a7825 */ /* 0x001fca00078e020a */
[----:B------:R0:W4:Y:S01]  /*0480*/  LDG.E.CONSTANT R4, desc[UR4][R10.64] ;  /* 0x000000040a047981 */ /* 0x000122000c1e9900 */
[----:B-1----:R-:W-:-:S05]  /*0490*/  IMAD.WIDE R14, R3, 0x4, R14 ;  /* 0x00000004030e7825 */ /* 0x002fca00078e020e */
[----:B------:R-:W4:Y:S01]  /*04a0*/  LDG.E.CONSTANT R5, desc[UR4][R14.64] ;  /* 0x000000040e057981 */ /* 0x000f22000c1e9900 */
[----:B--2---:R-:W-:-:S05]  /*04b0*/  IMAD.WIDE R12, R3, 0x4, R12 ;  /* 0x00000004030c7825 */ /* 0x004fca00078e020c */
[----:B------:R-:W2:Y:S01]  /*04c0*/  LDG.E R2, desc[UR4][R12.64] ;  /* 0x000000040c027981 */ /* 0x000ea2000c1e1900 */
[----:B---3--:R-:W-:-:S05]  /*04d0*/  IMAD.WIDE R16, R3, 0x4, R16 ;  /* 0x0000000403107825 */ /* 0x008fca00078e0210 */
[----:B------:R-:W3:Y:S01]  /*04e0*/  LDG.E.CONSTANT R19, desc[UR4][R16.64] ;  /* 0x0000000410137981 */ /* 0x000ee2000c1e9900 */
[----:B------:R-:W-:-:S04]  /*04f0*/  IMAD.WIDE R6, R0, 0x4, R10 ;  /* 0x0000000400067825 */ /* 0x000fc800078e020a */
[----:B------:R-:W-:-:S04]  /*0500*/  IMAD.WIDE R8, R0, 0x4, R14 ;  /* 0x0000000400087825 */ /* 0x000fc800078e020e */
[----:B0-----:R-:W-:Y:S01]  /*0510*/  IMAD.WIDE R10, R0, 0x4, R16 ;  /* 0x00000004000a7825 */ /* 0x001fe200078e0210 */
[----:B------:R-:W5:Y:S04]  /*0520*/  LDG.E.CONSTANT R15, desc[UR4][R8.64] ;  /* 0x00000004080f7981 */ /* 0x000f68000c1e9900 */
[----:B------:R-:W5:Y:S01]  /*0530*/  LDG.E.CONSTANT R17, desc[UR4][R10.64] ;  /* 0x000000040a117981 */ /* 0x000f62000c1e9900 */
[----:B----4-:R-:W-:Y:S01]  /*0540*/  FMUL R5, R4, R5 ;  /* 0x0000000504057220 */ /* 0x010fe20000400000 */
[----:B--2---:R-:W-:-:S04]  /*0550*/  FMUL R2, R2, UR8 ;  /* 0x0000000802027c20 */ /* 0x004fc80008400000 */
[----:B---3--:R-:W-:Y:S01]  /*0560*/  FFMA R19, R5, R19, R2 ;  /* 0x0000001305137223 */ /* 0x008fe20000000002 */
[C---:B------:R-:W-:Y:S01]  /*0570*/  IMAD.WIDE R4, R0.reuse, 0x4, R12 ;  /* 0x0000000400047825 */ /* 0x040fe200078e020c */
[----:B------:R-:W5:Y:S04]  /*0580*/  LDG.E.CONSTANT R2, desc[UR4][R6.64] ;  /* 0x0000000406027981 */ /* 0x000f68000c1e9900 */
[----:B------:R0:W-:Y:S04]  /*0590*/  STG.E desc[UR4][R12.64], R19 ;  /* 0x000000130c007986 */ /* 0x0001e8000c101904 */
[----:B------:R-:W2:Y:S01]  /*05a0*/  LDG.E R14, desc[UR4][R4.64] ;  /* 0x00000004040e7981 */ /* 0x000ea2000c1e1900 */
[----:B0-----:R-:W-:-:S04]  /*05b0*/  IMAD.WIDE R12, R0, 0x4, R4 ;  /* 0x00000004000c7825 */ /* 0x001fc800078e0204 */
[----:B-----5:R-:W-:Y:S01]  /*05c0*/  FMUL R2, R2, R15 ;  /* 0x0000000f02027220 */ /* 0x020fe20000400000 */
[----:B--2---:R-:W-:-:S04]  /*05d0*/  FMUL R15, R14, UR8 ;  /* 0x000000080e0f7c20 */ /* 0x004fc80008400000 */
[----:B------:R-:W-:Y:S01]  /*05e0*/  FFMA R21, R2, R17, R15 ;  /* 0x0000001102157223 */ /* 0x000fe2000000000f */
[----:B------:R-:W-:-:S04]  /*05f0*/  IMAD.WIDE R16, R0, 0x4, R6 ;  /* 0x0000000400107825 */ /* 0x000fc800078e0206 */
[C---:B------:R-:W-:Y:S01]  /*0600*/  IMAD.WIDE R14, R0.reuse, 0x4, R8 ;  /* 0x00000004000e7825 */ /* 0x040fe200078e0208 */
[----:B------:R0:W-:Y:S03]  /*0610*/  STG.E desc[UR4][R4.64], R21 ;  /* 0x0000001504007986 */ /* 0x0001e6000c101904 */
[C---:B------:R-:W-:Y:S01]  /*0620*/  IMAD.WIDE R6, R0.reuse, 0x4, R10 ;  /* 0x0000000400067825 */ /* 0x040fe200078e020a */
[----:B------:R-:W2:Y:S04]  /*0630*/  LDG.E.CONSTANT R2, desc[UR4][R16.64] ;  /* 0x0000000410027981 */ /* 0x000ea8000c1e9900 */
[----:B------:R1:W2:Y:S04]  /*0640*/  LDG.E.CONSTANT R9, desc[UR4][R14.64] ;  /* 0x000000040e097981 */ /* 0x0002a8000c1e9900 */
[----:B------:R-:W3:Y:S04]  /*0650*/  LDG.E R8, desc[UR4][R12.64] ;  /* 0x000000040c087981 */ /* 0x000ee8000c1e1900 */
[----:B------:R-:W4:Y:S01]  /*0660*/  LDG.E.CONSTANT R19, desc[UR4][R6.64] ;  /* 0x0000000406137981 */ /* 0x000f22000c1e9900 */
[----:B------:R-:W-:-:S04]  /*0670*/  IMAD.WIDE R10, R0, 0x4, R14 ;  /* 0x00000004000a7825 */ /* 0x000fc800078e020e */
[C---:B0-----:R-:W-:Y:S02]  /*0680*/  IMAD.WIDE R4, R0.reuse, 0x4, R12 ;  /* 0x0000000400047825 */ /* 0x041fe400078e020c */
[----:B------:R-:W5:Y:S02]  /*0690*/  LDG.E.CONSTANT R11, desc[UR4][R10.64] ;  /* 0x000000040a0b7981 */ /* 0x000f64000c1e9900 */
[----:B-1----:R-:W-:-:S06]  /*06a0*/  IMAD.WIDE R14, R0, 0x4, R6 ;  /* 0x00000004000e7825 */ /* 0x002fcc00078e0206 */
[----:B------:R-:W5:Y:S01]  /*06b0*/  LDG.E.CONSTANT R15, desc[UR4][R14.64] ;  /* 0x000000040e0f7981 */ /* 0x000f62000c1e9900 */
[----:B--2---:R-:W-:Y:S01]  /*06c0*/  FMUL R2, R2, R9 ;  /* 0x0000000902027220 */ /* 0x004fe20000400000 */
[----:B---3--:R-:W-:Y:S01]  /*06d0*/  FMUL R23, R8, UR8 ;  /* 0x0000000808177c20 */ /* 0x008fe20008400000 */
[----:B------:R-:W-:-:S04]  /*06e0*/  IMAD.WIDE R8, R0, 0x4, R16 ;  /* 0x0000000400087825 */ /* 0x000fc800078e0210 */
[----:B----4-:R-:W-:Y:S02]  /*06f0*/  FFMA R19, R2, R19, R23 ;  /* 0x0000001302137223 */ /* 0x010fe40000000017 */
[----:B------:R-:W5:Y:S04]  /*0700*/  LDG.E.CONSTANT R8, desc[UR4][R8.64] ;  /* 0x0000000408087981 */ /* 0x000f68000c1e9900 */
[----:B------:R0:W-:Y:S04]  /*0710*/  STG.E desc[UR4][R12.64], R19 ;  /* 0x000000130c007986 */ /* 0x0001e8000c101904 */
[----:B------:R-:W2:Y:S01]  /*0720*/  LDG.E R6, desc[UR4][R4.64] ;  /* 0x0000000404067981 */ /* 0x000ea2000c1e1900 */
[----:B------:R-:W-:-:S04]  /*0730*/  LEA R3, R0, R3, 0x2 ;  /* 0x0000000300037211 */ /* 0x000fc800078e10ff */
[----:B------:R-:W-:Y:S01]  /*0740*/  ISETP.GE.AND P0, PT, R3, UR6, PT ;  /* 0x0000000603007c0c */ /* 0x000fe2000bf06270 */
[----:B-----5:R-:W-:Y:S01]  /*0750*/  FMUL R2, R8, R11 ;  /* 0x0000000b08027220 */ /* 0x020fe20000400000 */
[----:B--2---:R-:W-:-:S04]  /*0760*/  FMUL R7, R6, UR8 ;  /* 0x0000000806077c20 */ /* 0x004fc80008400000 */
[----:B------:R-:W-:-:S05]  /*0770*/  FFMA R7, R2, R15, R7 ;  /* 0x0000000f02077223 */ /* 0x000fca0000000007 */
[----:B------:R0:W-:Y:S02]  /*0780*/  STG.E desc[UR4][R4.64], R7 ;  /* 0x0000000704007986 */ /* 0x0001e4000c101904 */
[----:B------:R-:W-:Y:S05]  /*0790*/  @!P0 BRA `(.L_x_90) ;  /* 0xfffffffc00248947 */ /* 0x000fea000383ffff */
[----:B------:R-:W-:Y:S05]  /*07a0*/  EXIT ;  /* 0x000000000000794d */ /* 0x000fea0003800000 */
.L_x_91:
        /* <DEDUP_REMOVED lines=13> */
.L_x_157:


//--------------------- .text._Z18addHadamardProductiPKfS0_fPf --------------------------
	.section	.text._Z18addHadamardProductiPKfS0_fPf,"ax",@progbits
	.align	128
        .global         _Z18addHadamardProductiPKfS0_fPf
        .type           _Z18addHadamardProductiPKfS0_fPf,@function
        .size           _Z18addHadamardProductiPKfS0_fPf,(.L_x_158 - _Z18addHadamardProductiPKfS0_fPf)
        .other          _Z18addHadamardProductiPKfS0_fPf,@"STO_CUDA_ENTRY STV_DEFAULT"
_Z18addHadamardProductiPKfS0_fPf:
.text._Z18addHadamardProductiPKfS0_fPf:
        /* <DEDUP_REMOVED lines=48> */
.L_x_94:
[----:B0--3--:R-:W-:-:S04]  /*0300*/  IMAD.WIDE R10, R3, 0x4, R4 ;  /* 0x00000004030a7825 */ /* 0x009fc800078e0204 */
[C---:B-1----:R-:W-:Y:S01]  /*0310*/  IMAD.WIDE R12, R3.reuse, 0x4, R6 ;  /* 0x00000004030c7825 */ /* 0x042fe200078e0206 */
[----:B------:R-:W3:Y:S03]  /*0320*/  LDG.E R16, desc[UR4][R10.64] ;  /* 0x000000040a107981 */ /* 0x000ee6000c1e1900 */
[----:B--2---:R-:W-:Y:S02]  /*0330*/  IMAD.WIDE R14, R3, 0x4, R8 ;  /* 0x00000004030e7825 */ /* 0x004fe400078e0208 */
[----:B------:R-:W2:Y:S04]  /*0340*/  LDG.E.CONSTANT R13, desc[UR4][R12.64] ;  /* 0x000000040c0d7981 */ /* 0x000ea8000c1e9900 */
[----:B------:R-:W2:Y:S01]  /*0350*/  LDG.E.CONSTANT R14, desc[UR4][R14.64] ;  /* 0x000000040e0e7981 */ /* 0x000ea2000c1e9900 */
[----:B------:R-:W-:-:S04]  /*0360*/  IADD3 R2, PT, PT, R2, 0x1, RZ ;  /* 0x0000000102027810 */ /* 0x000fc80007ffe0ff */
[----:B------:R-:W-:Y:S02]  /*0370*/  ISETP.NE.AND P0, PT, R2, RZ, PT ;  /* 0x000000ff0200720c */ /* 0x000fe40003f05270 */
[----:B------:R-:W-:Y:S01]  /*0380*/  IADD3 R3, PT, PT, R0, R3, RZ ;  /* 0x0000000300037210 */ /* 0x000fe20007ffe0ff */
[----:B---3--:R-:W-:-:S04]  /*0390*/  FMUL R17, R16, UR7 ;  /* 0x0000000710117c20 */ /* 0x008fc80008400000 */
[----:B--2---:R-:W-:-:S05]  /*03a0*/  FFMA R17, R14, R13, R17 ;  /* 0x0000000d0e117223 */ /* 0x004fca0000000011 */
[----:B------:R3:W-:Y:S01]  /*03b0*/  STG.E desc[UR4][R10.64], R17 ;  /* 0x000000110a007986 */ /* 0x0007e2000c101904 */
[----:B------:R-:W-:Y:S05]  /*03c0*/  @P0 BRA `(.L_x_94) ;  /* 0xfffffffc00cc0947 */ /* 0x000fea000383ffff */
.L_x_93:
[----:B------:R-:W-:Y:S05]  /*03d0*/  BSYNC.RECONVERGENT B0 ;  /* 0x0000000000007941 */ /* 0x000fea0003800200 */
.L_x_92:
[----:B------:R-:W-:Y:S05]  /*03e0*/  @!P1 EXIT ;  /* 0x000000000000994d */ /* 0x000fea0003800000 */
.L_x_95:
[----:B0-----:R-:W3:Y:S08]  /*03f0*/  LDC.64 R6, c[0x0][0x3a0] ;  /* 0x0000e800ff067b82 */ /* 0x001ef00000000a00 */
[----:B------:R-:W0:Y:S08]  /*0400*/  LDC.64 R4, c[0x0][0x388] ;  /* 0x0000e200ff047b82 */ /* 0x000e300000000a00 */
[----:B------:R-:W1:Y:S01]  /*0410*/  LDC.64 R8, c[0x0][0x390] ;  /* 0x0000e400ff087b82 */ /* 0x000e620000000a00 */
[----:B---3--:R-:W-:-:S05]  /*0420*/  IMAD.WIDE R16, R3, 0x4, R6 ;  /* 0x0000000403107825 */ /* 0x008fca00078e0206 */
[----:B------:R-:W2:Y:S01]  /*0430*/  LDG.E R2, desc[UR4][R16.64] ;  /* 0x0000000410027981 */ /* 0x000ea2000c1e1900 */
[----:B0-----:R-:W-:-:S05]  /*0440*/  IMAD.WIDE R6, R3, 0x4, R4 ;  /* 0x0000000403067825 */ /* 0x001fca00078e0204 */
[----:B------:R-:W3:Y:S01]  /*0450*/  LDG.E.CONSTANT R19, desc[UR4][R6.64] ;  /* 0x0000000406137981 */ /* 0x000ee2000c1e9900 */
[----:B-1----:R-:W-:-:S05]  /*0460*/  IMAD.WIDE R12, R3, 0x4, R8 ;  /* 0x00000004030c7825 */ /* 0x002fca00078e0208 */
[----:B------:R-:W3:Y:S01]  /*0470*/  LDG.E.CONSTANT R4, desc[UR4][R12.64] ;  /* 0x000000040c047981 */ /* 0x000ee2000c1e9900 */
[----:B------:R-:W-:-:S04]  /*0480*/  IMAD.WIDE R8, R0, 0x4, R6 ;  /* 0x0000000400087825 */ /* 0x000fc800078e0206 */
[----:B------:R-:W-:-:S05]  /*0490*/  IMAD.WIDE R10, R0, 0x4, R12 ;  /* 0x00000004000a7825 */ /* 0x000fca00078e020c */
[----:B------:R-:W4:Y:S01]  /*04a0*/  LDG.E.CONSTANT R15, desc[UR4][R10.64] ;  /* 0x000000040a0f7981 */ /* 0x000f22000c1e9900 */
[----:B--2---:R-:W-:-:S04]  /*04b0*/  FMUL R2, R2, UR8 ;  /* 0x0000000802027c20 */ /* 0x004fc80008400000 */
[----:B---3--:R-:W-:Y:S01]  /*04c0*/  FFMA R19, R19, R4, R2 ;  /* 0x0000000413137223 */ /* 0x008fe20000000002 */
[C---:B------:R-:W-:Y:S01]  /*04d0*/  IMAD.WIDE R4, R0.reuse, 0x4, R16 ;  /* 0x0000000400047825 */ /* 0x040fe200078e0210 */
[----:B------:R-:W4:Y:S04]  /*04e0*/  LDG.E.CONSTANT R2, desc[UR4][R8.64] ;  /* 0x0000000408027981 */ /* 0x000f28000c1e9900 */
[----:B------:R0:W-:Y:S04]  /*04f0*/  STG.E desc[UR4][R16.64], R19 ;  /* 0x0000001310007986 */ /* 0x0001e8000c101904 */
[----:B------:R-:W2:Y:S01]  /*0500*/  LDG.E R14, desc[UR4][R4.64] ;  /* 0x00000004040e7981 */ /* 0x000ea2000c1e1900 */
[----:B------:R-:W-:-:S04]  /*0510*/  IMAD.WIDE R12, R0, 0x4, R8 ;  /* 0x00000004000c7825 */ /* 0x000fc800078e0208 */
[----:B--2---:R-:W-:-:S04]  /*0520*/  FMUL R7, R14, UR8 ;  /* 0x000000080e077c20 */ /* 0x004fc80008400000 */
[----:B----4-:R-:W-:Y:S01]  /*0530*/  FFMA R21, R2, R15, R7 ;  /* 0x0000000f02157223 */ /* 0x010fe20000000007 */
[C---:B------:R-:W-:Y:S01]  /*0540*/  IMAD.WIDE R6, R0.reuse, 0x4, R4 ;  /* 0x0000000400067825 */ /* 0x040fe200078e0204 */
[----:B------:R-:W2:Y:S03]  /*0550*/  LDG.E.CONSTANT R2, desc[UR4][R12.64] ;  /* 0x000000040c027981 */ /* 0x000ea6000c1e9900 */
[C---:B------:R-:W-:Y:S01]  /*0560*/  IMAD.WIDE R14, R0.reuse, 0x4, R10 ;  /* 0x00000004000e7825 */ /* 0x040fe200078e020a */
[----:B------:R1:W-:Y:S04]  /*0570*/  STG.E desc[UR4][R4.64], R21 ;  /* 0x0000001504007986 */ /* 0x0003e8000c101904 */
[----:B0-----:R-:W3:Y:S04]  /*0580*/  LDG.E R16, desc[UR4][R6.64] ;  /* 0x0000000406107981 */ /* 0x001ee8000c1e1900 */
[----:B------:R-:W2:Y:S01]  /*0590*/  LDG.E.CONSTANT R17, desc[UR4][R14.64] ;  /* 0x000000040e117981 */ /* 0x000ea2000c1e9900 */
[----:B------:R-:W-:-:S06]  /*05a0*/  IMAD.WIDE R10, R0, 0x4, R14 ;  /* 0x00000004000a7825 */ /* 0x000fcc00078e020e */
[----:B------:R-:W4:Y:S01]  /*05b0*/  LDG.E.CONSTANT R11, desc[UR4][R10.64] ;  /* 0x000000040a0b7981 */ /* 0x000f22000c1e9900 */
[----:B---3--:R-:W-:-:S04]  /*05c0*/  FMUL R9, R16, UR8 ;  /* 0x0000000810097c20 */ /* 0x008fc80008400000 */
[----:B--2---:R-:W-:Y:S01]  /*05d0*/  FFMA R19, R2, R17, R9 ;  /* 0x0000001102137223 */ /* 0x004fe20000000009 */
[----:B------:R-:W-:-:S04]  /*05e0*/  IMAD.WIDE R16, R0, 0x4, R6 ;  /* 0x0000000400107825 */ /* 0x000fc800078e0206 */
[C---:B------:R-:W-:Y:S01]  /*05f0*/  IMAD.WIDE R8, R0.reuse, 0x4, R12 ;  /* 0x0000000400087825 */ /* 0x040fe200078e020c */
[----:B------:R0:W-:Y:S04]  /*0600*/  STG.E desc[UR4][R6.64], R19 ;  /* 0x0000001306007986 */ /* 0x0001e8000c101904 */
[----:B------:R-:W1:Y:S04]  /*0610*/  LDG.E R2, desc[UR4][R16.64] ;  /* 0x0000000410027981 */ /* 0x000e68000c1e1900 */
[----:B------:R-:W4:Y:S01]  /*0620*/  LDG.E.CONSTANT R8, desc[UR4][R8.64] ;  /* 0x0000000408087981 */ /* 0x000f22000c1e9900 */
[----:B------:R-:W-:-:S04]  /*0630*/  LEA R3, R0, R3, 0x2 ;  /* 0x0000000300037211 */ /* 0x000fc800078e10ff */
[----:B------:R-:W-:Y:S01]  /*0640*/  ISETP.GE.AND P0, PT, R3, UR6, PT ;  /* 0x0000000603007c0c */ /* 0x000fe2000bf06270 */
[----:B-1----:R-:W-:-:S04]  /*0650*/  FMUL R5, R2, UR8 ;  /* 0x0000000802057c20 */ /* 0x002fc80008400000 */
[----:B----4-:R-:W-:-:S05]  /*0660*/  FFMA R5, R8, R11, R5 ;  /* 0x0000000b08057223 */ /* 0x010fca0000000005 */
[----:B------:R0:W-:Y:S03]  /*0670*/  STG.E desc[UR4][R16.64], R5 ;  /* 0x0000000510007986 */ /* 0x0001e6000c101904 */
[----:B------:R-:W-:Y:S05]  /*0680*/  @!P0 BRA `(.L_x_95) ;  /* 0xfffffffc00588947 */ /* 0x000fea000383ffff */
[----:B------:R-:W-:Y:S05]  /*0690*/  EXIT ;  /* 0x000000000000794d */ /* 0x000fea0003800000 */
.L_x_96:
        /* <DEDUP_REMOVED lines=14> */
.L_x_158:


//--------------------- .text._Z15hadamardProductiPKfS0_S0_Pf --------------------------
	.section	.text._Z15hadamardProductiPKfS0_S0_Pf,"ax",@progbits
	.align	128
        .global         _Z15hadamardProductiPKfS0_S0_Pf
        .type           _Z15hadamardProductiPKfS0_S0_Pf,@function
        .size           _Z15hadamardProductiPKfS0_S0_Pf,(.L_x_159 - _Z15hadamardProductiPKfS0_S0_Pf)
        .other          _Z15hadamardProductiPKfS0_S0_Pf,@"STO_CUDA_ENTRY STV_DEFAULT"
_Z15hadamardProductiPKfS0_S0_Pf:
.text._Z15hadamardProductiPKfS0_S0_Pf:
        /* <DEDUP_REMOVED lines=12> */
[----:B------:R-:W1:Y:S01]  /*00c0*/  LDCU.64 UR4, c[0x0][0x358] ;  /* 0x00006b00ff0477ac */ /* 0x000e620008000a00 */
[----:B------:R-:W-:Y:S01]  /*00d0*/  IADD3 R9, PT, PT, RZ, -R13, RZ ;  /* 0x8000000dff097210 */ /* 0x000fe20007ffe0ff */
[----:B------:R-:W-:Y:S01]  /*00e0*/  BSSY.RECONVERGENT B0, `(.L_x_97) ;  /* 0x000002f000007945 */ /* 0x000fe20003800200 */
[C---:B------:R-:W-:Y:S02]  /*00f0*/  ISETP.GE.AND P0, PT, R4.reuse, UR6, PT ;  /* 0x0000000604007c0c */ /* 0x040fe4000bf06270 */
[----:B------:R-:W-:Y:S02]  /*0100*/  VIMNMX R5, PT, PT, R4, UR6, !PT ;  /* 0x0000000604057c48 */ /* 0x000fe4000ffe0100 */
[----:B------:R-:W-:Y:S02]  /*0110*/  SEL R6, RZ, 0x1, P0 ;  /* 0x00000001ff067807 */ /* 0x000fe40000000000 */
[----:B------:R-:W-:-:S02]  /*0120*/  ISETP.NE.U32.AND P2, PT, R13, RZ, PT ;  /* 0x000000ff0d00720c */ /* 0x000fc40003f45070 */
        /* <DEDUP_REMOVED lines=26> */
[----:B------:R-:W2:Y:S08]  /*02d0*/  LDC.64 R6, c[0x0][0x390] ;  /* 0x0000e400ff067b82 */ /* 0x000eb00000000a00 */
[----:B------:R-:W3:Y:S02]  /*02e0*/  LDC.64 R8, c[0x0][0x398] ;  /* 0x0000e600ff087b82 */ /* 0x000ee40000000a00 */
.L_x_99:
[----:B--2---:R-:W-:-:S04]  /*02f0*/  IMAD.WIDE R16, R0, 0x4, R6 ;  /* 0x0000000400107825 */ /* 0x004fc800078e0206 */
[C---:B-1----:R-:W-:Y:S02]  /*0300*/  IMAD.WIDE R18, R0.reuse, 0x4, R4 ;  /* 0x0000000400127825 */ /* 0x042fe400078e0204 */
[----:B------:R-:W2:Y:S02]  /*0310*/  LDG.E.CONSTANT R17, desc[UR4][R16.64] ;  /* 0x0000000410117981 */ /* 0x000ea4000c1e9900 */
[C---:B---3--:R-:W-:Y:S02]  /*0320*/  IMAD.WIDE R14, R0.reuse, 0x4, R8 ;  /* 0x00000004000e7825 */ /* 0x048fe400078e0208 */
[----:B------:R-:W2:Y:S04]  /*0330*/  LDG.E.CONSTANT R18, desc[UR4][R18.64] ;  /* 0x0000000412127981 */ /* 0x000ea8000c1e9900 */
[----:B------:R-:W3:Y:S01]  /*0340*/  LDG.E.CONSTANT R15, desc[UR4][R14.64] ;  /* 0x000000040e0f7981 */ /* 0x000ee2000c1e9900 */
[----:B0---4-:R-:W-:Y:S01]  /*0350*/  IMAD.WIDE R10, R0, 0x4, R2 ;  /* 0x00000004000a7825 */ /* 0x011fe200078e0202 */
[----:B------:R-:W-:-:S04]  /*0360*/  IADD3 R12, PT, PT, R12, 0x1, RZ ;  /* 0x000000010c0c7810 */ /* 0x000fc80007ffe0ff */
[----:B------:R-:W-:Y:S02]  /*0370*/  ISETP.NE.AND P0, PT, R12, RZ, PT ;  /* 0x000000ff0c00720c */ /* 0x000fe40003f05270 */
[----:B------:R-:W-:Y:S01]  /*0380*/  IADD3 R0, PT, PT, R13, R0, RZ ;  /* 0x000000000d007210 */ /* 0x000fe20007ffe0ff */
[----:B--2---:R-:W-:-:S04]  /*0390*/  FMUL R20, R18, R17 ;  /* 0x0000001112147220 */ /* 0x004fc80000400000 */
[----:B---3--:R-:W-:-:S05]  /*03a0*/  FMUL R21, R20, R15 ;  /* 0x0000000f14157220 */ /* 0x008fca0000400000 */
[----:B------:R4:W-:Y:S01]  /*03b0*/  STG.E desc[UR4][R10.64], R21 ;  /* 0x000000150a007986 */ /* 0x0009e2000c101904 */
[----:B------:R-:W-:Y:S05]  /*03c0*/  @P0 BRA `(.L_x_99) ;  /* 0xfffffffc00c80947 */ /* 0x000fea000383ffff */
.L_x_98:
[----:B------:R-:W-:Y:S05]  /*03d0*/  BSYNC.RECONVERGENT B0 ;  /* 0x0000000000007941 */ /* 0x000fea0003800200 */
.L_x_97:
[----:B------:R-:W-:Y:S05]  /*03e0*/  @!P1 EXIT ;  /* 0x000000000000994d */ /* 0x000fea0003800000 */
.L_x_100:
[----:B0-----:R-:W0:Y:S08]  /*03f0*/  LDC.64 R24, c[0x0][0x390] ;  /* 0x0000e400ff187b82 */ /* 0x001e300000000a00 */
[----:B------:R-:W1:Y:S08]  /*0400*/  LDC.64 R2, c[0x0][0x388] ;  /* 0x0000e200ff027b82 */ /* 0x000e700000000a00 */
[----:B------:R-:W2:Y:S01]  /*0410*/  LDC.64 R4, c[0x0][0x398] ;  /* 0x0000e600ff047b82 */ /* 0x000ea20000000a00 */
[----:B0-----:R-:W-:-:S05]  /*0420*/  IMAD.WIDE R24, R0, 0x4, R24 ;  /* 0x0000000400187825 */ /* 0x001fca00078e0218 */
[----:B------:R-:W3:Y:S01]  /*0430*/  LDG.E.CONSTANT R19, desc[UR4][R24.64] ;  /* 0x0000000418137981 */ /* 0x000ee2000c1e9900 */
[----:B------:R-:W-:-:S04]  /*0440*/  IMAD.WIDE R14, R13, 0x4, R24 ;  /* 0x000000040d0e7825 */ /* 0x000fc800078e0218 */
[----:B-1----:R-:W-:-:S04]  /*0450*/  IMAD.WIDE R2, R0, 0x4, R2 ;  /* 0x0000000400027825 */ /* 0x002fc800078e0202 */
[C---:B----4-:R-:W-:Y:S01]  /*0460*/  IMAD.WIDE R10, R13.reuse, 0x4, R14 ;  /* 0x000000040d0a7825 */ /* 0x050fe200078e020e */
[----:B------:R0:W3:Y:S03]  /*0470*/  LDG.E.CONSTANT R12, desc[UR4][R2.64] ;  /* 0x00000004020c7981 */ /* 0x0000e6000c1e9900 */
[----:B--2---:R-:W-:Y:S01]  /*0480*/  IMAD.WIDE R4, R0, 0x4, R4 ;  /* 0x0000000400047825 */ /* 0x004fe200078e0204 */
[----:B------:R-:W2:Y:S03]  /*0490*/  LDG.E.CONSTANT R15, desc[UR4][R14.64] ;  /* 0x000000040e0f7981 */ /* 0x000ea6000c1e9900 */
[----:B------:R-:W-:-:S04]  /*04a0*/  IMAD.WIDE R26, R13, 0x4, R2 ;  /* 0x000000040d1a7825 */ /* 0x000fc800078e0202 */
[C---:B------:R-:W-:Y:S01]  /*04b0*/  IMAD.WIDE R8, R13.reuse, 0x4, R4 ;  /* 0x000000040d087825 */ /* 0x040fe200078e0204 */
[----:B------:R-:W2:Y:S03]  /*04c0*/  LDG.E.CONSTANT R16, desc[UR4][R26.64] ;  /* 0x000000041a107981 */ /* 0x000ea6000c1e9900 */
[C---:B------:R-:W-:Y:S01]  /*04d0*/  IMAD.WIDE R28, R13.reuse, 0x4, R26 ;  /* 0x000000040d1c7825 */ /* 0x040fe200078e021a */
[----:B------:R-:W4:Y:S03]  /*04e0*/  LDG.E.CONSTANT R4, desc[UR4][R4.64] ;  /* 0x0000000404047981 */ /* 0x000f26000c1e9900 */
[C---:B0-----:R-:W-:Y:S01]  /*04f0*/  IMAD.WIDE R2, R13.reuse, 0x4, R8 ;  /* 0x000000040d027825 */ /* 0x041fe200078e0208 */
[----:B------:R-:W5:Y:S03]  /*0500*/  LDG.E.CONSTANT R17, desc[UR4][R28.64] ;  /* 0x000000041c117981 */ /* 0x000f66000c1e9900 */
[C---:B------:R-:W-:Y:S01]  /*0510*/  IMAD.WIDE R6, R13.reuse, 0x4, R10 ;  /* 0x000000040d067825 */ /* 0x040fe200078e020a */
[----:B------:R-:W5:Y:S03]  /*0520*/  LDG.E.CONSTANT R8, desc[UR4][R8.64] ;  /* 0x0000000408087981 */ /* 0x000f66000c1e9900 */
[C---:B------:R-:W-:Y:S01]  /*0530*/  IMAD.WIDE R22, R13.reuse, 0x4, R28 ;  /* 0x000000040d167825 */ /* 0x040fe200078e021c */
[----:B------:R-:W5:Y:S03]  /*0540*/  LDG.E.CONSTANT R10, desc[UR4][R10.64] ;  /* 0x000000040a0a7981 */ /* 0x000f66000c1e9900 */
[----:B------:R-:W-:Y:S01]  /*0550*/  IMAD.WIDE R20, R13, 0x4, R2 ;  /* 0x000000040d147825 */ /* 0x000fe200078e0202 */
[----:B------:R0:W5:Y:S04]  /*0560*/  LDG.E.CONSTANT R18, desc[UR4][R22.64] ;  /* 0x0000000416127981 */ /* 0x000168000c1e9900 */
[----:B------:R-:W5:Y:S04]  /*0570*/  LDG.E.CONSTANT R7, desc[UR4][R6.64] ;  /* 0x0000000406077981 */ /* 0x000f68000c1e9900 */
[----:B------:R-:W5:Y:S01]  /*0580*/  LDG.E.CONSTANT R2, desc[UR4][R2.64] ;  /* 0x0000000402027981 */ /* 0x000f62000c1e9900 */
[----:B0-----:R-:W0:Y:S03]  /*0590*/  LDC.64 R22, c[0x0][0x3a0] ;  /* 0x0000e800ff167b82 */ /* 0x001e260000000a00 */
[----:B------:R-:W5:Y:S01]  /*05a0*/  LDG.E.CONSTANT R20, desc[UR4][R20.64] ;  /* 0x0000000414147981 */ /* 0x000f62000c1e9900 */
[----:B0-----:R-:W-:-:S04]  /*05b0*/  IMAD.WIDE R22, R0, 0x4, R22 ;  /* 0x0000000400167825 */ /* 0x001fc800078e0216 */
[C---:B------:R-:W-:Y:S01]  /*05c0*/  IMAD.WIDE R24, R13.reuse, 0x4, R22 ;  /* 0x000000040d187825 */ /* 0x040fe200078e0216 */
[----:B------:R-:W-:-:S04]  /*05d0*/  LEA R0, R13, R0, 0x2 ;  /* 0x000000000d007211 */ /* 0x000fc800078e10ff */
[----:B------:R-:W-:Y:S01]  /*05e0*/  ISETP.GE.AND P0, PT, R0, UR6, PT ;  /* 0x0000000600007c0c */ /* 0x000fe2000bf06270 */
[----:B---3--:R-:W-:Y:S01]  /*05f0*/  FMUL R19, R12, R19 ;  /* 0x000000130c137220 */ /* 0x008fe20000400000 */
[----:B--2---:R-:W-:-:S03]  /*0600*/  FMUL R15, R16, R15 ;  /* 0x0000000f100f7220 */ /* 0x004fc60000400000 */
[----:B----4-:R-:W-:Y:S01]  /*0610*/  FMUL R19, R19, R4 ;  /* 0x0000000413137220 */ /* 0x010fe20000400000 */
[----:B-----5:R-:W-:Y:S01]  /*0620*/  FMUL R17, R17, R10 ;  /* 0x0000000a11117220 */ /* 0x020fe20000400000 */
[----:B------:R-:W-:-:S04]  /*0630*/  IMAD.WIDE R10, R13, 0x4, R24 ;  /* 0x000000040d0a7825 */ /* 0x000fc800078e0218 */
[----:B------:R-:W-:Y:S01]  /*0640*/  FMUL R15, R15, R8 ;  /* 0x000000080f0f7220 */ /* 0x000fe20000400000 */
[----:B------:R-:W-:Y:S01]  /*0650*/  FMUL R7, R18, R7 ;  /* 0x0000000712077220 */ /* 0x000fe20000400000 */
[----:B------:R0:W-:Y:S01]  /*0660*/  STG.E desc[UR4][R22.64], R19 ;  /* 0x0000001316007986 */ /* 0x0001e2000c101904 */
        /* <DEDUP_REMOVED lines=8> */
.L_x_101:
        /* <DEDUP_REMOVED lines=9> */
.L_x_159:


//--------------------- .text._Z15hadamardProductiPKfS0_Pf --------------------------
	.section	.text._Z15hadamardProductiPKfS0_Pf,"ax",@progbits
	.align	128
        .global         _Z15hadamardProductiPKfS0_Pf
        .type           _Z15hadamardProductiPKfS0_Pf,@function
        .size           _Z15hadamardProductiPKfS0_Pf,(.L_x_160 - _Z15hadamardProductiPKfS0_Pf)
        .other          _Z15hadamardProductiPKfS0_Pf,@"STO_CUDA_ENTRY STV_DEFAULT"
_Z15hadamardProductiPKfS0_Pf:
.text._Z15hadamardProductiPKfS0_Pf:
        /* <DEDUP_REMOVED lines=46> */
.L_x_104:
[----:B-1----:R-:W-:-:S04]  /*02e0*/  IMAD.WIDE R12, R3, 0x4, R6 ;  /* 0x00000004030c7825 */ /* 0x002fc800078e0206 */
[C---:B0-----:R-:W-:Y:S02]  /*02f0*/  IMAD.WIDE R14, R3.reuse, 0x4, R4 ;  /* 0x00000004030e7825 */ /* 0x041fe400078e0204 */
[----:B---3--:R-:W3:Y:S04]  /*0300*/  LDG.E.CONSTANT R13, desc[UR4][R12.64] ;  /* 0x000000040c0d7981 */ /* 0x008ee8000c1e9900 */
[----:B------:R-:W3:Y:S01]  /*0310*/  LDG.E.CONSTANT R14, desc[UR4][R14.64] ;  /* 0x000000040e0e7981 */ /* 0x000ee2000c1e9900 */
[----:B--2---:R-:W-:Y:S01]  /*0320*/  IMAD.WIDE R10, R3, 0x4, R8 ;  /* 0x00000004030a7825 */ /* 0x004fe200078e0208 */
[----:B------:R-:W-:Y:S02]  /*0330*/  IADD3 R2, PT, PT, R2, 0x1, RZ ;  /* 0x0000000102027810 */ /* 0x000fe40007ffe0ff */
[----:B------:R-:W-:-:S02]  /*0340*/  IADD3 R3, PT, PT, R0, R3, RZ ;  /* 0x0000000300037210 */ /* 0x000fc40007ffe0ff */
[----:B------:R-:W-:Y:S01]  /*0350*/  ISETP.NE.AND P0, PT, R2, RZ, PT ;  /* 0x000000ff0200720c */ /* 0x000fe20003f05270 */
[----:B---3--:R-:W-:-:S05]  /*0360*/  FMUL R17, R14, R13 ;  /* 0x0000000d0e117220 */ /* 0x008fca0000400000 */
[----:B------:R3:W-:Y:S07]  /*0370*/  STG.E desc[UR4][R10.64], R17 ;  /* 0x000000110a007986 */ /* 0x0007ee000c101904 */
[----:B------:R-:W-:Y:S05]  /*0380*/  @P0 BRA `(.L_x_104) ;  /* 0xfffffffc00d40947 */ /* 0x000fea000383ffff */
.L_x_103:
[----:B------:R-:W-:Y:S05]  /*0390*/  BSYNC.RECONVERGENT B0 ;  /* 0x0000000000007941 */ /* 0x000fea0003800200 */
.L_x_102:
[----:B------:R-:W-:Y:S05]  /*03a0*/  @!P1 EXIT ;  /* 0x000000000000994d */ /* 0x000fea0003800000 */
.L_x_105:
[----:B0-----:R-:W0:Y:S08]  /*03b0*/  LDC.64 R4, c[0x0][0x388] ;  /* 0x0000e200ff047b82 */ /* 0x001e300000000a00 */
[----:B------:R-:W1:Y:S01]  /*03c0*/  LDC.64 R6, c[0x0][0x390] ;  /* 0x0000e400ff067b82 */ /* 0x000e620000000a00 */
[----:B0-----:R-:W-:-:S05]  /*03d0*/  IMAD.WIDE R8, R3, 0x4, R4 ;  /* 0x0000000403087825 */ /* 0x001fca00078e0204 */
[----:B------:R0:W2:Y:S01]  /*03e0*/  LDG.E.CONSTANT R2, desc[UR4][R8.64] ;  /* 0x0000000408027981 */ /* 0x0000a2000c1e9900 */
[----:B---3--:R-:W-:-:S04]  /*03f0*/  IMAD.WIDE R10, R0, 0x4, R8 ;  /* 0x00000004000a7825 */ /* 0x008fc800078e0208 */
[----:B-1----:R-:W-:Y:S01]  /*0400*/  IMAD.WIDE R22, R3, 0x4, R6 ;  /* 0x0000000403167825 */ /* 0x002fe200078e0206 */
[----:B------:R1:W3:Y:S01]  /*0410*/  LDG.E.CONSTANT R12, desc[UR4][R10.64] ;  /* 0x000000040a0c7981 */ /* 0x0002e2000c1e9900 */
[----:B------:R-:W4:Y:S02]  /*0420*/  LDC.64 R6, c[0x0][0x398] ;  /* 0x0000e600ff067b82 */ /* 0x000f240000000a00 */
[----:B------:R-:W-:-:S04]  /*0430*/  IMAD.WIDE R16, R0, 0x4, R10 ;  /* 0x0000000400107825 */ /* 0x000fc800078e020a */
[C---:B------:R-:W-:Y:S01]  /*0440*/  IMAD.WIDE R14, R0.reuse, 0x4, R22 ;  /* 0x00000004000e7825 */ /* 0x040fe200078e0216 */
[----:B------:R3:W5:Y:S03]  /*0450*/  LDG.E.CONSTANT R13, desc[UR4][R16.64] ;  /* 0x00000004100d7981 */ /* 0x000766000c1e9900 */
[C---:B------:R-:W-:Y:S01]  /*0460*/  IMAD.WIDE R18, R0.reuse, 0x4, R16 ;  /* 0x0000000400127825 */ /* 0x040fe200078e0210 */
[----:B------:R-:W2:Y:S03]  /*0470*/  LDG.E.CONSTANT R23, desc[UR4][R22.64] ;  /* 0x0000000416177981 */ /* 0x000ea6000c1e9900 */
[C---:B------:R-:W-:Y:S02]  /*0480*/  IMAD.WIDE R4, R0.reuse, 0x4, R14 ;  /* 0x0000000400047825 */ /* 0x040fe400078e020e */
[----:B------:R-:W3:Y:S02]  /*0490*/  LDG.E.CONSTANT R15, desc[UR4][R14.64] ;  /* 0x000000040e0f7981 */ /* 0x000ee4000c1e9900 */
[----:B------:R-:W-:-:S02]  /*04a0*/  IMAD.WIDE R20, R0, 0x4, R4 ;  /* 0x0000000400147825 */ /* 0x000fc400078e0204 */
[----:B------:R5:W5:Y:S04]  /*04b0*/  LDG.E.CONSTANT R18, desc[UR4][R18.64] ;  /* 0x0000000412127981 */ /* 0x000b68000c1e9900 */
[----:B------:R-:W5:Y:S04]  /*04c0*/  LDG.E.CONSTANT R4, desc[UR4][R4.64] ;  /* 0x0000000404047981 */ /* 0x000f68000c1e9900 */
[----:B------:R-:W5:Y:S01]  /*04d0*/  LDG.E.CONSTANT R21, desc[UR4][R20.64] ;  /* 0x0000000414157981 */ /* 0x000f62000c1e9900 */
[----:B----4-:R-:W-:-:S04]  /*04e0*/  IMAD.WIDE R6, R3, 0x4, R6 ;  /* 0x0000000403067825 */ /* 0x010fc800078e0206 */
[----:B0-----:R-:W-:-:S04]  /*04f0*/  IMAD.WIDE R8, R0, 0x4, R6 ;  /* 0x0000000400087825 */ /* 0x001fc800078e0206 */
[C---:B-1----:R-:W-:Y:S01]  /*0500*/  IMAD.WIDE R10, R0.reuse, 0x4, R8 ;  /* 0x00000004000a7825 */ /* 0x042fe200078e0208 */
[----:B------:R-:W-:-:S04]  /*0510*/  LEA R3, R0, R3, 0x2 ;  /* 0x0000000300037211 */ /* 0x000fc800078e10ff */
[----:B------:R-:W-:Y:S01]  /*0520*/  ISETP.GE.AND P0, PT, R3, UR6, PT ;  /* 0x0000000603007c0c */ /* 0x000fe2000bf06270 */
[----:B--2---:R-:W-:Y:S01]  /*0530*/  FMUL R25, R2, R23 ;  /* 0x0000001702197220 */ /* 0x004fe20000400000 */
[----:B---3--:R-:W-:-:S04]  /*0540*/  FMUL R17, R12, R15 ;  /* 0x0000000f0c117220 */ /* 0x008fc80000400000 */
[----:B------:R0:W-:Y:S04]  /*0550*/  STG.E desc[UR4][R6.64], R25 ;  /* 0x0000001906007986 */ /* 0x0001e8000c101904 */
[----:B------:R0:W-:Y:S01]  /*0560*/  STG.E desc[UR4][R8.64], R17 ;  /* 0x0000001108007986 */ /* 0x0001e2000c101904 */
[----:B-----5:R-:W-:Y:S01]  /*0570*/  FMUL R19, R13, R4 ;  /* 0x000000040d137220 */ /* 0x020fe20000400000 */
[----:B------:R-:W-:-:S04]  /*0580*/  IMAD.WIDE R12, R0, 0x4, R10 ;  /* 0x00000004000c7825 */ /* 0x000fc800078e020a */
[----:B------:R-:W-:Y:S01]  /*0590*/  FMUL R23, R18, R21 ;  /* 0x0000001512177220 */ /* 0x000fe20000400000 */
[----:B------:R0:W-:Y:S04]  /*05a0*/  STG.E desc[UR4][R10.64], R19 ;  /* 0x000000130a007986 */ /* 0x0001e8000c101904 */
[----:B------:R0:W-:Y:S01]  /*05b0*/  STG.E desc[UR4][R12.64], R23 ;  /* 0x000000170c007986 */ /* 0x0001e2000c101904 */
[----:B------:R-:W-:Y:S05]  /*05c0*/  @!P0 BRA `(.L_x_105) ;  /* 0xfffffffc00788947 */ /* 0x000fea000383ffff */
[----:B------:R-:W-:Y:S05]  /*05d0*/  EXIT ;  /* 0x000000000000794d */ /* 0x000fea0003800000 */
.L_x_106:
        /* <DEDUP_REMOVED lines=10> */
.L_x_160:


//--------------------- .text._Z8sumHprodiPKfS0_S0_S0_S0_S0_S0_S0_S0_S0_S0_Pf --------------------------
	.section	.text._Z8sumHprodiPKfS0_S0_S0_S0_S0_S0_S0_S0_S0_S0_Pf,"ax",@progbits
	.align	128
        .global         _Z8sumHprodiPKfS0_S0_S0_S0_S0_S0_S0_S0_S0_S0_Pf
        .type           _Z8sumHprodiPKfS0_S0_S0_S0_S0_S0_S0_S0_S0_S0_Pf,@function
        .size           _Z8sumHprodiPKfS0_S0_S0_S0_S0_S0_S0_S0_S0_S0_Pf,(.L_x_161 - _Z8sumHprodiPKfS0_S0_S0_S0_S0_S0_S0_S0_S0_S0_Pf)
        .other          _Z8sumHprodiPKfS0_S0_S0_S0_S0_S0_S0_S0_S0_S0_Pf,@"STO_CUDA_ENTRY STV_DEFAULT"
_Z8sumHprodiPKfS0_S0_S0_S0_S0_S0_S0_S0_S0_S0_Pf:
.text._Z8sumHprodiPKfS0_S0_S0_S0_S0_S0_S0_S0_S0_S0_Pf:
[----:B------:R-:W-:Y:S01]  /*0000*/  LDC R1, c[0x0][0x37c] ;  /* 0x0000df00ff017b82 */ /* 0x000fe20000000800 */
[----:B------:R-:W0:Y:S01]  /*0010*/  S2R R17, SR_CTAID.X ;  /* 0x0000000000117919 */ /* 0x000e220000002500 */
[----:B------:R-:W0:Y:S01]  /*0020*/  LDCU UR4, c[0x0][0x360] ;  /* 0x00006c00ff0477ac */ /* 0x000e220008000800 */
[----:B------:R-:W0:Y:S01]  /*0030*/  S2R R0, SR_TID.X ;  /* 0x0000000000007919 */ /* 0x000e220000002100 */
[----:B------:R-:W1:Y:S01]  /*0040*/  LDCU UR8, c[0x0][0x380] ;  /* 0x00007000ff0877ac */ /* 0x000e620008000800 */
[----:B0-----:R-:W-:-:S05]  /*0050*/  IMAD R17, R17, UR4, R0 ;  /* 0x0000000411117c24 */ /* 0x001fca000f8e0200 */
[----:B-1----:R-:W-:-:S13]  /*0060*/  ISETP.GE.AND P0, PT, R17, UR8, PT ;  /* 0x0000000811007c0c */ /* 0x002fda000bf06270 */
[----:B------:R-:W-:Y:S05]  /*0070*/  @P0 EXIT ;  /* 0x000000000000094d */ /* 0x000fea0003800000 */
[----:B------:R-:W0:Y:S01]  /*0080*/  LDCU UR5, c[0x0][0x370] ;  /* 0x00006e00ff0577ac */ /* 0x000e220008000800 */
[----:B------:R-:W1:Y:S01]  /*0090*/  LDCU.64 UR6, c[0x0][0x358] ;  /* 0x00006b00ff0677ac */ /* 0x000e620008000a00 */
[----:B0-----:R-:W-:-:S12]  /*00a0*/  UIMAD UR4, UR4, UR5, URZ ;  /* 0x00000005040472a4 */ /* 0x001fd8000f8e02ff */
.L_x_107:
[----:B0-----:R-:W0:Y:S08]  /*00b0*/  LDC.64 R22, c[0x0][0x390] ;  /* 0x0000e400ff167b82 */ /* 0x001e300000000a00 */
[----:B------:R-:W2:Y:S08]  /*00c0*/  LDC.64 R20, c[0x0][0x3a0] ;  /* 0x0000e800ff147b82 */ /* 0x000eb00000000a00 */
[----:B------:R-:W3:Y:S08]  /*00d0*/  LDC.64 R18, c[0x0][0x3a8] ;  /* 0x0000ea00ff127b82 */ /* 0x000ef00000000a00 */
[----:B------:R-:W4:Y:S01]  /*00e0*/  LDC.64 R24, c[0x0][0x388] ;  /* 0x0000e200ff187b82 */ /* 0x000f220000000a00 */
[----:B0-----:R-:W-:-:S06]  /*00f0*/  IMAD.WIDE R22, R17, 0x4, R22 ;  /* 0x0000000411167825 */ /* 0x001fcc00078e0216 */
[----:B-1----:R-:W5:Y:S01]  /*0100*/  LDG.E.CONSTANT R23, desc[UR6][R22.64] ;  /* 0x0000000616177981 */ /* 0x002f62000c1e9900 */
[----:B------:R-:W0:Y:S01]  /*0110*/  LDC.64 R12, c[0x0][0x398] ;  /* 0x0000e600ff0c7b82 */ /* 0x000e220000000a00 */
[----:B--2---:R-:W-:-:S06]  /*0120*/  IMAD.WIDE R20, R17, 0x4, R20 ;  /* 0x0000000411147825 */ /* 0x004fcc00078e0214 */
[----:B------:R-:W2:Y:S01]  /*0130*/  LDG.E.CONSTANT R20, desc[UR6][R20.64] ;  /* 0x0000000614147981 */ /* 0x000ea2000c1e9900 */
[----:B------:R-:W1:Y:S01]  /*0140*/  LDC.64 R14, c[0x0][0x3b0] ;  /* 0x0000ec00ff0e7b82 */ /* 0x000e620000000a00 */
[----:B---3--:R-:W-:-:S06]  /*0150*/  IMAD.WIDE R18, R17, 0x4, R18 ;  /* 0x0000000411127825 */ /* 0x008fcc00078e0212 */
[----:B------:R-:W2:Y:S01]  /*0160*/  LDG.E.CONSTANT R19, desc[UR6][R18.64] ;  /* 0x0000000612137981 */ /* 0x000ea2000c1e9900 */
[----:B------:R-:W3:Y:S01]  /*0170*/  LDC.64 R10, c[0x0][0x3b8] ;  /* 0x0000ee00ff0a7b82 */ /* 0x000ee20000000a00 */
[----:B----4-:R-:W-:-:S05]  /*0180*/  IMAD.WIDE R24, R17, 0x4, R24 ;  /* 0x0000000411187825 */ /* 0x010fca00078e0218 */
[----:B------:R4:W5:Y:S02]  /*0190*/  LDG.E.CONSTANT R0, desc[UR6][R24.64] ;  /* 0x0000000618007981 */ /* 0x000964000c1e9900 */
[----:B------:R-:W4:Y:S08]  /*01a0*/  LDC.64 R2, c[0x0][0x3c0] ;  /* 0x0000f000ff027b82 */ /* 0x000f300000000a00 */
[----:B------:R-:W4:Y:S08]  /*01b0*/  LDC.64 R8, c[0x0][0x3c8] ;  /* 0x0000f200ff087b82 */ /* 0x000f300000000a00 */
[----:B------:R-:W4:Y:S08]  /*01c0*/  LDC.64 R4, c[0x0][0x3d0] ;  /* 0x0000f400ff047b82 */ /* 0x000f300000000a00 */
[----:B------:R-:W4:Y:S01]  /*01d0*/  LDC.64 R6, c[0x0][0x3d8] ;  /* 0x0000f600ff067b82 */ /* 0x000f220000000a00 */
[----:B0-----:R-:W-:-:S04]  /*01e0*/  IMAD.WIDE R12, R17, 0x4, R12 ;  /* 0x00000004110c7825 */ /* 0x001fc800078e020c */
[C---:B-1----:R-:W-:Y:S02]  /*01f0*/  IMAD.WIDE R14, R17.reuse, 0x4, R14 ;  /* 0x00000004110e7825 */ /* 0x042fe400078e020e */
[----:B------:R-:W5:Y:S02]  /*0200*/  LDG.E.CONSTANT R12, desc[UR6][R12.64] ;  /* 0x000000060c0c7981 */ /* 0x000f64000c1e9900 */
[C---:B---3--:R-:W-:Y:S02]  /*0210*/  IMAD.WIDE R10, R17.reuse, 0x4, R10 ;  /* 0x00000004110a7825 */ /* 0x048fe400078e020a */
[----:B------:R-:W3:Y:S02]  /*0220*/  LDG.E.CONSTANT R14, desc[UR6][R14.64] ;  /* 0x000000060e0e7981 */ /* 0x000ee4000c1e9900 */
[C---:B----4-:R-:W-:Y:S02]  /*0230*/  IMAD.WIDE R2, R17.reuse, 0x4, R2 ;  /* 0x0000000411027825 */ /* 0x050fe400078e0202 */
[----:B------:R-:W3:Y:S02]  /*0240*/  LDG.E.CONSTANT R10, desc[UR6][R10.64] ;  /* 0x000000060a0a7981 */ /* 0x000ee4000c1e9900 */
[----:B------:R-:W-:-:S02]  /*0250*/  IMAD.WIDE R8, R17, 0x4, R8 ;  /* 0x0000000411087825 */ /* 0x000fc400078e0208 */
[----:B------:R-:W4:Y:S02]  /*0260*/  LDG.E.CONSTANT R3, desc[UR6][R2.64] ;  /* 0x0000000602037981 */ /* 0x000f24000c1e9900 */
[C---:B------:R-:W-:Y:S02]  /*0270*/  IMAD.WIDE R24, R17.reuse, 0x4, R4 ;  /* 0x0000000411187825 */ /* 0x040fe400078e0204 */
[----:B------:R-:W4:Y:S01]  /*0280*/  LDG.E.CONSTANT R8, desc[UR6][R8.64] ;  /* 0x0000000608087981 */ /* 0x000f22000c1e9900 */
[----:B------:R-:W0:Y:S01]  /*0290*/  LDC.64 R4, c[0x0][0x3e0] ;  /* 0x0000f800ff047b82 */ /* 0x000e220000000a00 */
[C---:B------:R-:W-:Y:S02]  /*02a0*/  IMAD.WIDE R6, R17.reuse, 0x4, R6 ;  /* 0x0000000411067825 */ /* 0x040fe400078e0206 */
[----:B------:R-:W4:Y:S04]  /*02b0*/  LDG.E.CONSTANT R24, desc[UR6][R24.64] ;  /* 0x0000000618187981 */ /* 0x000f28000c1e9900 */
[----:B------:R-:W4:Y:S01]  /*02c0*/  LDG.E.CONSTANT R6, desc[UR6][R6.64] ;  /* 0x0000000606067981 */ /* 0x000f22000c1e9900 */
[C---:B0-----:R-:W-:Y:S01]  /*02d0*/  IMAD.WIDE R4, R17.reuse, 0x4, R4 ;  /* 0x0000000411047825 */ /* 0x041fe200078e0204 */
[----:B------:R-:W-:-:S04]  /*02e0*/  IADD3 R17, PT, PT, R17, UR4, RZ ;  /* 0x0000000411117c10 */ /* 0x000fc8000fffe0ff */
[----:B------:R-:W-:Y:S01]  /*02f0*/  ISETP.GE.AND P0, PT, R17, UR8, PT ;  /* 0x0000000811007c0c */ /* 0x000fe2000bf06270 */
[----:B--2---:R-:W-:Y:S01]  /*0300*/  FMUL R20, R20, R19 ;  /* 0x0000001314147220 */ /* 0x004fe20000400000 */
[----:B-----5:R-:W-:-:S04]  /*0310*/  FMUL R23, R0, R23 ;  /* 0x0000001700177220 */ /* 0x020fc80000400000 */
[----:B------:R-:W-:-:S04]  /*0320*/  FFMA R23, R23, R12, R20 ;  /* 0x0000000c17177223 */ /* 0x000fc80000000014 */
[----:B---3--:R-:W-:-:S04]  /*0330*/  FFMA R10, R14, R10, R23 ;  /* 0x0000000a0e0a7223 */ /* 0x008fc80000000017 */
[----:B----4-:R-:W-:-:S04]  /*0340*/  FFMA R3, R3, R8, R10 ;  /* 0x0000000803037223 */ /* 0x010fc8000000000a */
[----:B------:R-:W-:-:S05]  /*0350*/  FFMA R3, R24, R6, R3 ;  /* 0x0000000618037223 */ /* 0x000fca0000000003 */
[----:B------:R0:W-:Y:S01]  /*0360*/  STG.E desc[UR6][R4.64], R3 ;  /* 0x0000000304007986 */ /* 0x0001e2000c101906 */
[----:B------:R-:W-:Y:S05]  /*0370*/  @!P0 BRA `(.L_x_107) ;  /* 0xfffffffc004c8947 */ /* 0x000fea000383ffff */
[----:B------:R-:W-:Y:S05]  /*0380*/  EXIT ;  /* 0x000000000000794d */ /* 0x000fea0003800000 */
.L_x_108:
        /* <DEDUP_REMOVED lines=15> */
.L_x_161:


//--------------------- .text._Z8sumHprodiPKfS0_S0_S0_S0_Pf --------------------------
	.section	.text._Z8sumHprodiPKfS0_S0_S0_S0_Pf,"ax",@progbits
	.align	128
        .global         _Z8sumHprodiPKfS0_S0_S0_S0_Pf
        .type           _Z8sumHprodiPKfS0_S0_S0_S0_Pf,@function
        .size           _Z8sumHprodiPKfS0_S0_S0_S0_Pf,(.L_x_162 - _Z8sumHprodiPKfS0_S0_S0_S0_Pf)
        .other          _Z8sumHprodiPKfS0_S0_S0_S0_Pf,@"STO_CUDA_ENTRY STV_DEFAULT"
_Z8sumHprodiPKfS0_S0_S0_S0_Pf:
.text._Z8sumHprodiPKfS0_S0_S0_S0_Pf:
        /* <DEDUP_REMOVED lines=46> */
[----:B------:R-:W3:Y:S08]  /*02e0*/  LDC.64 R10, c[0x0][0x3a8] ;  /* 0x0000ea00ff0a7b82 */ /* 0x000ef00000000a00 */
[----:B------:R-:W4:Y:S08]  /*02f0*/  LDC.64 R12, c[0x0][0x390] ;  /* 0x0000e400ff0c7b82 */ /* 0x000f300000000a00 */
[----:B------:R-:W0:Y:S02]  /*0300*/  LDC.64 R14, c[0x0][0x398] ;  /* 0x0000e600ff0e7b82 */ /* 0x000e240000000a00 */
.L_x_111:
[----:B---3--:R-:W-:-:S04]  /*0310*/  IMAD.WIDE R24, R3, 0x4, R10 ;  /* 0x0000000403187825 */ /* 0x008fc800078e020a */
[C---:B--2---:R-:W-:Y:S02]  /*0320*/  IMAD.WIDE R26, R3.reuse, 0x4, R8 ;  /* 0x00000004031a7825 */ /* 0x044fe400078e0208 */
[----:B------:R-:W2:Y:S02]  /*0330*/  LDG.E.CONSTANT R25, desc[UR4][R24.64] ;  /* 0x0000000418197981 */ /* 0x000ea4000c1e9900 */
[C---:B----4-:R-:W-:Y:S02]  /*0340*/  IMAD.WIDE R18, R3.reuse, 0x4, R12 ;  /* 0x0000000403127825 */ /* 0x050fe400078e020c */
[----:B------:R-:W2:Y:S02]  /*0350*/  LDG.E.CONSTANT R26, desc[UR4][R26.64] ;  /* 0x000000041a1a7981 */ /* 0x000ea4000c1e9900 */
[C---:B-1----:R-:W-:Y:S02]  /*0360*/  IMAD.WIDE R16, R3.reuse, 0x4, R6 ;  /* 0x0000000403107825 */ /* 0x042fe400078e0206 */
[----:B------:R-:W3:Y:S02]  /*0370*/  LDG.E.CONSTANT R19, desc[UR4][R18.64] ;  /* 0x0000000412137981 */ /* 0x000ee4000c1e9900 */
[----:B0-----:R-:W-:-:S02]  /*0380*/  IMAD.WIDE R20, R3, 0x4, R14 ;  /* 0x0000000403147825 */ /* 0x001fc400078e020e */
[----:B------:R-:W3:Y:S04]  /*0390*/  LDG.E.CONSTANT R16, desc[UR4][R16.64] ;  /* 0x0000000410107981 */ /* 0x000ee8000c1e9900 */
[----:B------:R-:W4:Y:S01]  /*03a0*/  LDG.E.CONSTANT R21, desc[UR4][R20.64] ;  /* 0x0000000414157981 */ /* 0x000f22000c1e9900 */
[----:B------:R-:W-:Y:S01]  /*03b0*/  IMAD.WIDE R22, R3, 0x4, R4 ;  /* 0x0000000403167825 */ /* 0x000fe200078e0204 */
[----:B------:R-:W-:-:S04]  /*03c0*/  IADD3 R2, PT, PT, R2, 0x1, RZ ;  /* 0x0000000102027810 */ /* 0x000fc80007ffe0ff */
[----:B------:R-:W-:Y:S02]  /*03d0*/  ISETP.NE.AND P0, PT, R2, RZ, PT ;  /* 0x000000ff0200720c */ /* 0x000fe40003f05270 */
[----:B------:R-:W-:Y:S01]  /*03e0*/  IADD3 R3, PT, PT, R0, R3, RZ ;  /* 0x0000000300037210 */ /* 0x000fe20007ffe0ff */
[----:B--2---:R-:W-:Y:S01]  /*03f0*/  FMUL R29, R26, R25 ;  /* 0x000000191a1d7220 */ /* 0x004fe20000400000 */
[----:B---3--:R-:W-:-:S04]  /*0400*/  FMUL R28, R16, R19 ;  /* 0x00000013101c7220 */ /* 0x008fc80000400000 */
[----:B----4-:R-:W-:-:S05]  /*0410*/  FFMA R29, R28, R21, R29 ;  /* 0x000000151c1d7223 */ /* 0x010fca000000001d */
[----:B------:R0:W-:Y:S01]  /*0420*/  STG.E desc[UR4][R22.64], R29 ;  /* 0x0000001d16007986 */ /* 0x0001e2000c101904 */
[----:B------:R-:W-:Y:S05]  /*0430*/  @P0 BRA `(.L_x_111) ;  /* 0xfffffffc00b40947 */ /* 0x000fea000383ffff */
.L_x_110:
[----:B------:R-:W-:Y:S05]  /*0440*/  BSYNC.RECONVERGENT B0 ;  /* 0x0000000000007941 */ /* 0x000fea0003800200 */
.L_x_109:
[----:B------:R-:W-:Y:S05]  /*0450*/  @!P1 EXIT ;  /* 0x000000000000994d */ /* 0x000fea0003800000 */
.L_x_112:
[----:B-1----:R-:W1:Y:S08]  /*0460*/  LDC.64 R8, c[0x0][0x388] ;  /* 0x0000e200ff087b82 */ /* 0x002e700000000a00 */
[----:B------:R-:W2:Y:S08]  /*0470*/  LDC.64 R20, c[0x0][0x390] ;  /* 0x0000e400ff147b82 */ /* 0x000eb00000000a00 */
[----:B------:R-:W3:Y:S01]  /*0480*/  LDC.64 R14, c[0x0][0x3a0] ;  /* 0x0000e800ff0e7b82 */ /* 0x000ee20000000a00 */
[----:B-1----:R-:W-:-:S07]  /*0490*/  IMAD.WIDE R8, R3, 0x4, R8 ;  /* 0x0000000403087825 */ /* 0x002fce00078e0208 */
[----:B------:R-:W1:Y:S01]  /*04a0*/  LDC.64 R16, c[0x0][0x3a8] ;  /* 0x0000ea00ff107b82 */ /* 0x000e620000000a00 */
[----:B------:R-:W4:Y:S01]  /*04b0*/  LDG.E.CONSTANT R18, desc[UR4][R8.64] ;  /* 0x0000000408127981 */ /* 0x000f22000c1e9900 */
[----:B--2---:R-:W-:-:S06]  /*04c0*/  IMAD.WIDE R20, R3, 0x4, R20 ;  /* 0x0000000403147825 */ /* 0x004fcc00078e0214 */
[----:B------:R-:W2:Y:S01]  /*04d0*/  LDC.64 R12, c[0x0][0x398] ;  /* 0x0000e600ff0c7b82 */ /* 0x000ea20000000a00 */
[----:B0-----:R0:W4:Y:S01]  /*04e0*/  LDG.E.CONSTANT R29, desc[UR4][R20.64] ;  /* 0x00000004141d7981 */ /* 0x001122000c1e9900 */
[----:B---3--:R-:W-:-:S05]  /*04f0*/  IMAD.WIDE R14, R3, 0x4, R14 ;  /* 0x00000004030e7825 */ /* 0x008fca00078e020e */
[----:B------:R3:W5:Y:S01]  /*0500*/  LDG.E.CONSTANT R2, desc[UR4][R14.64] ;  /* 0x000000040e027981 */ /* 0x000762000c1e9900 */
[----:B-1----:R-:W-:-:S05]  /*0510*/  IMAD.WIDE R16, R3, 0x4, R16 ;  /* 0x0000000403107825 */ /* 0x002fca00078e0210 */
[----:B------:R1:W5:Y:S01]  /*0520*/  LDG.E.CONSTANT R5, desc[UR4][R16.64] ;  /* 0x0000000410057981 */ /* 0x000362000c1e9900 */
[----:B--2---:R-:W-:-:S05]  /*0530*/  IMAD.WIDE R12, R3, 0x4, R12 ;  /* 0x00000004030c7825 */ /* 0x004fca00078e020c */
[----:B------:R2:W5:Y:S01]  /*0540*/  LDG.E.CONSTANT R4, desc[UR4][R12.64] ;  /* 0x000000040c047981 */ /* 0x000562000c1e9900 */
[----:B------:R-:W-:-:S04]  /*0550*/  IMAD.WIDE R6, R0, 0x4, R8 ;  /* 0x0000000400067825 */ /* 0x000fc800078e0208 */
[----:B0-----:R-:W-:-:S04]  /*0560*/  IMAD.WIDE R20, R0, 0x4, R20 ;  /* 0x0000000400147825 */ /* 0x001fc800078e0214 */
[C---:B------:R-:W-:Y:S01]  /*0570*/  IMAD.WIDE R10, R0.reuse, 0x4, R6 ;  /* 0x00000004000a7825 */ /* 0x040fe200078e0206 */
[----:B------:R-:W5:Y:S03]  /*0580*/  LDG.E.CONSTANT R9, desc[UR4][R20.64] ;  /* 0x0000000414097981 */ /* 0x000f66000c1e9900 */
[C---:B------:R-:W-:Y:S01]  /*0590*/  IMAD.WIDE R24, R0.reuse, 0x4, R20 ;  /* 0x0000000400187825 */ /* 0x040fe200078e0214 */
[----:B------:R-:W5:Y:S03]  /*05a0*/  LDG.E.CONSTANT R6, desc[UR4][R6.64] ;  /* 0x0000000406067981 */ /* 0x000f66000c1e9900 */
[C---:B------:R-:W-:Y:S01]  /*05b0*/  IMAD.WIDE R22, R0.reuse, 0x4, R10 ;  /* 0x0000000400167825 */ /* 0x040fe200078e020a */
[----:B------:R-:W5:Y:S03]  /*05c0*/  LDG.E.CONSTANT R26, desc[UR4][R24.64] ;  /* 0x00000004181a7981 */ /* 0x000f66000c1e9900 */
[C---:B---3--:R-:W-:Y:S01]  /*05d0*/  IMAD.WIDE R14, R0.reuse, 0x4, R14 ;  /* 0x00000004000e7825 */ /* 0x048fe200078e020e */
[----:B------:R-:W3:Y:S03]  /*05e0*/  LDG.E.CONSTANT R8, desc[UR4][R22.64] ;  /* 0x0000000416087981 */ /* 0x000ee6000c1e9900 */
[C---:B-1----:R-:W-:Y:S01]  /*05f0*/  IMAD.WIDE R16, R0.reuse, 0x4, R16 ;  /* 0x0000000400107825 */ /* 0x042fe200078e0210 */
[----:B------:R0:W3:Y:S03]  /*0600*/  LDG.E.CONSTANT R7, desc[UR4][R10.64] ;  /* 0x000000040a077981 */ /* 0x0000e6000c1e9900 */
[----:B--2---:R-:W-:-:S04]  /*0610*/  IMAD.WIDE R12, R0, 0x4, R12 ;  /* 0x00000004000c7825 */ /* 0x004fc800078e020c */
[----:B0-----:R-:W-:-:S05]  /*0620*/  IMAD.WIDE R10, R0, 0x4, R24 ;  /* 0x00000004000a7825 */ /* 0x001fca00078e0218 */
[----:B------:R0:W3:Y:S01]  /*0630*/  LDG.E.CONSTANT R27, desc[UR4][R10.64] ;  /* 0x000000040a1b7981 */ /* 0x0000e2000c1e9900 */
[----:B------:R-:W-:-:S03]  /*0640*/  IMAD.WIDE R22, R0, 0x4, R12 ;  /* 0x0000000400167825 */ /* 0x000fc600078e020c */
[----:B------:R-:W2:Y:S01]  /*0650*/  LDG.E.CONSTANT R12, desc[UR4][R12.64] ;  /* 0x000000040c0c7981 */ /* 0x000ea2000c1e9900 */
[----:B0-----:R-:W-:-:S03]  /*0660*/  IMAD.WIDE R10, R0, 0x4, R16 ;  /* 0x00000004000a7825 */ /* 0x001fc600078e0210 */
[----:B------:R-:W2:Y:S01]  /*0670*/  LDG.E.CONSTANT R17, desc[UR4][R16.64] ;  /* 0x0000000410117981 */ /* 0x000ea2000c1e9900 */
[----:B------:R-:W-:-:S06]  /*0680*/  IMAD.WIDE R24, R0, 0x4, R10 ;  /* 0x0000000400187825 */ /* 0x000fcc00078e020a */
[----:B------:R-:W2:Y:S01]  /*0690*/  LDG.E.CONSTANT R25, desc[UR4][R24.64] ;  /* 0x0000000418197981 */ /* 0x000ea2000c1e9900 */
[----:B----4-:R-:W-:Y:S01]  /*06a0*/  FMUL R29, R18, R29 ;  /* 0x0000001d121d7220 */ /* 0x010fe20000400000 */
[C---:B------:R-:W-:Y:S02]  /*06b0*/  IMAD.WIDE R18, R0.reuse, 0x4, R14 ;  /* 0x0000000400127825 */ /* 0x040fe400078e020e */
[----:B------:R-:W2:Y:S02]  /*06c0*/  LDG.E.CONSTANT R14, desc[UR4][R14.64] ;  /* 0x000000040e0e7981 */ /* 0x000ea4000c1e9900 */
[C---:B------:R-:W-:Y:S02]  /*06d0*/  IMAD.WIDE R20, R0.reuse, 0x4, R18 ;  /* 0x0000000400147825 */ /* 0x040fe400078e0212 */
[----:B------:R-:W4:Y:S04]  /*06e0*/  LDG.E.CONSTANT R28, desc[UR4][R18.64] ;  /* 0x00000004121c7981 */ /* 0x000f28000c1e9900 */
[----:B------:R0:W4:Y:S04]  /*06f0*/  LDG.E.CONSTANT R15, desc[UR4][R10.64] ;  /* 0x000000040a0f7981 */ /* 0x000128000c1e9900 */
[----:B------:R-:W4:Y:S01]  /*0700*/  LDG.E.CONSTANT R20, desc[UR4][R20.64] ;  /* 0x0000000414147981 */ /* 0x000f22000c1e9900 */
[----:B0-----:R-:W-:-:S03]  /*0710*/  IMAD.WIDE R10, R0, 0x4, R22 ;  /* 0x00000004000a7825 */ /* 0x001fc600078e0216 */
[----:B------:R-:W4:Y:S04]  /*0720*/  LDG.E.CONSTANT R22, desc[UR4][R22.64] ;  /* 0x0000000416167981 */ /* 0x000f28000c1e9900 */
[----:B------:R0:W4:Y:S01]  /*0730*/  LDG.E.CONSTANT R16, desc[UR4][R10.64] ;  /* 0x000000040a107981 */ /* 0x000122000c1e9900 */
[----:B-----5:R-:W-:-:S04]  /*0740*/  FMUL R2, R2, R5 ;  /* 0x0000000502027220 */ /* 0x020fc80000400000 */
[----:B------:R-:W-:Y:S02]  /*0750*/  FFMA R29, R29, R4, R2 ;  /* 0x000000041d1d7223 */ /* 0x000fe40000000002 */
[----:B------:R-:W1:Y:S01]  /*0760*/  LDC.64 R4, c[0x0][0x3b0] ;  /* 0x0000ec00ff047b82 */ /* 0x000e620000000a00 */
[----:B------:R-:W-:Y:S01]  /*0770*/  FMUL R9, R6, R9 ;  /* 0x0000000906097220 */ /* 0x000fe20000400000 */
[----:B-1----:R-:W-:-:S04]  /*0780*/  IMAD.WIDE R4, R3, 0x4, R4 ;  /* 0x0000000403047825 */ /* 0x002fc800078e0204 */
[----:B------:R-:W-:-:S04]  /*0790*/  IMAD.WIDE R18, R0, 0x4, R4 ;  /* 0x0000000400127825 */ /* 0x000fc800078e0204 */
[----:B---3--:R-:W-:Y:S01]  /*07a0*/  FMUL R27, R8, R27 ;  /* 0x0000001b081b7220 */ /* 0x008fe20000400000 */
[----:B------:R1:W-:Y:S01]  /*07b0*/  STG.E desc[UR4][R4.64], R29 ;  /* 0x0000001d04007986 */ /* 0x0003e2000c101904 */
[----:B------:R-:W-:-:S04]  /*07c0*/  LEA R3, R0, R3, 0x2 ;  /* 0x0000000300037211 */ /* 0x000fc800078e10ff */
[----:B------:R-:W-:Y:S01]  /*07d0*/  ISETP.GE.AND P0, PT, R3, UR6, PT ;  /* 0x0000000603007c0c */ /* 0x000fe2000bf06270 */
[----:B--2---:R-:W-:Y:S01]  /*07e0*/  FMUL R14, R14, R17 ;  /* 0x000000110e0e7220 */ /* 0x004fe20000400000 */
[----:B------:R-:W-:Y:S01]  /*07f0*/  FMUL R17, R7, R26 ;  /* 0x0000001a07117220 */ /* 0x000fe20000400000 */
[----:B------:R-:W-:-:S04]  /*0800*/  IMAD.WIDE R6, R0, 0x4, R18 ;  /* 0x0000000400067825 */ /* 0x000fc800078e0212 */
[----:B0-----:R-:W-:Y:S01]  /*0810*/  FFMA R11, R9, R12, R14 ;  /* 0x0000000c090b7223 */ /* 0x001fe2000000000e */
[----:B----4-:R-:W-:Y:S01]  /*0820*/  FMUL R28, R28, R15 ;  /* 0x0000000f1c1c7220 */ /* 0x010fe20000400000 */
[----:B------:R-:W-:Y:S01]  /*0830*/  FMUL R20, R20, R25 ;  /* 0x0000001914147220 */ /* 0x000fe20000400000 */
[----:B------:R-:W-:Y:S02]  /*0840*/  IMAD.WIDE R8, R0, 0x4, R6 ;  /* 0x0000000400087825 */ /* 0x000fe400078e0206 */
[----:B------:R1:W-:Y:S02]  /*0850*/  STG.E desc[UR4][R18.64], R11 ;  /* 0x0000000b12007986 */ /* 0x0003e4000c101904 */
[----:B------:R-:W-:Y:S01]  /*0860*/  FFMA R17, R17, R22, R28 ;  /* 0x0000001611117223 */ /* 0x000fe2000000001c */
[----:B------:R-:W-:-:S04]  /*0870*/  FFMA R27, R27, R16, R20 ;  /* 0x000000101b1b7223 */ /* 0x000fc80000000014 */
[----:B------:R1:W-:Y:S04]  /*0880*/  STG.E desc[UR4][R6.64], R17 ;  /* 0x0000001106007986 */ /* 0x0003e8000c101904 */
[----:B------:R1:W-:Y:S01]  /*0890*/  STG.E desc[UR4][R8.64], R27 ;  /* 0x0000001b08007986 */ /* 0x0003e2000c101904 */
[----:B------:R-:W-:Y:S05]  /*08a0*/  @!P0 BRA `(.L_x_112) ;  /* 0xfffffff800ec8947 */ /* 0x000fea000383ffff */
[----:B------:R-:W-:Y:S05]  /*08b0*/  EXIT ;  /* 0x000000000000794d */ /* 0x000fea0003800000 */
.L_x_113:
        /* <DEDUP_REMOVED lines=12> */
.L_x_162:


//--------------------- .text._Z8sumHprodiPKfS0_S0_S0_Pf --------------------------
	.section	.text._Z8sumHprodiPKfS0_S0_S0_Pf,"ax",@progbits
	.align	128
        .global         _Z8sumHprodiPKfS0_S0_S0_Pf
        .type           _Z8sumHprodiPKfS0_S0_S0_Pf,@function
        .size           _Z8sumHprodiPKfS0_S0_S0_Pf,(.L_x_163 - _Z8sumHprodiPKfS0_S0_S0_Pf)
        .other          _Z8sumHprodiPKfS0_S0_S0_Pf,@"STO_CUDA_ENTRY STV_DEFAULT"
_Z8sumHprodiPKfS0_S0_S0_Pf:
.text._Z8sumHprodiPKfS0_S0_S0_Pf:
        /* <DEDUP_REMOVED lines=47> */
[----:B------:R-:W4:Y:S02]  /*02f0*/  LDC.64 R2, c[0x0][0x398] ;  /* 0x0000e600ff027b82 */ /* 0x000f240000000a00 */
.L_x_116:
[----:B-1----:R-:W-:-:S04]  /*0300*/  IMAD.WIDE R14, R0, 0x4, R8 ;  /* 0x00000004000e7825 */ /* 0x002fc800078e0208 */
[C---:B----4-:R-:W-:Y:S02]  /*0310*/  IMAD.WIDE R16, R0.reuse, 0x4, R2 ;  /* 0x0000000400107825 */ /* 0x050fe400078e0202 */
[----:B------:R-:W4:Y:S02]  /*0320*/  LDG.E.CONSTANT R15, desc[UR4][R14.64] ;  /* 0x000000040e0f7981 */ /* 0x000f24000c1e9900 */
[C---:B---3--:R-:W-:Y:S02]  /*0330*/  IMAD.WIDE R18, R0.reuse, 0x4, R4 ;  /* 0x0000000400127825 */ /* 0x048fe400078e0204 */
[----:B------:R-:W4:Y:S02]  /*0340*/  LDG.E.CONSTANT R16, desc[UR4][R16.64] ;  /* 0x0000000410107981 */ /* 0x000f24000c1e9900 */
[C---:B0-----:R-:W-:Y:S02]  /*0350*/  IMAD.WIDE R20, R0.reuse, 0x4, R10 ;  /* 0x0000000400147825 */ /* 0x041fe400078e020a */
[----:B------:R-:W3:Y:S04]  /*0360*/  LDG.E.CONSTANT R19, desc[UR4][R18.64] ;  /* 0x0000000412137981 */ /* 0x000ee8000c1e9900 */
[----:B------:R-:W3:Y:S01]  /*0370*/  LDG.E.CONSTANT R20, desc[UR4][R20.64] ;  /* 0x0000000414147981 */ /* 0x000ee2000c1e9900 */
[----:B--2---:R-:W-:Y:S01]  /*0380*/  IMAD.WIDE R12, R0, 0x4, R6 ;  /* 0x00000004000c7825 */ /* 0x004fe200078e0206 */
[----:B------:R-:W-:-:S04]  /*0390*/  IADD3 R22, PT, PT, R22, 0x1, RZ ;  /* 0x0000000116167810 */ /* 0x000fc80007ffe0ff */
[----:B------:R-:W-:Y:S02]  /*03a0*/  ISETP.NE.AND P0, PT, R22, RZ, PT ;  /* 0x000000ff1600720c */ /* 0x000fe40003f05270 */
[----:B------:R-:W-:Y:S01]  /*03b0*/  IADD3 R0, PT, PT, R23, R0, RZ ;  /* 0x0000000017007210 */ /* 0x000fe20007ffe0ff */
[----:B----4-:R-:W-:-:S04]  /*03c0*/  FMUL R25, R16, R15 ;  /* 0x0000000f10197220 */ /* 0x010fc80000400000 */
[----:B---3--:R-:W-:-:S05]  /*03d0*/  FFMA R25, R20, R19, R25 ;  /* 0x0000001314197223 */ /* 0x008fca0000000019 */
[----:B------:R0:W-:Y:S01]  /*03e0*/  STG.E desc[UR4][R12.64], R25 ;  /* 0x000000190c007986 */ /* 0x0001e2000c101904 */
[----:B------:R-:W-:Y:S05]  /*03f0*/  @P0 BRA `(.L_x_116) ;  /* 0xfffffffc00c00947 */ /* 0x000fea000383ffff */
.L_x_115:
[----:B------:R-:W-:Y:S05]  /*0400*/  BSYNC.RECONVERGENT B0 ;  /* 0x0000000000007941 */ /* 0x000fea0003800200 */
.L_x_114:
[----:B------:R-:W-:Y:S05]  /*0410*/  @!P1 EXIT ;  /* 0x000000000000994d */ /* 0x000fea0003800000 */
.L_x_117:
[----:B-1----:R-:W1:Y:S08]  /*0420*/  LDC.64 R2, c[0x0][0x398] ;  /* 0x0000e600ff027b82 */ /* 0x002e700000000a00 */
[----:B------:R-:W2:Y:S08]  /*0430*/  LDC.64 R16, c[0x0][0x3a0] ;  /* 0x0000e800ff107b82 */ /* 0x000eb00000000a00 */
[----:B------:R-:W3:Y:S08]  /*0440*/  LDC.64 R4, c[0x0][0x388] ;  /* 0x0000e200ff047b82 */ /* 0x000ef00000000a00 */
[----:B------:R-:W4:Y:S01]  /*0450*/  LDC.64 R6, c[0x0][0x390] ;  /* 0x0000e400ff067b82 */ /* 0x000f220000000a00 */
[----:B-1----:R-:W-:-:S05]  /*0460*/  IMAD.WIDE R20, R0, 0x4, R2 ;  /* 0x0000000400147825 */ /* 0x002fca00078e0202 */
[----:B------:R-:W5:Y:S01]  /*0470*/  LDG.E.CONSTANT R22, desc[UR4][R20.64] ;  /* 0x0000000414167981 */ /* 0x000f62000c1e9900 */
[----:B------:R-:W-:-:S04]  /*0480*/  IMAD.WIDE R28, R23, 0x4, R20 ;  /* 0x00000004171c7825 */ /* 0x000fc800078e0214 */
[----:B--2---:R-:W-:Y:S01]  /*0490*/  IMAD.WIDE R16, R0, 0x4, R16 ;  /* 0x0000000400107825 */ /* 0x004fe200078e0210 */
[----:B0-----:R-:W2:Y:S03]  /*04a0*/  LDG.E.CONSTANT R25, desc[UR4][R28.64] ;  /* 0x000000041c197981 */ /* 0x001ea6000c1e9900 */
[----:B------:R-:W-:-:S04]  /*04b0*/  IMAD.WIDE R26, R23, 0x4, R28 ;  /* 0x00000004171a7825 */ /* 0x000fc800078e021c */
[----:B---3--:R-:W-:-:S04]  /*04c0*/  IMAD.WIDE R4, R0, 0x4, R4 ;  /* 0x0000000400047825 */ /* 0x008fc800078e0204 */
[C---:B------:R-:W-:Y:S02]  /*04d0*/  IMAD.WIDE R8, R23.reuse, 0x4, R26 ;  /* 0x0000000417087825 */ /* 0x040fe400078e021a */
[----:B------:R-:W3:Y:S02]  /*04e0*/  LDG.E.CONSTANT R26, desc[UR4][R26.64] ;  /* 0x000000041a1a7981 */ /* 0x000ee4000c1e9900 */
[----:B----4-:R-:W-:Y:S02]  /*04f0*/  IMAD.WIDE R6, R0, 0x4, R6 ;  /* 0x0000000400067825 */ /* 0x010fe400078e0206 */
[----:B------:R0:W4:Y:S02]  /*0500*/  LDG.E.CONSTANT R24, desc[UR4][R8.64] ;  /* 0x0000000408187981 */ /* 0x000124000c1e9900 */
[C---:B------:R-:W-:Y:S02]  /*0510*/  IMAD.WIDE R18, R23.reuse, 0x4, R16 ;  /* 0x0000000417127825 */ /* 0x040fe400078e0210 */
[----:B------:R-:W5:Y:S02]  /*0520*/  LDG.E.CONSTANT R17, desc[UR4][R16.64] ;  /* 0x0000000410117981 */ /* 0x000f64000c1e9900 */
[----:B------:R-:W-:-:S02]  /*0530*/  IMAD.WIDE R2, R23, 0x4, R4 ;  /* 0x0000000417027825 */ /* 0x000fc400078e0204 */
[----:B------:R-:W3:Y:S02]  /*0540*/  LDG.E.CONSTANT R4, desc[UR4][R4.64] ;  /* 0x0000000404047981 */ /* 0x000ee4000c1e9900 */
[C---:B0-----:R-:W-:Y:S02]  /*0550*/  IMAD.WIDE R8, R23.reuse, 0x4, R6 ;  /* 0x0000000417087825 */ /* 0x041fe400078e0206 */
[----:B------:R-:W4:Y:S02]  /*0560*/  LDG.E.CONSTANT R27, desc[UR4][R2.64] ;  /* 0x00000004021b7981 */ /* 0x000f24000c1e9900 */
[C---:B------:R-:W-:Y:S02]  /*0570*/  IMAD.WIDE R14, R23.reuse, 0x4, R18 ;  /* 0x00000004170e7825 */ /* 0x040fe400078e0212 */
[----:B------:R-:W2:Y:S02]  /*0580*/  LDG.E.CONSTANT R18, desc[UR4][R18.64] ;  /* 0x0000000412127981 */ /* 0x000ea4000c1e9900 */
[----:B------:R-:W-:-:S02]  /*0590*/  IMAD.WIDE R10, R23, 0x4, R2 ;  /* 0x00000004170a7825 */ /* 0x000fc400078e0202 */
[----:B------:R0:W3:Y:S02]  /*05a0*/  LDG.E.CONSTANT R16, desc[UR4][R6.64] ;  /* 0x0000000406107981 */ /* 0x0000e4000c1e9900 */
[----:B------:R-:W-:-:S04]  /*05b0*/  IMAD.WIDE R20, R23, 0x4, R8 ;  /* 0x0000000417147825 */ /* 0x000fc800078e0208 */
[C---:B------:R-:W-:Y:S01]  /*05c0*/  IMAD.WIDE R12, R23.reuse, 0x4, R14 ;  /* 0x00000004170c7825 */ /* 0x040fe200078e020e */
[----:B------:R1:W4:Y:S03]  /*05d0*/  LDG.E.CONSTANT R19, desc[UR4][R8.64] ;  /* 0x0000000408137981 */ /* 0x000326000c1e9900 */
[C---:B------:R-:W-:Y:S01]  /*05e0*/  IMAD.WIDE R28, R23.reuse, 0x4, R10 ;  /* 0x00000004171c7825 */ /* 0x040fe200078e020a */
[----:B------:R-:W4:Y:S01]  /*05f0*/  LDG.E.CONSTANT R15, desc[UR4][R14.64] ;  /* 0x000000040e0f7981 */ /* 0x000f22000c1e9900 */
[----:B0-----:R-:W0:Y:S02]  /*0600*/  LDC.64 R6, c[0x0][0x3a8] ;  /* 0x0000ea00ff067b82 */ /* 0x001e240000000a00 */
[----:B------:R-:W-:Y:S01]  /*0610*/  IMAD.WIDE R2, R23, 0x4, R20 ;  /* 0x0000000417027825 */ /* 0x000fe200078e0214 */
[----:B------:R-:W4:Y:S04]  /*0620*/  LDG.E.CONSTANT R13, desc[UR4][R12.64] ;  /* 0x000000040c0d7981 */ /* 0x000f28000c1e9900 */
[----:B------:R-:W4:Y:S04]  /*0630*/  LDG.E.CONSTANT R10, desc[UR4][R10.64] ;  /* 0x000000040a0a7981 */ /* 0x000f28000c1e9900 */
[----:B------:R-:W4:Y:S04]  /*0640*/  LDG.E.CONSTANT R28, desc[UR4][R28.64] ;  /* 0x000000041c1c7981 */ /* 0x000f28000c1e9900 */
[----:B------:R-:W4:Y:S04]  /*0650*/  LDG.E.CONSTANT R21, desc[UR4][R20.64] ;  /* 0x0000000414157981 */ /* 0x000f28000c1e9900 */
[----:B------:R-:W4:Y:S01]  /*0660*/  LDG.E.CONSTANT R3, desc[UR4][R2.64] ;  /* 0x0000000402037981 */ /* 0x000f22000c1e9900 */
[----:B0-----:R-:W-:-:S04]  /*0670*/  IMAD.WIDE R6, R0, 0x4, R6 ;  /* 0x0000000400067825 */ /* 0x001fc800078e0206 */
[C---:B-1----:R-:W-:Y:S01]  /*0680*/  IMAD.WIDE R8, R23.reuse, 0x4, R6 ;  /* 0x0000000417087825 */ /* 0x042fe200078e0206 */
[----:B------:R-:W-:-:S04]  /*0690*/  LEA R0, R23, R0, 0x2 ;  /* 0x0000000017007211 */ /* 0x000fc800078e10ff */
[----:B------:R-:W-:Y:S01]  /*06a0*/  ISETP.GE.AND P0, PT, R0, UR6, PT ;  /* 0x0000000600007c0c */ /* 0x000fe2000bf06270 */
[----:B-----5:R-:W-:Y:S01]  /*06b0*/  FMUL R17, R22, R17 ;  /* 0x0000001116117220 */ /* 0x020fe20000400000 */
[----:B--2---:R-:W-:-:S03]  /*06c0*/  FMUL R18, R25, R18 ;  /* 0x0000001219127220 */ /* 0x004fc60000400000 */
[----:B---3--:R-:W-:Y:S01]  /*06d0*/  FFMA R17, R4, R16, R17 ;  /* 0x0000001004117223 */ /* 0x008fe20000000011 */
[----:B----4-:R-:W-:Y:S01]  /*06e0*/  FMUL R5, R26, R15 ;  /* 0x0000000f1a057220 */ /* 0x010fe20000400000 */
[----:B------:R-:W-:-:S04]  /*06f0*/  IMAD.WIDE R14, R23, 0x4, R8 ;  /* 0x00000004170e7825 */ /* 0x000fc800078e0208 */
[----:B------:R-:W-:Y:S01]  /*0700*/  FMUL R13, R24, R13 ;  /* 0x0000000d180d7220 */ /* 0x000fe20000400000 */
[----:B------:R-:W-:Y:S01]  /*0710*/  FFMA R19, R27, R19, R18 ;  /* 0x000000131b137223 */ /* 0x000fe20000000012 */
[----:B------:R1:W-:Y:S04]  /*0720*/  STG.E desc[UR4][R6.64], R17 ;  /* 0x0000001106007986 */ /* 0x0003e8000c101904 */
[----:B------:R1:W-:Y:S01]  /*0730*/  STG.E desc[UR4][R8.64], R19 ;  /* 0x0000001308007986 */ /* 0x0003e2000c101904 */
[----:B------:R-:W-:Y:S01]  /*0740*/  FFMA R5, R10, R21, R5 ;  /* 0x000000150a057223 */ /* 0x000fe20000000005 */
[----:B------:R-:W-:Y:S01]  /*0750*/  FFMA R13, R28, R3, R13 ;  /* 0x000000031c0d7223 */ /* 0x000fe2000000000d */
[----:B------:R-:W-:-:S03]  /*0760*/  IMAD.WIDE R2, R23, 0x4, R14 ;  /* 0x0000000417027825 */ /* 0x000fc600078e020e */
[----:B------:R1:W-:Y:S04]  /*0770*/  STG.E desc[UR4][R14.64], R5 ;  /* 0x000000050e007986 */ /* 0x0003e8000c101904 */
[----:B------:R1:W-:Y:S01]  /*0780*/  STG.E desc[UR4][R2.64], R13 ;  /* 0x0000000d02007986 */ /* 0x0003e2000c101904 */
[----:B------:R-:W-:Y:S05]  /*0790*/  @!P0 BRA `(.L_x_117) ;  /* 0xfffffffc00208947 */ /* 0x000fea000383ffff */
[----:B------:R-:W-:Y:S05]  /*07a0*/  EXIT ;  /* 0x000000000000794d */ /* 0x000fea0003800000 */
.L_x_118:
        /* <DEDUP_REMOVED lines=13> */
.L_x_163:


//--------------------- .text._Z8hprodSumiiPKfS0_Pf --------------------------
	.section	.text._Z8hprodSumiiPKfS0_Pf,"ax",@progbits
	.align	128
        .global         _Z8hprodSumiiPKfS0_Pf
        .type           _Z8hprodSumiiPKfS0_Pf,@function
        .size           _Z8hprodSumiiPKfS0_Pf,(.L_x_164 - _Z8hprodSumiiPKfS0_Pf)
        .other          _Z8hprodSumiiPKfS0_Pf,@"STO_CUDA_ENTRY STV_DEFAULT"
_Z8hprodSumiiPKfS0_Pf:
.text._Z8hprodSumiiPKfS0_Pf:
        /* <DEDUP_REMOVED lines=14> */
[----:B------:R-:W-:Y:S01]  /*00e0*/  BSSY.RECONVERGENT B0, `(.L_x_119) ;  /* 0x0000044000007945 */ /* 0x000fe20003800200 */
[C---:B------:R-:W-:Y:S02]  /*00f0*/  ISETP.GE.AND P0, PT, R0.reuse, UR5, PT ;  /* 0x0000000500007c0c */ /* 0x040fe4000bf06270 */
[----:B------:R-:W-:Y:S01]  /*0100*/  VIMNMX R5, PT, PT, R0, UR5, !PT ;  /* 0x0000000500057c48 */ /* 0x000fe2000ffe0100 */
[----:B------:R-:W1:Y:S01]  /*0110*/  LDCU.64 UR4, c[0x0][0x358] ;  /* 0x00006b00ff0477ac */ /* 0x000e620008000a00 */
        /* <DEDUP_REMOVED lines=15> */
[----:B------:R-:W-:Y:S01]  /*0210*/  @P1 VIADD R3, R3, 0x1 ;  /* 0x0000000103031836 */ /* 0x000fe20000000000 */
[----:B------:R-:W-:-:S04]  /*0220*/  @!P2 LOP3.LUT R3, RZ, R19, RZ, 0x33, !PT ;  /* 0x00000013ff03a212 */ /* 0x000fc800078e33ff */
[----:B------:R-:W-:-:S04]  /*0230*/  IADD3 R9, PT, PT, R4, R3, RZ ;  /* 0x0000000304097210 */ /* 0x000fc80007ffe0ff */
[C---:B------:R-:W-:Y:S02]  /*0240*/  LOP3.LUT R0, R9.reuse, 0x3, RZ, 0xc0, !PT ;  /* 0x0000000309007812 */ /* 0x040fe400078ec0ff */
[----:B------:R-:W-:Y:S02]  /*0250*/  ISETP.GE.U32.AND P3, PT, R9, 0x3, PT ;  /* 0x000000030900780c */ /* 0x000fe40003f66070 */
[----:B------:R-:W-:-:S13]  /*0260*/  ISETP.NE.AND P0, PT, R0, 0x3, PT ;  /* 0x000000030000780c */ /* 0x000fda0003f05270 */
[----:B-1----:R-:W-:Y:S05]  /*0270*/  @!P0 BRA `(.L_x_120) ;  /* 0x0000000000a88947 */ /* 0x002fea0003800000 */
[----:B------:R-:W0:Y:S01]  /*0280*/  LDC R13, c[0x0][0x384] ;  /* 0x0000e100ff0d7b82 */ /* 0x000e220000000800 */
[----:B------:R-:W-:-:S07]  /*0290*/  IADD3 R9, PT, PT, R9, 0x1, RZ ;  /* 0x0000000109097810 */ /* 0x000fce0007ffe0ff */
[----:B------:R-:W1:Y:S08]  /*02a0*/  LDC R8, c[0x0][0x384] ;  /* 0x0000e100ff087b82 */ /* 0x000e700000000800 */
[----:B------:R-:W2:Y:S01]  /*02b0*/  LDC.64 R2, c[0x0][0x388] ;  /* 0x0000e200ff027b82 */ /* 0x000ea20000000a00 */
[----:B0-----:R-:W-:-:S07]  /*02c0*/  IABS R0, R13 ;  /* 0x0000000d00007213 */ /* 0x001fce0000000000 */
[----:B------:R-:W0:Y:S01]  /*02d0*/  LDC.64 R4, c[0x0][0x390] ;  /* 0x0000e400ff047b82 */ /* 0x000e220000000a00 */
[----:B------:R-:W-:Y:S01]  /*02e0*/  ISETP.NE.AND P0, PT, R13, RZ, PT ;  /* 0x000000ff0d00720c */ /* 0x000fe20003f05270 */
[----:B------:R-:W3:Y:S06]  /*02f0*/  I2F.RP R12, R0 ;  /* 0x00000000000c7306 */ /* 0x000eec0000209400 */
[----:B------:R-:W4:Y:S02]  /*0300*/  LDC.64 R6, c[0x0][0x398] ;  /* 0x0000e600ff067b82 */ /* 0x000f240000000a00 */
[----:B---3--:R-:W3:Y:S02]  /*0310*/  MUFU.RCP R12, R12 ;  /* 0x0000000c000c7308 */ /* 0x008ee40000001000 */
[----:B---3--:R-:W-:Y:S01]  /*0320*/  VIADD R10, R12, 0xffffffe ;  /* 0x0ffffffe0c0a7836 */ /* 0x008fe20000000000 */
[----:B------:R-:W-:-:S05]  /*0330*/  LOP3.LUT R12, R9, 0x3, RZ, 0xc0, !PT ;  /* 0x00000003090c7812 */ /* 0x000fca00078ec0ff */
[----:B------:R3:W5:Y:S02]  /*0340*/  F2I.FTZ.U32.TRUNC.NTZ R11, R10 ;  /* 0x0000000a000b7305 */ /* 0x000764000021f000 */
[----:B---3--:R-:W-:Y:S02]  /*0350*/  IMAD.MOV.U32 R10, RZ, RZ, RZ ;  /* 0x000000ffff0a7224 */ /* 0x008fe400078e00ff */
[----:B-----5:R-:W-:-:S04]  /*0360*/  IMAD.MOV R15, RZ, RZ, -R11 ;  /* 0x000000ffff0f7224 */ /* 0x020fc800078e0a0b */
[----:B------:R-:W-:-:S04]  /*0370*/  IMAD R15, R15, R0, RZ ;  /* 0x000000000f0f7224 */ /* 0x000fc800078e02ff */
[----:B------:R-:W-:Y:S01]  /*0380*/  IMAD.HI.U32 R9, R11, R15, R10 ;  /* 0x0000000f0b097227 */ /* 0x000fe200078e000a */
[----:B------:R-:W-:Y:S02]  /*0390*/  LOP3.LUT R10, RZ, R13, RZ, 0x33, !PT ;  /* 0x0000000dff0a7212 */ /* 0x000fe400078e33ff */
[----:B012-4-:R-:W-:-:S07]  /*03a0*/  IADD3 R11, PT, PT, -R12, RZ, RZ ;  /* 0x000000ff0c0b7210 */ /* 0x017fce0007ffe1ff */
.L_x_121:
[----:B------:R-:W-:-:S04]  /*03b0*/  IMAD.WIDE R14, R24, 0x4, R2 ;  /* 0x00000004180e7825 */ /* 0x000fc800078e0202 */
[----:B0-----:R-:W-:Y:S02]  /*03c0*/  IMAD.WIDE R12, R24, 0x4, R4 ;  /* 0x00000004180c7825 */ /* 0x001fe400078e0204 */
[----:B------:R-:W2:Y:S04]  /*03d0*/  LDG.E.CONSTANT R14, desc[UR4][R14.64] ;  /* 0x000000040e0e7981 */ /* 0x000ea8000c1e9900 */
[----:B------:R0:W2:Y:S01]  /*03e0*/  LDG.E.CONSTANT R21, desc[UR4][R12.64] ;  /* 0x000000040c157981 */ /* 0x0000a2000c1e9900 */
[----:B------:R-:W-:Y:S02]  /*03f0*/  IABS R18, R24 ;  /* 0x0000001800127213 */ /* 0x000fe40000000000 */
[----:B------:R-:W-:-:S03]  /*0400*/  IABS R20, R8 ;  /* 0x0000000800147213 */ /* 0x000fc60000000000 */
[----:B------:R-:W-:-:S04]  /*0410*/  IMAD.HI.U32 R16, R9, R18, RZ ;  /* 0x0000001209107227 */ /* 0x000fc800078e00ff */
[----:B------:R-:W-:-:S04]  /*0420*/  IMAD.MOV R17, RZ, RZ, -R16 ;  /* 0x000000ffff117224 */ /* 0x000fc800078e0a10 */
[----:B------:R-:W-:-:S05]  /*0430*/  IMAD R17, R20, R17, R18 ;  /* 0x0000001114117224 */ /* 0x000fca00078e0212 */
[----:B------:R-:W-:Y:S02]  /*0440*/  ISETP.GT.U32.AND P1, PT, R0, R17, PT ;  /* 0x000000110000720c */ /* 0x000fe40003f24070 */
[----:B------:R-:W-:-:S11]  /*0450*/  ISETP.GE.AND P2, PT, R24, RZ, PT ;  /* 0x000000ff1800720c */ /* 0x000fd60003f46270 */
[----:B------:R-:W-:-:S04]  /*0460*/  @!P1 IADD3 R17, PT, PT, R17, -R20, RZ ;  /* 0x8000001411119210 */ /* 0x000fc80007ffe0ff */
[----:B------:R-:W-:Y:S01]  /*0470*/  ISETP.GT.U32.AND P1, PT, R0, R17, PT ;  /* 0x000000110000720c */ /* 0x000fe20003f24070 */
[----:B------:R-:W-:-:S12]  /*0480*/  VIADD R11, R11, 0x1 ;  /* 0x000000010b0b7836 */ /* 0x000fd80000000000 */
[----:B------:R-:W-:Y:S01]  /*0490*/  @!P1 IMAD.IADD R17, R17, 0x1, -R20 ;  /* 0x0000000111119824 */ /* 0x000fe200078e0a14 */
[----:B------:R-:W-:-:S04]  /*04a0*/  ISETP.NE.AND P1, PT, R11, RZ, PT ;  /* 0x000000ff0b00720c */ /* 0x000fc80003f25270 */
[----:B------:R-:W-:-:S04]  /*04b0*/  @!P2 IADD3 R17, PT, PT, -R17, RZ, RZ ;  /* 0x000000ff1111a210 */ /* 0x000fc80007ffe1ff */
[----:B0-----:R-:W-:-:S05]  /*04c0*/  SEL R13, R10, R17, !P0 ;  /* 0x000000110a0d7207 */ /* 0x001fca0004000000 */
[----:B------:R-:W-:Y:S01]  /*04d0*/  IMAD.WIDE R12, R13, 0x4, R6 ;  /* 0x000000040d0c7825 */ /* 0x000fe200078e0206 */
[----:B------:R-:W-:-:S03]  /*04e0*/  IADD3 R24, PT, PT, R19, R24, RZ ;  /* 0x0000001813187210 */ /* 0x000fc60007ffe0ff */
[----:B--2---:R-:W-:-:S05]  /*04f0*/  FMUL R21, R14, R21 ;  /* 0x000000150e157220 */ /* 0x004fca0000400000 */
[----:B------:R0:W-:Y:S01]  /*0500*/  REDG.E.ADD.F32.FTZ.RN.STRONG.GPU desc[UR4][R12.64], R21 ;  /* 0x000000150c0079a6 */ /* 0x0001e2000c12f304 */
[----:B------:R-:W-:Y:S05]  /*0510*/  @P1 BRA `(.L_x_121) ;  /* 0xfffffffc00a41947 */ /* 0x000fea000383ffff */
.L_x_120:
[----:B------:R-:W-:Y:S05]  /*0520*/  BSYNC.RECONVERGENT B0 ;  /* 0x0000000000007941 */ /* 0x000fea0003800200 */
.L_x_119:
[----:B------:R-:W-:Y:S05]  /*0530*/  @!P3 EXIT ;  /* 0x000000000000b94d */ /* 0x000fea0003800000 */
[----:B------:R-:W1:Y:S01]  /*0540*/  LDC R0, c[0x0][0x384] ;  /* 0x0000e100ff007b82 */ /* 0x000e620000000800 */
[----:B------:R-:W2:Y:S07]  /*0550*/  LDCU UR6, c[0x0][0x380] ;  /* 0x00007000ff0677ac */ /* 0x000eae0008000800 */
[----:B------:R-:W3:Y:S08]  /*0560*/  LDC.64 R2, c[0x0][0x388] ;  /* 0x0000e200ff027b82 */ /* 0x000ef00000000a00 */
[----:B------:R-:W4:Y:S01]  /*0570*/  LDC.64 R4, c[0x0][0x390] ;  /* 0x0000e400ff047b82 */ /* 0x000f220000000a00 */
[----:B-1----:R-:W-:-:S07]  /*0580*/  IABS R20, R0 ;  /* 0x0000000000147213 */ /* 0x002fce0000000000 */
[----:B------:R-:W1:Y:S01]  /*0590*/  LDC.64 R6, c[0x0][0x398] ;  /* 0x0000e600ff067b82 */ /* 0x000e620000000a00 */
[----:B------:R-:W5:Y:S07]  /*05a0*/  I2F.RP R10, R20 ;  /* 0x00000014000a7306 */ /* 0x000f6e0000209400 */
[----:B------:R-:W1:Y:S01]  /*05b0*/  LDC R0, c[0x0][0x384] ;  /* 0x0000e100ff007b82 */ /* 0x000e620000000800 */
[----:B-----5:R-:W5:Y:S02]  /*05c0*/  MUFU.RCP R10, R10 ;  /* 0x0000000a000a7308 */ /* 0x020f640000001000 */
[----:B-----5:R-:W-:-:S06]  /*05d0*/  VIADD R8, R10, 0xffffffe ;  /* 0x0ffffffe0a087836 */ /* 0x020fcc0000000000 */
[----:B------:R5:W0:Y:S02]  /*05e0*/  F2I.FTZ.U32.TRUNC.NTZ R9, R8 ;  /* 0x0000000800097305 */ /* 0x000a24000021f000 */
[----:B-----5:R-:W-:Y:S01]  /*05f0*/  IMAD.MOV.U32 R8, RZ, RZ, RZ ;  /* 0x000000ffff087224 */ /* 0x020fe200078e00ff */
[----:B0-----:R-:W-:-:S05]  /*0600*/  IADD3 R21, PT, PT, RZ, -R9, RZ ;  /* 0x80000009ff157210 */ /* 0x001fca0007ffe0ff */
[----:B------:R-:W-:-:S04]  /*0610*/  IMAD R21, R21, R20, RZ ;  /* 0x0000001415157224 */ /* 0x000fc800078e02ff */
[----:B-1234-:R-:W-:-:S07]  /*0620*/  IMAD.HI.U32 R21, R9, R21, R8 ;  /* 0x0000001509157227 */ /* 0x01efce00078e0008 */
.L_x_122:
[----:B------:R-:W-:-:S04]  /*0630*/  IMAD.WIDE R26, R24, 0x4, R2 ;  /* 0x00000004181a7825 */ /* 0x000fc800078e0202 */
[----:B0-----:R-:W-:Y:S01]  /*0640*/  IMAD.WIDE R10, R24, 0x4, R4 ;  /* 0x00000004180a7825 */ /* 0x001fe200078e0204 */
[----:B------:R-:W2:Y:S04]  /*0650*/  LDG.E.CONSTANT R23, desc[UR4][R26.64] ;  /* 0x000000041a177981 */ /* 0x000ea8000c1e9900 */
[----:B------:R0:W2:Y:S01]  /*0660*/  LDG.E.CONSTANT R22, desc[UR4][R10.64] ;  /* 0x000000040a167981 */ /* 0x0000a2000c1e9900 */
[----:B------:R-:W-:-:S04]  /*0670*/  IMAD.WIDE R28, R19, 0x4, R26 ;  /* 0x00000004131c7825 */ /* 0x000fc800078e021a */
[C---:B------:R-:W-:Y:S01]  /*0680*/  IMAD.WIDE R8, R19.reuse, 0x4, R10 ;  /* 0x0000000413087825 */ /* 0x040fe200078e020a */
[----:B------:R1:W3:Y:S03]  /*0690*/  LDG.E.CONSTANT R18, desc[UR4][R28.64] ;  /* 0x000000041c127981 */ /* 0x0002e6000c1e9900 */
[----:B0-----:R-:W-:-:S04]  /*06a0*/  IMAD.WIDE R10, R19, 0x4, R28 ;  /* 0x00000004130a7825 */ /* 0x001fc800078e021c */
[C---:B------:R-:W-:Y:S01]  /*06b0*/  IMAD.WIDE R12, R19.reuse, 0x4, R8 ;  /* 0x00000004130c7825 */ /* 0x040fe200078e0208 */
[----:B------:R0:W4:Y:S03]  /*06c0*/  LDG.E.CONSTANT R25, desc[UR4][R10.64] ;  /* 0x000000040a197981 */ /* 0x000126000c1e9900 */
[C---:B------:R-:W-:Y:S01]  /*06d0*/  IMAD.WIDE R14, R19.reuse, 0x4, R10 ;  /* 0x00000004130e7825 */ /* 0x040fe200078e020a */
[----:B------:R-:W3:Y:S03]  /*06e0*/  LDG.E.CONSTANT R9, desc[UR4][R8.64] ;  /* 0x0000000408097981 */ /* 0x000ee6000c1e9900 */
[----:B------:R-:W-:Y:S02]  /*06f0*/  IMAD.WIDE R16, R19, 0x4, R12 ;  /* 0x0000000413107825 */ /* 0x000fe400078e020c */
[----:B------:R-:W4:Y:S04]  /*0700*/  LDG.E.CONSTANT R12, desc[UR4][R12.64] ;  /* 0x000000040c0c7981 */ /* 0x000f28000c1e9900 */
[----:B------:R-:W5:Y:S04]  /*0710*/  LDG.E.CONSTANT R14, desc[UR4][R14.64] ;  /* 0x000000040e0e7981 */ /* 0x000f68000c1e9900 */
[----:B------:R0:W5:Y:S01]  /*0720*/  LDG.E.CONSTANT R17, desc[UR4][R16.64] ;  /* 0x0000000410117981 */ /* 0x000162000c1e9900 */
[----:B------:R-:W-:-:S02]  /*0730*/  IABS R26, R0 ;  /* 0x00000000001a7213 */ /* 0x000fc40000000000 */
[----:B------:R-:W-:Y:S02]  /*0740*/  IABS R27, R24 ;  /* 0x00000018001b7213 */ /* 0x000fe40000000000 */
[----:B-1----:R-:W1:Y:S03]  /*0750*/  I2F.RP R28, R26 ;  /* 0x0000001a001c7306 */ /* 0x002e660000209400 */
[----:B------:R-:W-:-:S05]  /*0760*/  IMAD.HI.U32 R21, R21, R27, RZ ;  /* 0x0000001b15157227 */ /* 0x000fca00078e00ff */
[----:B------:R-:W-:-:S05]  /*0770*/  IADD3 R21, PT, PT, -R21, RZ, RZ ;  /* 0x000000ff15157210 */ /* 0x000fca0007ffe1ff */
[----:B------:R-:W-:Y:S01]  /*0780*/  IMAD R21, R26, R21, R27 ;  /* 0x000000151a157224 */ /* 0x000fe200078e021b */
[----:B-1----:R-:W0:Y:S04]  /*0790*/  MUFU.RCP R28, R28 ;  /* 0x0000001c001c7308 */ /* 0x002e280000001000 */
[----:B------:R-:W-:Y:S02]  /*07a0*/  ISETP.GT.U32.AND P0, PT, R20, R21, PT ;  /* 0x000000151400720c */ /* 0x000fe40003f04070 */
[----:B------:R-:W-:-:S11]  /*07b0*/  ISETP.GE.AND P1, PT, R24, RZ, PT ;  /* 0x000000ff1800720c */ /* 0x000fd60003f26270 */
[----:B------:R-:W-:Y:S01]  /*07c0*/  @!P0 IADD3 R21, PT, PT, R21, -R26, RZ ;  /* 0x8000001a15158210 */ /* 0x000fe20007ffe0ff */
[----:B0-----:R-:W-:-:S03]  /*07d0*/  VIADD R10, R28, 0xffffffe ;  /* 0x0ffffffe1c0a7836 */ /* 0x001fc60000000000 */
[----:B------:R-:W-:Y:S01]  /*07e0*/  ISETP.GT.U32.AND P0, PT, R20, R21, PT ;  /* 0x000000151400720c */ /* 0x000fe20003f04070 */
[----:B------:R-:W0:Y:S01]  /*07f0*/  F2I.FTZ.U32.TRUNC.NTZ R11, R10 ;  /* 0x0000000a000b7305 */ /* 0x000e22000021f000 */
[----:B------:R-:W-:Y:S02]  /*0800*/  IADD3 R16, PT, PT, R19, R24, RZ ;  /* 0x0000001813107210 */ /* 0x000fe40007ffe0ff */
[----:B------:R-:W-:-:S09]  /*0810*/  LOP3.LUT R8, RZ, R0, RZ, 0x33, !PT ;  /* 0x00000000ff087212 */ /* 0x000fd200078e33ff */
[----:B------:R-:W-:Y:S01]  /*0820*/  @!P0 IMAD.IADD R21, R21, 0x1, -R26 ;  /* 0x0000000115158824 */ /* 0x000fe200078e0a1a */
[----:B0-----:R-:W-:-:S03]  /*0830*/  IADD3 R15, PT, PT, RZ, -R11, RZ ;  /* 0x8000000bff0f7210 */ /* 0x001fc60007ffe0ff */
[----:B------:R-:W-:Y:S01]  /*0840*/  @!P1 IMAD.MOV R21, RZ, RZ, -R21 ;  /* 0x000000ffff159224 */ /* 0x000fe200078e0a15 */
[----:B------:R-:W-:Y:S01]  /*0850*/  ISETP.NE.AND P0, PT, R0, RZ, PT ;  /* 0x000000ff0000720c */ /* 0x000fe20003f05270 */
[----:B------:R-:W-:Y:S02]  /*0860*/  IMAD.MOV.U32 R10, RZ, RZ, RZ ;  /* 0x000000ffff0a7224 */ /* 0x000fe400078e00ff */
[----:B------:R-:W-:Y:S01]  /*0870*/  IMAD R15, R15, R26, RZ ;  /* 0x0000001a0f0f7224 */ /* 0x000fe200078e02ff */
[----:B------:R-:W-:Y:S02]  /*0880*/  SEL R13, R8, R21, !P0 ;  /* 0x00000015080d7207 */ /* 0x000fe40004000000 */
[----:B------:R-:W-:Y:S01]  /*0890*/  IABS R20, R16 ;  /* 0x0000001000147213 */ /* 0x000fe20000000000 */
[----:B------:R-:W-:-:S04]  /*08a0*/  IMAD.HI.U32 R21, R11, R15, R10 ;  /* 0x0000000f0b157227 */ /* 0x000fc800078e000a */
[----:B------:R-:W-:-:S04]  /*08b0*/  IMAD.WIDE R10, R13, 0x4, R6 ;  /* 0x000000040d0a7825 */ /* 0x000fc800078e0206 */
[----:B------:R-:W-:Y:S01]  /*08c0*/  IMAD.HI.U32 R13, R21, R20, RZ ;  /* 0x00000014150d7227 */ /* 0x000fe200078e00ff */
[----:B------:R-:W-:-:S04]  /*08d0*/  ISETP.GE.AND P1, PT, R16, RZ, PT ;  /* 0x000000ff1000720c */ /* 0x000fc80003f26270 */
[----:B------:R-:W-:-:S05]  /*08e0*/  IADD3 R27, PT, PT, -R13, RZ, RZ ;  /* 0x000000ff0d1b7210 */ /* 0x000fca0007ffe1ff */
[----:B------:R-:W-:Y:S01]  /*08f0*/  IMAD R27, R26, R27, R20 ;  /* 0x0000001b1a1b7224 */ /* 0x000fe200078e0214 */
[----:B------:R-:W-:-:S04]  /*0900*/  MOV R20, R26 ;  /* 0x0000001a00147202 */ /* 0x000fc80000000f00 */
[----:B------:R-:W-:-:S13]  /*0910*/  ISETP.GT.U32.AND P2, PT, R20, R27, PT ;  /* 0x0000001b1400720c */ /* 0x000fda0003f44070 */
[----:B------:R-:W-:-:S05]  /*0920*/  @!P2 IMAD.IADD R27, R27, 0x1, -R26 ;  /* 0x000000011b1ba824 */ /* 0x000fca00078e0a1a */
[----:B------:R-:W-:-:S13]  /*0930*/  ISETP.GT.U32.AND P2, PT, R20, R27, PT ;  /* 0x0000001b1400720c */ /* 0x000fda0003f44070 */
[----:B------:R-:W-:-:S05]  /*0940*/  @!P2 IADD3 R27, PT, PT, R27, -R26, RZ ;  /* 0x8000001a1b1ba210 */ /* 0x000fca0007ffe0ff */
[----:B------:R-:W-:-:S05]  /*0950*/  @!P1 IMAD.MOV R27, RZ, RZ, -R27 ;  /* 0x000000ffff1b9224 */ /* 0x000fca00078e0a1b */
[----:B------:R-:W-:Y:S01]  /*0960*/  SEL R27, R8, R27, !P0 ;  /* 0x0000001b081b7207 */ /* 0x000fe20004000000 */
[----:B--2---:R-:W-:Y:S01]  /*0970*/  FMUL R23, R23, R22 ;  /* 0x0000001617177220 */ /* 0x004fe20000400000 */
[----:B------:R-:W-:-:S04]  /*0980*/  IADD3 R22, PT, PT, R19, R16, RZ ;  /* 0x0000001013167210 */ /* 0x000fc80007ffe0ff */
[----:B------:R0:W-:Y:S01]  /*0990*/  REDG.E.ADD.F32.FTZ.RN.STRONG.GPU desc[UR4][R10.64], R23 ;  /* 0x000000170a0079a6 */ /* 0x0001e2000c12f304 */
[----:B------:R-:W-:Y:S01]  /*09a0*/  IMAD.IADD R24, R19, 0x1, R22 ;  /* 0x0000000113187824 */ /* 0x000fe200078e0216 */
[----:B------:R-:W-:-:S04]  /*09b0*/  IABS R15, R22 ;  /* 0x00000016000f7213 */ /* 0x000fc80000000000 */
[----:B------:R-:W-:Y:S01]  /*09c0*/  IABS R28, R24 ;  /* 0x00000018001c7213 */ /* 0x000fe20000000000 */
[----:B------:R-:W-:-:S04]  /*09d0*/  IMAD.HI.U32 R16, R21, R15, RZ ;  /* 0x0000000f15107227 */ /* 0x000fc800078e00ff */
[----:B------:R-:W-:-:S04]  /*09e0*/  IMAD.MOV.U32 R13, RZ, RZ, R28 ;  /* 0x000000ffff0d7224 */ /* 0x000fc800078e001c */
[----:B0-----:R-:W-:Y:S01]  /*09f0*/  IMAD.HI.U32 R10, R21, R13, RZ ;  /* 0x0000000d150a7227 */ /* 0x001fe200078e00ff */
[----:B------:R-:W-:-:S03]  /*0a00*/  IADD3 R16, PT, PT, -R16, RZ, RZ ;  /* 0x000000ff10107210 */ /* 0x000fc60007ffe1ff */
[----:B------:R-:W-:Y:S02]  /*0a10*/  IMAD.MOV R10, RZ, RZ, -R10 ;  /* 0x000000ffff0a7224 */ /* 0x000fe400078e0a0a */
[C---:B------:R-:W-:Y:S02]  /*0a20*/  IMAD R15, R26.reuse, R16, R15 ;  /* 0x000000101a0f7224 */ /* 0x040fe400078e020f */
[----:B------:R-:W-:-:S03]  /*0a30*/  IMAD R13, R26, R10, R13 ;  /* 0x0000000a1a0d7224 */ /* 0x000fc600078e020d */
[C---:B------:R-:W-:Y:S02]  /*0a40*/  ISETP.GT.U32.AND P3, PT, R20.reuse, R15, PT ;  /* 0x0000000f1400720c */ /* 0x040fe40003f64070 */
[----:B------:R-:W-:Y:S02]  /*0a50*/  ISETP.GT.U32.AND P4, PT, R20, R13, PT ;  /* 0x0000000d1400720c */ /* 0x000fe40003f84070 */
[----:B------:R-:W-:-:S09]  /*0a60*/  ISETP.GE.AND P6, PT, R24, RZ, PT ;  /* 0x000000ff1800720c */ /* 0x000fd20003fc6270 */
[----:B------:R-:W-:Y:S02]  /*0a70*/  @!P3 IADD3 R15, PT, PT, R15, -R26, RZ ;  /* 0x8000001a0f0fb210 */ /* 0x000fe40007ffe0ff */
[----:B------:R-:W-:Y:S02]  /*0a80*/  @!P4 IMAD.IADD R13, R13, 0x1, -R26 ;  /* 0x000000010d0dc824 */ /* 0x000fe400078e0a1a */
[----:B------:R-:W-:-:S03]  /*0a90*/  ISETP.GT.U32.AND P3, PT, R20, R15, PT ;  /* 0x0000000f1400720c */ /* 0x000fc60003f64070 */
[----:B------:R-:W-:Y:S02]  /*0aa0*/  ISETP.GT.U32.AND P5, PT, R20, R13, PT ;  /* 0x0000000d1400720c */ /* 0x000fe40003fa4070 */
[----:B------:R-:W-:Y:S02]  /*0ab0*/  ISETP.GE.AND P4, PT, R22, RZ, PT ;  /* 0x000000ff1600720c */ /* 0x000fe40003f86270 */
[----:B------:R-:W-:-:S06]  /*0ac0*/  IADD3 R24, PT, PT, R19, R24, RZ ;  /* 0x0000001813187210 */ /* 0x000fcc0007ffe0ff */
[----:B------:R-:W-:-:S03]  /*0ad0*/  @!P3 IMAD.IADD R15, R15, 0x1, -R26 ;  /* 0x000000010f0fb824 */ /* 0x000fc600078e0a1a */
[----:B------:R-:W-:Y:S02]  /*0ae0*/  @!P5 IADD3 R13, PT, PT, R13, -R26, RZ ;  /* 0x8000001a0d0dd210 */ /* 0x000fe40007ffe0ff */
[----:B------:R-:W-:-:S03]  /*0af0*/  @!P4 IADD3 R15, PT, PT, -R15, RZ, RZ ;  /* 0x000000ff0f0fc210 */ /* 0x000fc60007ffe1ff */
[----:B------:R-:W-:Y:S01]  /*0b00*/  @!P6 IMAD.MOV R13, RZ, RZ, -R13 ;  /* 0x000000ffff0de224 */ /* 0x000fe200078e0a0d */
[----:B------:R-:W-:-:S04]  /*0b10*/  SEL R11, R8, R15, !P0 ;  /* 0x0000000f080b7207 */ /* 0x000fc80004000000 */
[----:B------:R-:W-:Y:S02]  /*0b20*/  SEL R13, R8, R13, !P0 ;  /* 0x0000000d080d7207 */ /* 0x000fe40004000000 */
[----:B------:R-:W-:Y:S01]  /*0b30*/  ISETP.GE.AND P0, PT, R24, UR6, PT ;  /* 0x0000000618007c0c */ /* 0x000fe2000bf06270 */
[----:B---3--:R-:W-:Y:S01]  /*0b40*/  FMUL R15, R18, R9 ;  /* 0x00000009120f7220 */ /* 0x008fe20000400000 */
[----:B------:R-:W-:-:S04]  /*0b50*/  IMAD.WIDE R8, R27, 0x4, R6 ;  /* 0x000000041b087825 */ /* 0x000fc800078e0206 */
[----:B----4-:R-:W-:Y:S01]  /*0b60*/  FMUL R25, R25, R12 ;  /* 0x0000000c19197220 */ /* 0x010fe20000400000 */
[----:B-----5:R-:W-:Y:S01]  /*0b70*/  FMUL R17, R14, R17 ;  /* 0x000000110e117220 */ /* 0x020fe20000400000 */
[--C-:B------:R-:W-:Y:S01]  /*0b80*/  IMAD.WIDE R10, R11, 0x4, R6.reuse ;  /* 0x000000040b0a7825 */ /* 0x100fe200078e0206 */
[----:B------:R0:W-:Y:S03]  /*0b90*/  REDG.E.ADD.F32.FTZ.RN.STRONG.GPU desc[UR4][R8.64], R15 ;  /* 0x0000000f080079a6 */ /* 0x0001e6000c12f304 */
[----:B------:R-:W-:Y:S01]  /*0ba0*/  IMAD.WIDE R12, R13, 0x4, R6 ;  /* 0x000000040d0c7825 */ /* 0x000fe200078e0206 */
[----:B------:R0:W-:Y:S04]  /*0bb0*/  REDG.E.ADD.F32.FTZ.RN.STRONG.GPU desc[UR4][R10.64], R25 ;  /* 0x000000190a0079a6 */ /* 0x0001e8000c12f304 */
[----:B------:R0:W-:Y:S01]  /*0bc0*/  REDG.E.ADD.F32.FTZ.RN.STRONG.GPU desc[UR4][R12.64], R17 ;  /* 0x000000110c0079a6 */ /* 0x0001e2000c12f304 */
[----:B------:R-:W-:Y:S05]  /*0bd0*/  @!P0 BRA `(.L_x_122) ;  /* 0xfffffff800948947 */ /* 0x000fea000383ffff */
[----:B------:R-:W-:Y:S05]  /*0be0*/  EXIT ;  /* 0x000000000000794d */ /* 0x000fea0003800000 */
.L_x_123:
        /* <DEDUP_REMOVED lines=9> */
.L_x_164:


//--------------------- .text._Z21reverseSliceRowsBatchPKiiiPKfiiPrPf --------------------------
	.section	.text._Z21reverseSliceRowsBatchPKiiiPKfiiPrPf,"ax",@progbits
	.align	128
        .global         _Z21reverseSliceRowsBatchPKiiiPKfiiPrPf
        .type           _Z21reverseSliceRowsBatchPKiiiPKfiiPrPf,@function
        .size           _Z21reverseSliceRowsBatchPKiiiPKfiiPrPf,(.L_x_165 - _Z21reverseSliceRowsBatchPKiiiPKfiiPrPf)
        .other          _Z21reverseSliceRowsBatchPKiiiPKfiiPrPf,@"STO_CUDA_ENTRY STV_DEFAULT"
_Z21reverseSliceRowsBatchPKiiiPKfiiPrPf:
.text._Z21reverseSliceRowsBatchPKiiiPKfiiPrPf:
[----:B------:R-:W-:Y:S01]  /*0000*/  LDC R1, c[0x0][0x37c] ;  /* 0x0000df00ff017b82 */ /* 0x000fe20000000800 */
[----:B------:R-:W0:Y:S01]  /*0010*/  S2R R23, SR_CTAID.X ;  /* 0x0000000000177919 */ /* 0x000e220000002500 */
[----:B------:R-:W1:Y:S01]  /*0020*/  LDCU.64 UR8, c[0x0][0x388] ;  /* 0x00007100ff0877ac */ /* 0x000e620008000a00 */
[----:B------:R-:W0:Y:S01]  /*0030*/  S2R R2, SR_TID.X ;  /* 0x0000000000027919 */ /* 0x000e220000002100 */
[----:B------:R-:W2:Y:S01]  /*0040*/  LDCU UR6, c[0x0][0x39c] ;  /* 0x00007380ff0677ac */ /* 0x000ea20008000800 */
[----:B------:R-:W0:Y:S01]  /*0050*/  LDCU UR4, c[0x0][0x360] ;  /* 0x00006c00ff0477ac */ /* 0x000e220008000800 */
[----:B------:R-:W3:Y:S01]  /*0060*/  LDCU UR5, c[0x0][0x370] ;  /* 0x00006e00ff0577ac */ /* 0x000ee20008000800 */
[----:B-1----:R-:W-:-:S04]  /*0070*/  IMAD.U32 R14, RZ, RZ, UR8 ;  /* 0x00000008ff0e7e24 */ /* 0x002fc8000f8e00ff */
[----:B--2---:R-:W-:Y:S02]  /*0080*/  IMAD R0, R14, UR6, RZ ;  /* 0x000000060e007c24 */ /* 0x004fe4000f8e02ff */
[----:B0-----:R-:W-:Y:S01]  /*0090*/  IMAD R23, R23, UR4, R2 ;  /* 0x0000000417177c24 */ /* 0x001fe2000f8e0202 */
[----:B---3--:R-:W-:Y:S01]  /*00a0*/  UIMAD UR4, UR4, UR5, URZ ;  /* 0x00000005040472a4 */ /* 0x008fe2000f8e02ff */
[----:B------:R-:W-:-:S05]  /*00b0*/  IMAD R2, R0, UR9, RZ ;  /* 0x0000000900027c24 */ /* 0x000fca000f8e02ff */
        /* <DEDUP_REMOVED lines=10> */
[-C--:B------:R-:W-:Y:S02]  /*0160*/  VIMNMX R6, PT, PT, R2, R3.reuse, !PT ;  /* 0x0000000302067248 */ /* 0x080fe40007fe0100 */
[----:B------:R-:W-:Y:S01]  /*0170*/  SEL R7, RZ, 0x1, P0 ;  /* 0x00000001ff077807 */ /* 0x000fe20000000000 */
[----:B------:R-:W3:Y:S03]  /*0180*/  LDCU.64 UR8, c[0x0][0x388] ;  /* 0x00007100ff0877ac */ /* 0x000ee60008000a00 */
        /* <DEDUP_REMOVED lines=20> */
[----:B-123--:R-:W-:Y:S05]  /*02d0*/  @!P1 BRA `(.L_x_125) ;  /* 0x0000000400589947 */ /* 0x00efea0003800000 */
[----:B------:R-:W-:Y:S01]  /*02e0*/  IABS R3, R0 ;  /* 0x0000000000037213 */ /* 0x000fe20000000000 */
[----:B------:R-:W0:Y:S01]  /*02f0*/  LDC.64 R4, c[0x0][0x380] ;  /* 0x0000e000ff047b82 */ /* 0x000e220000000a00 */
[----:B------:R-:W-:Y:S02]  /*0300*/  VIADD R10, R10, 0x1 ;  /* 0x000000010a0a7836 */ /* 0x000fe40000000000 */
[----:B------:R-:W1:Y:S03]  /*0310*/  I2F.RP R11, R3 ;  /* 0x00000003000b7306 */ /* 0x000e660000209400 */
[----:B------:R-:W-:Y:S02]  /*0320*/  LOP3.LUT R10, R10, 0x3, RZ, 0xc0, !PT ;  /* 0x000000030a0a7812 */ /* 0x000fe400078ec0ff */
[----:B------:R-:W2:Y:S08]  /*0330*/  LDC.64 R6, c[0x0][0x390] ;  /* 0x0000e400ff067b82 */ /* 0x000eb00000000a00 */
[----:B------:R-:W3:Y:S01]  /*0340*/  LDC.64 R8, c[0x0][0x3a0] ;  /* 0x0000e800ff087b82 */ /* 0x000ee20000000a00 */
[----:B-1----:R-:W1:Y:S02]  /*0350*/  MUFU.RCP R11, R11 ;  /* 0x0000000b000b7308 */ /* 0x002e640000001000 */
[----:B-1----:R-:W-:-:S06]  /*0360*/  VIADD R13, R11, 0xffffffe ;  /* 0x0ffffffe0b0d7836 */ /* 0x002fcc0000000000 */
[----:B------:R-:W1:Y:S02]  /*0370*/  F2I.FTZ.U32.TRUNC.NTZ R13, R13 ;  /* 0x0000000d000d7305 */ /* 0x000e64000021f000 */
[----:B-1----:R-:W-:-:S05]  /*0380*/  IADD3 R12, PT, PT, RZ, -R13, RZ ;  /* 0x8000000dff0c7210 */ /* 0x002fca0007ffe0ff */
[----:B------:R-:W-:Y:S02]  /*0390*/  IMAD R15, R12, R3, RZ ;  /* 0x000000030c0f7224 */ /* 0x000fe400078e02ff */
[----:B------:R-:W-:-:S04]  /*03a0*/  IMAD.MOV.U32 R12, RZ, RZ, RZ ;  /* 0x000000ffff0c7224 */ /* 0x000fc800078e00ff */
[----:B------:R-:W-:Y:S01]  /*03b0*/  IMAD.HI.U32 R12, R13, R15, R12 ;  /* 0x0000000f0d0c7227 */ /* 0x000fe200078e000c */
[----:B0-23--:R-:W-:-:S07]  /*03c0*/  IADD3 R13, PT, PT, -R10, RZ, RZ ;  /* 0x000000ff0a0d7210 */ /* 0x00dfce0007ffe1ff */
.L_x_126:
[----:B------:R-:W-:Y:S01]  /*03d0*/  IMAD.U32 R14, RZ, RZ, UR8 ;  /* 0x00000008ff0e7e24 */ /* 0x000fe2000f8e00ff */
[----:B0-----:R-:W-:Y:S02]  /*03e0*/  IABS R16, R0 ;  /* 0x0000000000107213 */ /* 0x001fe40000000000 */
[----:B------:R-:W-:Y:S02]  /*03f0*/  IABS R18, R23 ;  /* 0x0000001700127213 */ /* 0x000fe40000000000 */
[----:B------:R-:W-:Y:S02]  /*0400*/  IABS R15, R14 ;  /* 0x0000000e000f7213 */ /* 0x000fe40000000000 */
[----:B------:R-:W-:Y:S02]  /*0410*/  IABS R19, R0 ;  /* 0x0000000000137213 */ /* 0x000fe40000000000 */
[----:B------:R-:W0:Y:S08]  /*0420*/  I2F.RP R10, R15 ;  /* 0x0000000f000a7306 */ /* 0x000e300000209400 */
[----:B0-----:R-:W0:Y:S02]  /*0430*/  MUFU.RCP R10, R10 ;  /* 0x0000000a000a7308 */ /* 0x001e240000001000 */
[----:B0-----:R-:W-:-:S02]  /*0440*/  VIADD R17, R10, 0xffffffe ;  /* 0x0ffffffe0a117836 */ /* 0x001fc40000000000 */
[----:B------:R-:W-:Y:S02]  /*0450*/  IMAD.MOV R10, RZ, RZ, -R16 ;  /* 0x000000ffff0a7224 */ /* 0x000fe400078e0a10 */
[----:B------:R-:W-:Y:S02]  /*0460*/  IMAD.MOV.U32 R16, RZ, RZ, RZ ;  /* 0x000000ffff107224 */ /* 0x000fe400078e00ff */
[----:B------:R-:W0:Y:S02]  /*0470*/  F2I.FTZ.U32.TRUNC.NTZ R17, R17 ;  /* 0x0000001100117305 */ /* 0x000e24000021f000 */
[----:B0-----:R-:W-:-:S05]  /*0480*/  IADD3 R20, PT, PT, RZ, -R17, RZ ;  /* 0x80000011ff147210 */ /* 0x001fca0007ffe0ff */
[----:B------:R-:W-:-:S04]  /*0490*/  IMAD R11, R20, R15, RZ ;  /* 0x0000000f140b7224 */ /* 0x000fc800078e02ff */
[----:B------:R-:W-:-:S04]  /*04a0*/  IMAD.HI.U32 R16, R17, R11, R16 ;  /* 0x0000000b11107227 */ /* 0x000fc800078e0010 */
[----:B------:R-:W-:-:S04]  /*04b0*/  IMAD.HI.U32 R17, R12, R18, RZ ;  /* 0x000000120c117227 */ /* 0x000fc800078e00ff */
[----:B------:R-:W-:-:S04]  /*04c0*/  IMAD.HI.U32 R11, R16, R18, RZ ;  /* 0x00000012100b7227 */ /* 0x000fc800078e00ff */
[----:B------:R-:W-:Y:S01]  /*04d0*/  IMAD R10, R17, R10, R18 ;  /* 0x0000000a110a7224 */ /* 0x000fe200078e0212 */
[----:B------:R-:W-:-:S04]  /*04e0*/  IADD3 R11, PT, PT, -R11, RZ, RZ ;  /* 0x000000ff0b0b7210 */ /* 0x000fc80007ffe1ff */
[----:B------:R-:W-:Y:S01]  /*04f0*/  ISETP.GT.U32.AND P3, PT, R3, R10, PT ;  /* 0x0000000a0300720c */ /* 0x000fe20003f64070 */
[----:B------:R-:W-:Y:S02]  /*0500*/  IMAD R18, R15, R11, R18 ;  /* 0x0000000b0f127224 */ /* 0x000fe400078e0212 */
[----:B------:R-:W-:-:S03]  /*0510*/  IMAD.MOV.U32 R11, RZ, RZ, R19 ;  /* 0x000000ffff0b7224 */ /* 0x000fc600078e0013 */
[----:B------:R-:W-:-:S07]  /*0520*/  ISETP.GT.U32.AND P2, PT, R15, R18, PT ;  /* 0x000000120f00720c */ /* 0x000fce0003f44070 */
[----:B------:R-:W-:Y:S02]  /*0530*/  @!P3 IMAD.IADD R10, R10, 0x1, -R11 ;  /* 0x000000010a0ab824 */ /* 0x000fe400078e0a0b */
[----:B------:R-:W-:Y:S01]  /*0540*/  @!P3 VIADD R17, R17, 0x1 ;  /* 0x000000011111b836 */ /* 0x000fe20000000000 */
[----:B------:R-:W-:Y:S02]  /*0550*/  ISETP.NE.AND P3, PT, R0, RZ, PT ;  /* 0x000000ff0000720c */ /* 0x000fe40003f65270 */
[----:B------:R-:W-:Y:S02]  /*0560*/  ISETP.GE.U32.AND P1, PT, R10, R3, PT ;  /* 0x000000030a00720c */ /* 0x000fe40003f26070 */
[----:B------:R-:W-:Y:S02]  /*0570*/  @!P2 IADD3 R18, PT, PT, R18, -R15, RZ ;  /* 0x8000000f1212a210 */ /* 0x000fe40007ffe0ff */
[----:B------:R-:W-:Y:S02]  /*0580*/  LOP3.LUT R10, R23, R0, RZ, 0x3c, !PT ;  /* 0x00000000170a7212 */ /* 0x000fe400078e3cff */
[----:B------:R-:W-:-:S02]  /*0590*/  ISETP.GT.U32.AND P4, PT, R15, R18, PT ;  /* 0x000000120f00720c */ /* 0x000fc40003f84070 */
[----:B------:R-:W-:-:S05]  /*05a0*/  ISETP.GE.AND P2, PT, R10, RZ, PT ;  /* 0x000000ff0a00720c */ /* 0x000fca0003f46270 */
[----:B------:R-:W-:Y:S01]  /*05b0*/  @P1 VIADD R17, R17, 0x1 ;  /* 0x0000000111111836 */ /* 0x000fe20000000000 */
[----:B------:R-:W-:-:S05]  /*05c0*/  ISETP.GE.AND P1, PT, R23, RZ, PT ;  /* 0x000000ff1700720c */ /* 0x000fca0003f26270 */
[----:B------:R-:W-:Y:S02]  /*05d0*/  @!P4 IMAD.IADD R18, R18, 0x1, -R15 ;  /* 0x000000011212c824 */ /* 0x000fe400078e0a0f */
[----:B------:R-:W-:Y:S02]  /*05e0*/  @!P2 IADD3 R17, PT, PT, -R17, RZ, RZ ;  /* 0x000000ff1111a210 */ /* 0x000fe40007ffe1ff */
[----:B------:R-:W-:Y:S01]  /*05f0*/  IMAD.MOV.U32 R11, RZ, RZ, R18 ;  /* 0x000000ffff0b7224 */ /* 0x000fe200078e0012 */
[----:B------:R-:W-:Y:S02]  /*0600*/  @!P3 LOP3.LUT R17, RZ, R0, RZ, 0x33, !PT ;  /* 0x00000000ff11b212 */ /* 0x000fe400078e33ff */
[----:B------:R-:W-:Y:S02]  /*0610*/  ISETP.NE.AND P2, PT, R14, RZ, PT ;  /* 0x000000ff0e00720c */ /* 0x000fe40003f45270 */
[----:B------:R-:W-:Y:S02]  /*0620*/  LOP3.LUT R18, RZ, R14, RZ, 0x33, !PT ;  /* 0x0000000eff127212 */ /* 0x000fe400078e33ff */
[----:B------:R-:W-:-:S02]  /*0630*/  LOP3.LUT R10, RZ, R17, RZ, 0x33, !PT ;  /* 0x00000011ff0a7212 */ /* 0x000fc400078e33ff */
[----:B------:R-:W-:-:S03]  /*0640*/  @!P1 IADD3 R11, PT, PT, -R11, RZ, RZ ;  /* 0x000000ff0b0b9210 */ /* 0x000fc60007ffe1ff */
[----:B------:R-:W-:Y:S01]  /*0650*/  VIADD R10, R10, UR9 ;  /* 0x000000090a0a7c36 */ /* 0x000fe20008000000 */
[----:B------:R-:W-:-:S05]  /*0660*/  SEL R11, R18, R11, !P2 ;  /* 0x0000000b120b7207 */ /* 0x000fca0005000000 */
[----:B------:R-:W-:-:S04]  /*0670*/  IMAD R11, R10, R14, R11 ;  /* 0x0000000e0a0b7224 */ /* 0x000fc800078e020b */
[----:B------:R-:W-:-:S06]  /*0680*/  IMAD.WIDE R10, R11, 0x4, R4 ;  /* 0x000000040b0a7825 */ /* 0x000fcc00078e0204 */
[----:B------:R0:W2:Y:S01]  /*0690*/  LDG.E R10, desc[UR6][R10.64] ;  /* 0x000000060a0a7981 */ /* 0x0000a2000c1e1900 */
[----:B------:R-:W-:-:S04]  /*06a0*/  IMAD.MOV R19, RZ, RZ, -R17 ;  /* 0x000000ffff137224 */ /* 0x000fc800078e0a11 */
[----:B------:R-:W-:-:S05]  /*06b0*/  IMAD R19, R0, R19, R23 ;  /* 0x0000001300137224 */ /* 0x000fca00078e0217 */
[----:B------:R-:W-:Y:S02]  /*06c0*/  IABS R20, R19 ;  /* 0x0000001300147213 */ /* 0x000fe40000000000 */
[----:B------:R-:W-:-:S03]  /*06d0*/  LOP3.LUT R14, R19, R14, RZ, 0x3c, !PT ;  /* 0x0000000e130e7212 */ /* 0x000fc600078e3cff */
[----:B------:R-:W-:Y:S01]  /*06e0*/  IMAD.HI.U32 R16, R16, R20, RZ ;  /* 0x0000001410107227 */ /* 0x000fe200078e00ff */
[----:B------:R-:W-:-:S04]  /*06f0*/  ISETP.GE.AND P4, PT, R14, RZ, PT ;  /* 0x000000ff0e00720c */ /* 0x000fc80003f86270 */
[----:B------:R-:W-:-:S05]  /*0700*/  IADD3 R21, PT, PT, -R16, RZ, RZ ;  /* 0x000000ff10157210 */ /* 0x000fca0007ffe1ff */
[----:B------:R-:W-:-:S05]  /*0710*/  IMAD R20, R15, R21, R20 ;  /* 0x000000150f147224 */ /* 0x000fca00078e0214 */
[----:B------:R-:W-:-:S13]  /*0720*/  ISETP.GT.U32.AND P3, PT, R15, R20, PT ;  /* 0x000000140f00720c */ /* 0x000fda0003f64070 */
[----:B------:R-:W-:Y:S02]  /*0730*/  @!P3 IMAD.IADD R20, R20, 0x1, -R15 ;  /* 0x000000011414b824 */ /* 0x000fe400078e0a0f */
[----:B------:R-:W-:-:S03]  /*0740*/  @!P3 VIADD R16, R16, 0x1 ;  /* 0x000000011010b836 */ /* 0x000fc60000000000 */
[----:B------:R-:W-:Y:S01]  /*0750*/  ISETP.GE.U32.AND P1, PT, R20, R15, PT ;  /* 0x0000000f1400720c */ /* 0x000fe20003f26070 */
[----:B------:R-:W-:-:S06]  /*0760*/  IMAD.WIDE R14, R17, 0x8, R8 ;  /* 0x00000008110e7825 */ /* 0x000fcc00078e0208 */
[----:B------:R-:W3:Y:S06]  /*0770*/  LDG.E.64 R14, desc[UR6][R14.64] ;  /* 0x000000060e0e7981 */ /* 0x000eec000c1e1b00 */
[----:B------:R-:W-:-:S05]  /*0780*/  @P1 IADD3 R16, PT, PT, R16, 0x1, RZ ;  /* 0x0000000110101810 */ /* 0x000fca0007ffe0ff */
[----:B------:R-:W-:-:S05]  /*0790*/  @!P4 IMAD.MOV R16, RZ, RZ, -R16 ;  /* 0x000000ffff10c224 */ /* 0x000fca00078e0a10 */
[----:B0-----:R-:W-:-:S05]  /*07a0*/  SEL R11, R18, R16, !P2 ;  /* 0x00000010120b7207 */ /* 0x001fca0005000000 */
[----:B--2---:R-:W-:-:S04]  /*07b0*/  IMAD R11, R11, UR5, R10 ;  /* 0x000000050b0b7c24 */ /* 0x004fc8000f8e020a */
[----:B------:R-:W-:-:S06]  /*07c0*/  IMAD.WIDE R10, R11, 0x4, R6 ;  /* 0x000000040b0a7825 */ /* 0x000fcc00078e0206 */
[----:B------:R-:W2:Y:S01]  /*07d0*/  LDG.E.CONSTANT R11, desc[UR6][R10.64] ;  /* 0x000000060a0b7981 */ /* 0x000ea2000c1e9900 */
[----:B------:R-:W-:-:S05]  /*07e0*/  VIADD R13, R13, 0x1 ;  /* 0x000000010d0d7836 */ /* 0x000fca0000000000 */
[----:B------:R-:W-:Y:S02]  /*07f0*/  ISETP.NE.AND P1, PT, R13, RZ, PT ;  /* 0x000000ff0d00720c */ /* 0x000fe40003f25270 */
[----:B------:R-:W-:Y:S01]  /*0800*/  IADD3 R23, PT, PT, R23, UR4, RZ ;  /* 0x0000000417177c10 */ /* 0x000fe2000fffe0ff */
[----:B---3--:R-:W-:-:S05]  /*0810*/  IMAD.WIDE R16, R19, 0x4, R14 ;  /* 0x0000000413107825 */ /* 0x008fca00078e020e */
[----:B--2---:R0:W-:Y:S05]  /*0820*/  STG.E desc[UR6][R16.64], R11 ;  /* 0x0000000b10007986 */ /* 0x0041ea000c101906 */
[----:B------:R-:W-:Y:S05]  /*0830*/  @P1 BRA `(.L_x_126) ;  /* 0xfffffff800e41947 */ /* 0x000fea000383ffff */
.L_x_125:
[----:B------:R-:W-:Y:S05]  /*0840*/  BSYNC.RECONVERGENT B0 ;  /* 0x0000000000007941 */ /* 0x000fea0003800200 */
.L_x_124:
[----:B------:R-:W-:Y:S05]  /*0850*/  @!P0 EXIT ;  /* 0x000000000000894d */ /* 0x000fea0003800000 */
[----:B------:R-:W-:Y:S01]  /*0860*/  IABS R4, R0 ;  /* 0x0000000000047213 */ /* 0x000fe20000000000 */
[----:B0-----:R-:W0:Y:S01]  /*0870*/  LDC.64 R10, c[0x0][0x380] ;  /* 0x0000e000ff0a7b82 */ /* 0x001e220000000a00 */
[----:B------:R-:W1:Y:S02]  /*0880*/  LDCU UR5, c[0x0][0x398] ;  /* 0x00007300ff0577ac */ /* 0x000e640008000800 */
[----:B------:R-:W2:Y:S05]  /*0890*/  I2F.RP R3, R4 ;  /* 0x0000000400037306 */ /* 0x000eaa0000209400 */
[----:B------:R-:W3:Y:S08]  /*08a0*/  LDC.64 R12, c[0x0][0x390] ;  /* 0x0000e400ff0c7b82 */ /* 0x000ef00000000a00 */
[----:B------:R-:W4:Y:S01]  /*08b0*/  LDC.64 R14, c[0x0][0x3a0] ;  /* 0x0000e800ff0e7b82 */ /* 0x000f220000000a00 */
[----:B--2---:R-:W2:Y:S07]  /*08c0*/  MUFU.RCP R3, R3 ;  /* 0x0000000300037308 */ /* 0x004eae0000001000 */
[----:B------:R-:W0:Y:S01]  /*08d0*/  LDC.64 R16, c[0x0][0x388] ;  /* 0x0000e200ff107b82 */ /* 0x000e220000000a00 */
[----:B--2---:R-:W-:-:S04]  /*08e0*/  VIADD R6, R3, 0xffffffe ;  /* 0x0ffffffe03067836 */ /* 0x004fc80000000000 */
[----:B------:R2:W5:Y:S02]  /*08f0*/  F2I.FTZ.U32.TRUNC.NTZ R7, R6 ;  /* 0x0000000600077305 */ /* 0x000564000021f000 */
[----:B--2---:R-:W-:Y:S02]  /*0900*/  HFMA2 R6, -RZ, RZ, 0, 0 ;  /* 0x00000000ff067431 */ /* 0x004fe400000001ff */
[----:B-----5:R-:W-:-:S04]  /*0910*/  IMAD.MOV R5, RZ, RZ, -R7 ;  /* 0x000000ffff057224 */ /* 0x020fc800078e0a07 */
[----:B------:R-:W-:-:S04]  /*0920*/  IMAD R5, R5, R4, RZ ;  /* 0x0000000405057224 */ /* 0x000fc800078e02ff */
[----:B-1-3--:R-:W-:-:S07]  /*0930*/  IMAD.HI.U32 R3, R7, R5, R6 ;  /* 0x0000000507037227 */ /* 0x00afce00078e0006 */
.L_x_127:
[----:B01----:R-:W-:Y:S02]  /*0940*/  IABS R7, R16 ;  /* 0x0000001000077213 */ /* 0x003fe40000000000 */
[-C--:B------:R-:W-:Y:S02]  /*0950*/  IABS R6, R0.reuse ;  /* 0x0000000000067213 */ /* 0x080fe40000000000 */
[----:B------:R-:W0:Y:S01]  /*0960*/  I2F.RP R5, R7 ;  /* 0x0000000700057306 */ /* 0x000e220000209400 */
[----:B------:R-:W-:Y:S02]  /*0970*/  IABS R20, R23 ;  /* 0x0000001700147213 */ /* 0x000fe40000000000 */
[----:B------:R-:W-:Y:S02]  /*0980*/  ISETP.GE.AND P4, PT, R23, RZ, PT ;  /* 0x000000ff1700720c */ /* 0x000fe40003f86270 */
[----:B------:R-:W-:-:S03]  /*0990*/  LOP3.LUT R22, RZ, R0, RZ, 0x33, !PT ;  /* 0x00000000ff167212 */ /* 0x000fc600078e33ff */
[----:B0-----:R-:W0:Y:S02]  /*09a0*/  MUFU.RCP R5, R5 ;  /* 0x0000000500057308 */ /* 0x001e240000001000 */
[----:B0-----:R-:W-:Y:S01]  /*09b0*/  VIADD R8, R5, 0xffffffe ;  /* 0x0ffffffe05087836 */ /* 0x001fe20000000000 */
[----:B------:R-:W-:-:S05]  /*09c0*/  IADD3 R5, PT, PT, RZ, -R6, RZ ;  /* 0x80000006ff057210 */ /* 0x000fca0007ffe0ff */
[----:B------:R0:W1:Y:S02]  /*09d0*/  F2I.FTZ.U32.TRUNC.NTZ R9, R8 ;  /* 0x0000000800097305 */ /* 0x000064000021f000 */
[----:B0-----:R-:W-:Y:S02]  /*09e0*/  IMAD.MOV.U32 R8, RZ, RZ, RZ ;  /* 0x000000ffff087224 */ /* 0x001fe400078e00ff */
[----:B-1----:R-:W-:-:S04]  /*09f0*/  IMAD.MOV R18, RZ, RZ, -R9 ;  /* 0x000000ffff127224 */ /* 0x002fc800078e0a09 */
[----:B------:R-:W-:Y:S02]  /*0a00*/  IMAD R19, R18, R7, RZ ;  /* 0x0000000712137224 */ /* 0x000fe400078e02ff */
[----:B------:R-:W-:-:S04]  /*0a10*/  IMAD.HI.U32 R18, R3, R20, RZ ;  /* 0x0000001403127227 */ /* 0x000fc800078e00ff */
[----:B------:R-:W-:Y:S01]  /*0a20*/  IMAD.HI.U32 R6, R9, R19, R8 ;  /* 0x0000001309067227 */ /* 0x000fe200078e0008 */
[----:B------:R-:W-:-:S03]  /*0a30*/  IABS R9, R0 ;  /* 0x0000000000097213 */ /* 0x000fc60000000000 */
[----:B------:R-:W-:Y:S02]  /*0a40*/  IMAD R3, R18, R5, R20 ;  /* 0x0000000512037224 */ /* 0x000fe400078e0214 */
[----:B------:R-:W-:-:S03]  /*0a50*/  IMAD.HI.U32 R8, R6, R20, RZ ;  /* 0x0000001406087227 */ /* 0x000fc600078e00ff */
[----:B------:R-:W-:Y:S01]  /*0a60*/  ISETP.GT.U32.AND P1, PT, R4, R3, PT ;  /* 0x000000030400720c */ /* 0x000fe20003f24070 */
[----:B------:R-:W-:-:S04]  /*0a70*/  IMAD.MOV R8, RZ, RZ, -R8 ;  /* 0x000000ffff087224 */ /* 0x000fc800078e0a08 */
[C---:B------:R-:W-:Y:S01]  /*0a80*/  IMAD R20, R7.reuse, R8, R20 ;  /* 0x0000000807147224 */ /* 0x040fe200078e0214 */
[----:B------:R-:W-:Y:S02]  /*0a90*/  MOV R8, R9 ;  /* 0x0000000900087202 */ /* 0x000fe40000000f00 */
[----:B------:R-:W-:Y:S02]  /*0aa0*/  LOP3.LUT R9, RZ, R16, RZ, 0x33, !PT ;  /* 0x00000010ff097212 */ /* 0x000fe400078e33ff */
[----:B------:R-:W-:-:S03]  /*0ab0*/  ISETP.GT.U32.AND P2, PT, R7, R20, PT ;  /* 0x000000140700720c */ /* 0x000fc60003f44070 */
[----:B------:R-:W-:Y:S01]  /*0ac0*/  @!P1 IMAD.IADD R3, R3, 0x1, -R8 ;  /* 0x0000000103039824 */ /* 0x000fe200078e0a08 */
[----:B------:R-:W-:Y:S02]  /*0ad0*/  @!P1 IADD3 R18, PT, PT, R18, 0x1, RZ ;  /* 0x0000000112129810 */ /* 0x000fe40007ffe0ff */
[----:B------:R-:W-:Y:S02]  /*0ae0*/  ISETP.NE.AND P1, PT, R0, RZ, PT ;  /* 0x000000ff0000720c */ /* 0x000fe40003f25270 */
[----:B------:R-:W-:Y:S02]  /*0af0*/  ISETP.GE.U32.AND P0, PT, R3, R4, PT ;  /* 0x000000040300720c */ /* 0x000fe40003f06070 */
[----:B------:R-:W-:-:S03]  /*0b00*/  LOP3.LUT R3, R23, R0, RZ, 0x3c, !PT ;  /* 0x0000000017037212 */ /* 0x000fc600078e3cff */
[----:B------:R-:W-:Y:S01]  /*0b10*/  @!P2 IMAD.IADD R20, R20, 0x1, -R7 ;  /* 0x000000011414a824 */ /* 0x000fe200078e0a07 */
[----:B------:R-:W-:-:S04]  /*0b20*/  ISETP.GE.AND P2, PT, R3, RZ, PT ;  /* 0x000000ff0300720c */ /* 0x000fc80003f46270 */
[----:B------:R-:W-:-:S03]  /*0b30*/  ISETP.GT.U32.AND P3, PT, R7, R20, PT ;  /* 0x000000140700720c */ /* 0x000fc60003f64070 */
[----:B------:R-:W-:Y:S01]  /*0b40*/  @P0 VIADD R18, R18, 0x1 ;  /* 0x0000000112120836 */ /* 0x000fe20000000000 */
[----:B------:R-:W-:-:S05]  /*0b50*/  ISETP.NE.AND P0, PT, R16, RZ, PT ;  /* 0x000000ff1000720c */ /* 0x000fca0003f05270 */
[----:B------:R-:W-:-:S04]  /*0b60*/  @!P2 IMAD.MOV R18, RZ, RZ, -R18 ;  /* 0x000000ffff12a224 */ /* 0x000fc800078e0a12 */
[----:B------:R-:W-:Y:S02]  /*0b70*/  @!P3 IADD3 R20, PT, PT, R20, -R7, RZ ;  /* 0x800000071414b210 */ /* 0x000fe40007ffe0ff */
[----:B------:R-:W-:-:S03]  /*0b80*/  SEL R21, R22, R18, !P1 ;  /* 0x0000001216157207 */ /* 0x000fc60004800000 */
[----:B------:R-:W-:Y:S01]  /*0b90*/  @!P4 IMAD.MOV R20, RZ, RZ, -R20 ;  /* 0x000000ffff14c224 */ /* 0x000fe200078e0a14 */
[----:B------:R-:W-:-:S04]  /*0ba0*/  LOP3.LUT R4, RZ, R21, RZ, 0x33, !PT ;  /* 0x00000015ff047212 */ /* 0x000fc800078e33ff */
[----:B------:R-:W-:Y:S01]  /*0bb0*/  SEL R3, R9, R20, !P0 ;  /* 0x0000001409037207 */ /* 0x000fe20004000000 */
[----:B------:R-:W-:-:S04]  /*0bc0*/  IMAD.IADD R4, R4, 0x1, R17 ;  /* 0x0000000104047824 */ /* 0x000fc800078e0211 */
[----:B------:R-:W-:-:S04]  /*0bd0*/  IMAD R3, R4, R16, R3 ;  /* 0x0000001004037224 */ /* 0x000fc800078e0203 */
[----:B------:R-:W-:-:S06]  /*0be0*/  IMAD.WIDE R18, R3, 0x4, R10 ;  /* 0x0000000403127825 */ /* 0x000fcc00078e020a */
[----:B------:R0:W2:Y:S01]  /*0bf0*/  LDG.E R18, desc[UR6][R18.64] ;  /* 0x0000000612127981 */ /* 0x0000a2000c1e1900 */
[----:B------:R-:W-:-:S05]  /*0c00*/  IADD3 R27, PT, PT, -R21, RZ, RZ ;  /* 0x000000ff151b7210 */ /* 0x000fca0007ffe1ff */
[----:B------:R-:W-:-:S05]  /*0c10*/  IMAD R27, R0, R27, R23 ;  /* 0x0000001b001b7224 */ /* 0x000fca00078e0217 */
[----:B------:R-:W-:-:S05]  /*0c20*/  IABS R4, R27 ;  /* 0x0000001b00047213 */ /* 0x000fca0000000000 */
[----:B------:R-:W-:-:S04]  /*0c30*/  IMAD.HI.U32 R3, R6, R4, RZ ;  /* 0x0000000406037227 */ /* 0x000fc800078e00ff */
[----:B------:R-:W-:-:S04]  /*0c40*/  IMAD.MOV R20, RZ, RZ, -R3 ;  /* 0x000000ffff147224 */ /* 0x000fc800078e0a03 */
[----:B------:R-:W-:Y:S02]  /*0c50*/  IMAD R4, R7, R20, R4 ;  /* 0x0000001407047224 */ /* 0x000fe400078e0204 */
[----:B----4-:R-:W-:-:S03]  /*0c60*/  IMAD.WIDE R20, R21, 0x8, R14 ;  /* 0x0000000815147825 */ /* 0x010fc600078e020e */
[----:B------:R-:W-:-:S03]  /*0c70*/  ISETP.GT.U32.AND P3, PT, R7, R4, PT ;  /* 0x000000040700720c */ /* 0x000fc60003f64070 */
[----:B------:R-:W3:Y:S10]  /*0c80*/  LDG.E.64 R20, desc[UR6][R20.64] ;  /* 0x0000000614147981 */ /* 0x000ef4000c1e1b00 */
[----:B------:R-:W-:Y:S01]  /*0c90*/  @!P3 IMAD.IADD R4, R4, 0x1, -R7 ;  /* 0x000000010404b824 */ /* 0x000fe200078e0a07 */
[----:B------:R-:W-:-:S04]  /*0ca0*/  @!P3 IADD3 R3, PT, PT, R3, 0x1, RZ ;  /* 0x000000010303b810 */ /* 0x000fc80007ffe0ff */
[----:B------:R-:W-:Y:S02]  /*0cb0*/  ISETP.GE.U32.AND P2, PT, R4, R7, PT ;  /* 0x000000070400720c */ /* 0x000fe40003f46070 */
[----:B------:R-:W-:-:S04]  /*0cc0*/  LOP3.LUT R4, R27, R16, RZ, 0x3c, !PT ;  /* 0x000000101b047212 */ /* 0x000fc800078e3cff */
[----:B------:R-:W-:-:S07]  /*0cd0*/  ISETP.GE.AND P4, PT, R4, RZ, PT ;  /* 0x000000ff0400720c */ /* 0x000fce0003f86270 */
[----:B------:R-:W-:-:S06]  /*0ce0*/  @P2 VIADD R3, R3, 0x1 ;  /* 0x0000000103032836 */ /* 0x000fcc0000000000 */
[----:B------:R-:W-:-:S05]  /*0cf0*/  @!P4 IMAD.MOV R3, RZ, RZ, -R3 ;  /* 0x000000ffff03c224 */ /* 0x000fca00078e0a03 */
[----:B------:R-:W-:Y:S01]  /*0d00*/  SEL R3, R9, R3, !P0 ;  /* 0x0000000309037207 */ /* 0x000fe20004000000 */
[----:B------:R-:W1:Y:S08]  /*0d10*/  I2F.RP R4, R8 ;  /* 0x0000000800047306 */ /* 0x000e700000209400 */
[----:B-1----:R-:W1:Y:S02]  /*0d20*/  MUFU.RCP R4, R4 ;  /* 0x0000000400047308 */ /* 0x002e640000001000 */
[----:B-1----:R-:W-:-:S06]  /*0d30*/  IADD3 R26, PT, PT, R4, 0xffffffe, RZ ;  /* 0x0ffffffe041a7810 */ /* 0x002fcc0007ffe0ff */
[----:B0-----:R-:W0:Y:S01]  /*0d40*/  F2I.FTZ.U32.TRUNC.NTZ R19, R26 ;  /* 0x0000001a00137305 */ /* 0x001e22000021f000 */
[----:B--2---:R-:W-:-:S04]  /*0d50*/  IMAD R3, R3, UR5, R18 ;  /* 0x0000000503037c24 */ /* 0x004fc8000f8e0212 */
[----:B------:R-:W-:-:S06]  /*0d60*/  IMAD.WIDE R24, R3, 0x4, R12 ;  /* 0x0000000403187825 */ /* 0x000fcc00078e020c */
[----:B------:R1:W2:Y:S01]  /*0d70*/  LDG.E.CONSTANT R25, desc[UR6][R24.64] ;  /* 0x0000000618197981 */ /* 0x0002a2000c1e9900 */
[----:B0-----:R-:W-:Y:S01]  /*0d80*/  IMAD.MOV R3, RZ, RZ, -R19 ;  /* 0x000000ffff037224 */ /* 0x001fe200078e0a13 */
[----:B------:R-:W-:Y:S01]  /*0d90*/  MOV R18, RZ ;  /* 0x000000ff00127202 */ /* 0x000fe20000000f00 */
[----:B------:R-:W-:Y:S02]  /*0da0*/  VIADD R23, R23, UR4 ;  /* 0x0000000417177c36 */ /* 0x000fe40008000000 */
[----:B------:R-:W-:-:S04]  /*0db0*/  IMAD R3, R3, R8, RZ ;  /* 0x0000000803037224 */ /* 0x000fc800078e02ff */
[----:B------:R-:W-:Y:S01]  /*0dc0*/  IMAD.HI.U32 R3, R19, R3, R18 ;  /* 0x0000000313037227 */ /* 0x000fe200078e0012 */
[----:B-1----:R-:W-:-:S05]  /*0dd0*/  IABS R24, R23 ;  /* 0x0000001700187213 */ /* 0x002fca0000000000 */
[----:B------:R-:W-:-:S04]  /*0de0*/  IMAD.HI.U32 R18, R3, R24, RZ ;  /* 0x0000001803127227 */ /* 0x000fc800078e00ff */
[----:B------:R-:W-:Y:S02]  /*0df0*/  IMAD R19, R18, R5, R24 ;  /* 0x0000000512137224 */ /* 0x000fe400078e0218 */
[----:B------:R-:W-:-:S05]  /*0e00*/  IMAD.MOV.U32 R4, RZ, RZ, R8 ;  /* 0x000000ffff047224 */ /* 0x000fca00078e0008 */
[----:B------:R-:W-:-:S13]  /*0e10*/  ISETP.GT.U32.AND P2, PT, R4, R19, PT ;  /* 0x000000130400720c */ /* 0x000fda0003f44070 */
[----:B------:R-:W-:-:S05]  /*0e20*/  @!P2 IMAD.IADD R19, R19, 0x1, -R8 ;  /* 0x000000011313a824 */ /* 0x000fca00078e0a08 */
[----:B------:R-:W-:Y:S02]  /*0e30*/  ISETP.GE.U32.AND P4, PT, R19, R4, PT ;  /* 0x000000041300720c */ /* 0x000fe40003f86070 */
[----:B------:R-:W-:-:S04]  /*0e40*/  LOP3.LUT R19, R23, R0, RZ, 0x3c, !PT ;  /* 0x0000000017137212 */ /* 0x000fc800078e3cff */
[----:B------:R-:W-:Y:S01]  /*0e50*/  ISETP.GE.AND P3, PT, R19, RZ, PT ;  /* 0x000000ff1300720c */ /* 0x000fe20003f66270 */
[----:B------:R-:W-:-:S05]  /*0e60*/  IMAD.HI.U32 R19, R6, R24, RZ ;  /* 0x0000001806137227 */ /* 0x000fca00078e00ff */
[----:B------:R-:W-:-:S05]  /*0e70*/  IADD3 R19, PT, PT, -R19, RZ, RZ ;  /* 0x000000ff13137210 */ /* 0x000fca0007ffe1ff */
[----:B------:R-:W-:-:S05]  /*0e80*/  IMAD R24, R7, R19, R24 ;  /* 0x0000001307187224 */ /* 0x000fca00078e0218 */
[----:B------:R-:W-:Y:S01]  /*0e90*/  ISETP.GT.U32.AND P5, PT, R7, R24, PT ;  /* 0x000000180700720c */ /* 0x000fe20003fa4070 */
[----:B------:R-:W-:Y:S01]  /*0ea0*/  @!P2 VIADD R18, R18, 0x1 ;  /* 0x000000011212a836 */ /* 0x000fe20000000000 */
[----:B------:R-:W-:-:S11]  /*0eb0*/  ISETP.GE.AND P2, PT, R23, RZ, PT ;  /* 0x000000ff1700720c */ /* 0x000fd60003f46270 */
[----:B------:R-:W-:Y:S01]  /*0ec0*/  @!P5 IMAD.IADD R24, R24, 0x1, -R7 ;  /* 0x000000011818d824 */ /* 0x000fe200078e0a07 */
[----:B------:R-:W-:-:S04]  /*0ed0*/  @P4 IADD3 R18, PT, PT, R18, 0x1, RZ ;  /* 0x0000000112124810 */ /* 0x000fc80007ffe0ff */
[----:B------:R-:W-:Y:S01]  /*0ee0*/  ISETP.GT.U32.AND P5, PT, R7, R24, PT ;  /* 0x000000180700720c */ /* 0x000fe20003fa4070 */
[----:B------:R-:W-:-:S05]  /*0ef0*/  @!P3 IMAD.MOV R18, RZ, RZ, -R18 ;  /* 0x000000ffff12b224 */ /* 0x000fca00078e0a12 */
[----:B------:R-:W-:-:S07]  /*0f00*/  SEL R29, R22, R18, !P1 ;  /* 0x00000012161d7207 */ /* 0x000fce0004800000 */
[----:B------:R-:W-:Y:S01]  /*0f10*/  @!P5 IMAD.IADD R24, R24, 0x1, -R7 ;  /* 0x000000011818d824 */ /* 0x000fe200078e0a07 */
[----:B------:R-:W-:-:S04]  /*0f20*/  LOP3.LUT R18, RZ, R29, RZ, 0x33, !PT ;  /* 0x0000001dff127212 */ /* 0x000fc800078e33ff */
[----:B------:R-:W-:Y:S01]  /*0f30*/  @!P2 IADD3 R24, PT, PT, -R24, RZ, RZ ;  /* 0x000000ff1818a210 */ /* 0x000fe20007ffe1ff */
[----:B------:R-:W-:-:S03]  /*0f40*/  IMAD.IADD R18, R18, 0x1, R17 ;  /* 0x0000000112127824 */ /* 0x000fc600078e0211 */
[----:B------:R-:W-:Y:S01]  /*0f50*/  SEL R19, R9, R24, !P0 ;  /* 0x0000001809137207 */ /* 0x000fe20004000000 */
[----:B---3--:R-:W-:-:S04]  /*0f60*/  IMAD.WIDE R20, R27, 0x4, R20 ;  /* 0x000000041b147825 */ /* 0x008fc800078e0214 */
[----:B------:R-:W-:-:S04]  /*0f70*/  IMAD R19, R18, R16, R19 ;  /* 0x0000001012137224 */ /* 0x000fc800078e0213 */
[----:B------:R-:W-:Y:S01]  /*0f80*/  IMAD.WIDE R18, R19, 0x4, R10 ;  /* 0x0000000413127825 */ /* 0x000fe200078e020a */
[----:B--2---:R0:W-:Y:S04]  /*0f90*/  STG.E desc[UR6][R20.64], R25 ;  /* 0x0000001914007986 */ /* 0x0041e8000c101906 */
[----:B------:R1:W2:Y:S01]  /*0fa0*/  LDG.E R24, desc[UR6][R18.64] ;  /* 0x0000000612187981 */ /* 0x0002a2000c1e1900 */
[----:B------:R-:W-:-:S04]  /*0fb0*/  IMAD.MOV R27, RZ, RZ, -R29 ;  /* 0x000000ffff1b7224 */ /* 0x000fc800078e0a1d */
[----:B------:R-:W-:-:S05]  /*0fc0*/  IMAD R27, R0, R27, R23 ;  /* 0x0000001b001b7224 */ /* 0x000fca00078e0217 */
[----:B------:R-:W-:-:S05]  /*0fd0*/  IABS R28, R27 ;  /* 0x0000001b001c7213 */ /* 0x000fca0000000000 */
[----:B------:R-:W-:-:S05]  /*0fe0*/  IMAD.HI.U32 R26, R6, R28, RZ ;  /* 0x0000001c061a7227 */ /* 0x000fca00078e00ff */
[----:B-1----:R-:W-:-:S05]  /*0ff0*/  IADD3 R18, PT, PT, -R26, RZ, RZ ;  /* 0x000000ff1a127210 */ /* 0x002fca0007ffe1ff */
[----:B------:R-:W-:-:S05]  /*1000*/  IMAD R28, R7, R18, R28 ;  /* 0x00000012071c7224 */ /* 0x000fca00078e021c */
[----:B------:R-:W-:Y:S02]  /*1010*/  ISETP.GT.U32.AND P3, PT, R7, R28, PT ;  /* 0x0000001c0700720c */ /* 0x000fe40003f64070 */
[----:B------:R-:W-:-:S11]  /*1020*/  LOP3.LUT R18, R27, R16, RZ, 0x3c, !PT ;  /* 0x000000101b127212 */ /* 0x000fd600078e3cff */
[----:B------:R-:W-:-:S05]  /*1030*/  @!P3 IMAD.IADD R28, R28, 0x1, -R7 ;  /* 0x000000011c1cb824 */ /* 0x000fca00078e0a07 */
[----:B------:R-:W-:Y:S02]  /*1040*/  ISETP.GE.U32.AND P2, PT, R28, R7, PT ;  /* 0x000000071c00720c */ /* 0x000fe40003f46070 */
[----:B------:R-:W-:Y:S01]  /*1050*/  ISETP.GE.AND P4, PT, R18, RZ, PT ;  /* 0x000000ff1200720c */ /* 0x000fe20003f86270 */
[----:B------:R-:W-:-:S10]  /*1060*/  @!P3 VIADD R26, R26, 0x1 ;  /* 0x000000011a1ab836 */ /* 0x000fd40000000000 */
[----:B------:R-:W-:-:S05]  /*1070*/  @P2 IADD3 R26, PT, PT, R26, 0x1, RZ ;  /* 0x000000011a1a2810 */ /* 0x000fca0007ffe0ff */
[----:B------:R-:W-:Y:S02]  /*1080*/  @!P4 IMAD.MOV R26, RZ, RZ, -R26 ;  /* 0x000000ffff1ac224 */ /* 0x000fe400078e0a1a */
[----:B------:R-:W-:-:S03]  /*1090*/  IMAD.WIDE R18, R29, 0x8, R14 ;  /* 0x000000081d127825 */ /* 0x000fc600078e020e */
[----:B0-----:R-:W-:-:S03]  /*10a0*/  SEL R21, R9, R26, !P0 ;  /* 0x0000001a09157207 */ /* 0x001fc60004000000 */
[----:B------:R-:W3:Y:S02]  /*10b0*/  LDG.E.64 R18, desc[UR6][R18.64] ;  /* 0x0000000612127981 */ /* 0x000ee4000c1e1b00 */
[----:B--2---:R-:W-:-:S04]  /*10c0*/  IMAD R21, R21, UR5, R24 ;  /* 0x0000000515157c24 */ /* 0x004fc8000f8e0218 */
[----:B------:R-:W-:-:S05]  /*10d0*/  IMAD.WIDE R20, R21, 0x4, R12 ;  /* 0x0000000415147825 */ /* 0x000fca00078e020c */
[----:B------:R0:W2:Y:S01]  /*10e0*/  LDG.E.CONSTANT R29, desc[UR6][R20.64] ;  /* 0x00000006141d7981 */ /* 0x0000a2000c1e9900 */
[----:B------:R-:W-:-:S05]  /*10f0*/  VIADD R23, R23, UR4 ;  /* 0x0000000417177c36 */ /* 0x000fca0008000000 */
[----:B------:R-:W-:-:S05]  /*1100*/  IABS R26, R23 ;  /* 0x00000017001a7213 */ /* 0x000fca0000000000 */
[----:B0-----:R-:W-:-:S04]  /*1110*/  IMAD.HI.U32 R20, R6, R26, RZ ;  /* 0x0000001a06147227 */ /* 0x001fc800078e00ff */
[----:B------:R-:W-:-:S04]  /*1120*/  IMAD.HI.U32 R24, R3, R26, RZ ;  /* 0x0000001a03187227 */ /* 0x000fc800078e00ff */
[----:B------:R-:W-:Y:S02]  /*1130*/  IMAD.MOV R20, RZ, RZ, -R20 ;  /* 0x000000ffff147224 */ /* 0x000fe400078e0a14 */
[--C-:B------:R-:W-:Y:S02]  /*1140*/  IMAD R25, R24, R5, R26.reuse ;  /* 0x0000000518197224 */ /* 0x100fe400078e021a */
[----:B------:R-:W-:-:S03]  /*1150*/  IMAD R20, R7, R20, R26 ;  /* 0x0000001407147224 */ /* 0x000fc600078e021a */
[----:B------:R-:W-:Y:S02]  /*1160*/  ISETP.GT.U32.AND P2, PT, R4, R25, PT ;  /* 0x000000190400720c */ /* 0x000fe40003f44070 */
[----:B------:R-:W-:-:S11]  /*1170*/  ISETP.GT.U32.AND P5, PT, R7, R20, PT ;  /* 0x000000140700720c */ /* 0x000fd60003fa4070 */
[----:B------:R-:W-:Y:S02]  /*1180*/  @!P2 IADD3 R25, PT, PT, R25, -R8, RZ ;  /* 0x800000081919a210 */ /* 0x000fe40007ffe0ff */
[----:B------:R-:W-:Y:S02]  /*1190*/  @!P5 IMAD.IADD R20, R20, 0x1, -R7 ;  /* 0x000000011414d824 */ /* 0x000fe400078e0a07 */
[----:B------:R-:W-:Y:S02]  /*11a0*/  ISETP.GE.U32.AND P4, PT, R25, R4, PT ;  /* 0x000000041900720c */ /* 0x000fe40003f86070 */
[----:B------:R-:W-:Y:S02]  /*11b0*/  LOP3.LUT R25, R23, R0, RZ, 0x3c, !PT ;  /* 0x0000000017197212 */ /* 0x000fe400078e3cff */
[----:B------:R-:W-:Y:S02]  /*11c0*/  ISETP.GT.U32.AND P5, PT, R7, R20, PT ;  /* 0x000000140700720c */ /* 0x000fe40003fa4070 */
[----:B------:R-:W-:-:S02]  /*11d0*/  ISETP.GE.AND P3, PT, R25, RZ, PT ;  /* 0x000000ff1900720c */ /* 0x000fc40003f66270 */
[----:B------:R-:W-:Y:S02]  /*11e0*/  @!P2 IADD3 R24, PT, PT, R24, 0x1, RZ ;  /* 0x000000011818a810 */ /* 0x000fe40007ffe0ff */
[----:B------:R-:W-:-:S03]  /*11f0*/  ISETP.GE.AND P2, PT, R23, RZ, PT ;  /* 0x000000ff1700720c */ /* 0x000fc60003f46270 */
[----:B------:R-:W-:-:S04]  /*1200*/  @P4 VIADD R24, R24, 0x1 ;  /* 0x0000000118184836 */ /* 0x000fc80000000000 */
[----:B------:R-:W-:Y:S02]  /*1210*/  @!P5 IMAD.IADD R20, R20, 0x1, -R7 ;  /* 0x000000011414d824 */ /* 0x000fe400078e0a07 */
[----:B------:R-:W-:Y:S02]  /*1220*/  @!P3 IADD3 R24, PT, PT, -R24, RZ, RZ ;  /* 0x000000ff1818b210 */ /* 0x000fe40007ffe1ff */
[----:B------:R-:W-:Y:S02]  /*1230*/  IMAD.MOV.U32 R26, RZ, RZ, R20 ;  /* 0x000000ffff1a7224 */ /* 0x000fe400078e0014 */
[----:B------:R-:W-:-:S03]  /*1240*/  SEL R24, R22, R24, !P1 ;  /* 0x0000001816187207 */ /* 0x000fc60004800000 */
[----:B------:R-:W-:Y:S02]  /*1250*/  @!P2 IADD3 R26, PT, PT, -R26, RZ, RZ ;  /* 0x000000ff1a1aa210 */ /* 0x000fe40007ffe1ff */
[----:B------:R-:W-:Y:S02]  /*1260*/  LOP3.LUT R20, RZ, R24, RZ, 0x33, !PT ;  /* 0x00000018ff147212 */ /* 0x000fe400078e33ff */
[----:B------:R-:W-:-:S03]  /*1270*/  SEL R21, R9, R26, !P0 ;  /* 0x0000001a09157207 */ /* 0x000fc60004000000 */
[----:B------:R-:W-:-:S04]  /*1280*/  IMAD.IADD R20, R20, 0x1, R17 ;  /* 0x0000000114147824 */ /* 0x000fc800078e0211 */
[----:B------:R-:W-:Y:S02]  /*1290*/  IMAD R21, R20, R16, R21 ;  /* 0x0000001014157224 */ /* 0x000fe400078e0215 */
[----:B---3--:R-:W-:-:S04]  /*12a0*/  IMAD.WIDE R18, R27, 0x4, R18 ;  /* 0x000000041b127825 */ /* 0x008fc800078e0212 */
[----:B------:R-:W-:Y:S01]  /*12b0*/  IMAD.WIDE R20, R21, 0x4, R10 ;  /* 0x0000000415147825 */ /* 0x000fe200078e020a */
[----:B--2---:R0:W-:Y:S05]  /*12c0*/  STG.E desc[UR6][R18.64], R29 ;  /* 0x0000001d12007986 */ /* 0x0041ea000c101906 */
[----:B------:R1:W2:Y:S01]  /*12d0*/  LDG.E R20, desc[UR6][R20.64] ;  /* 0x0000000614147981 */ /* 0x0002a2000c1e1900 */
[----:B------:R-:W-:-:S05]  /*12e0*/  IADD3 R25, PT, PT, -R24, RZ, RZ ;  /* 0x000000ff18197210 */ /* 0x000fca0007ffe1ff */
[----:B------:R-:W-:-:S05]  /*12f0*/  IMAD R25, R0, R25, R23 ;  /* 0x0000001900197224 */ /* 0x000fca00078e0217 */
        /* <DEDUP_REMOVED lines=11> */
[----:B------:R-:W-:Y:S02]  /*13b0*/  @!P4 IMAD.MOV R26, RZ, RZ, -R26 ;  /* 0x000000ffff1ac224 */ /* 0x000fe400078e0a1a */
[----:B------:R-:W-:-:S03]  /*13c0*/  IMAD.WIDE R18, R24, 0x8, R14 ;  /* 0x0000000818127825 */ /* 0x000fc600078e020e */
[----:B-1----:R-:W-:-:S03]  /*13d0*/  SEL R21, R9, R26, !P0 ;  /* 0x0000001a09157207 */ /* 0x002fc60004000000 */
[----:B------:R-:W3:Y:S02]  /*13e0*/  LDG.E.64 R18, desc[UR6][R18.64] ;  /* 0x0000000612127981 */ /* 0x000ee4000c1e1b00 */
[----:B--2---:R-:W-:-:S04]  /*13f0*/  IMAD R21, R21, UR5, R20 ;  /* 0x0000000515157c24 */ /* 0x004fc8000f8e0214 */
[----:B------:R-:W-:-:S05]  /*1400*/  IMAD.WIDE R20, R21, 0x4, R12 ;  /* 0x0000000415147825 */ /* 0x000fca00078e020c */
[----:B------:R0:W2:Y:S01]  /*1410*/  LDG.E.CONSTANT R27, desc[UR6][R20.64] ;  /* 0x00000006141b7981 */ /* 0x0000a2000c1e9900 */
[----:B------:R-:W-:-:S04]  /*1420*/  IADD3 R23, PT, PT, R23, UR4, RZ ;  /* 0x0000000417177c10 */ /* 0x000fc8000fffe0ff */
[----:B------:R-:W-:-:S05]  /*1430*/  IABS R28, R23 ;  /* 0x00000017001c7213 */ /* 0x000fca0000000000 */
[----:B------:R-:W-:-:S04]  /*1440*/  IMAD.HI.U32 R24, R3, R28, RZ ;  /* 0x0000001c03187227 */ /* 0x000fc800078e00ff */
[----:B------:R-:W-:-:S04]  /*1450*/  IMAD.HI.U32 R26, R6, R28, RZ ;  /* 0x0000001c061a7227 */ /* 0x000fc800078e00ff */
[----:B------:R-:W-:Y:S02]  /*1460*/  IMAD R5, R24, R5, R28 ;  /* 0x0000000518057224 */ /* 0x000fe400078e021c */
[----:B------:R-:W-:-:S03]  /*1470*/  IMAD.MOV R26, RZ, RZ, -R26 ;  /* 0x000000ffff1a7224 */ /* 0x000fc600078e0a1a */
[----:B------:R-:W-:Y:S01]  /*1480*/  ISETP.GT.U32.AND P2, PT, R4, R5, PT ;  /* 0x000000050400720c */ /* 0x000fe20003f44070 */
[----:B------:R-:W-:-:S05]  /*1490*/  IMAD R26, R7, R26, R28 ;  /* 0x0000001a071a7224 */ /* 0x000fca00078e021c */
[----:B------:R-:W-:-:S07]  /*14a0*/  ISETP.GT.U32.AND P4, PT, R7, R26, PT ;  /* 0x0000001a0700720c */ /* 0x000fce0003f84070 */
[----:B------:R-:W-:-:S04]  /*14b0*/  @!P2 IADD3 R5, PT, PT, R5, -R8, RZ ;  /* 0x800000080505a210 */ /* 0x000fc80007ffe0ff */
[----:B------:R-:W-:Y:S02]  /*14c0*/  ISETP.GE.U32.AND P3, PT, R5, R4, PT ;  /* 0x000000040500720c */ /* 0x000fe40003f66070 */
[----:B------:R-:W-:Y:S01]  /*14d0*/  LOP3.LUT R5, R23, R0, RZ, 0x3c, !PT ;  /* 0x0000000017057212 */ /* 0x000fe200078e3cff */
[----:B------:R-:W-:-:S03]  /*14e0*/  @!P4 IMAD.IADD R26, R26, 0x1, -R7 ;  /* 0x000000011a1ac824 */ /* 0x000fc600078e0a07 */
[----:B------:R-:W-:Y:S02]  /*14f0*/  ISETP.GE.AND P4, PT, R5, RZ, PT ;  /* 0x000000ff0500720c */ /* 0x000fe40003f86270 */
[----:B------:R-:W-:Y:S02]  /*1500*/  @!P2 IADD3 R24, PT, PT, R24, 0x1, RZ ;  /* 0x000000011818a810 */ /* 0x000fe40007ffe0ff */
[----:B------:R-:W-:Y:S02]  /*1510*/  ISETP.GT.U32.AND P5, PT, R7, R26, PT ;  /* 0x0000001a0700720c */ /* 0x000fe40003fa4070 */
[----:B------:R-:W-:Y:S01]  /*1520*/  ISETP.GE.AND P2, PT, R23, RZ, PT ;  /* 0x000000ff1700720c */ /* 0x000fe20003f46270 */
[----:B------:R-:W-:-:S06]  /*1530*/  @P3 VIADD R24, R24, 0x1 ;  /* 0x0000000118183836 */ /* 0x000fcc0000000000 */
[----:B------:R-:W-:-:S04]  /*1540*/  @!P4 IMAD.MOV R24, RZ, RZ, -R24 ;  /* 0x000000ffff18c224 */ /* 0x000fc800078e0a18 */
[----:B------:R-:W-:Y:S02]  /*1550*/  @!P5 IADD3 R26, PT, PT, R26, -R7, RZ ;  /* 0x800000071a1ad210 */ /* 0x000fe40007ffe0ff */
[----:B------:R-:W-:Y:S02]  /*1560*/  SEL R5, R22, R24, !P1 ;  /* 0x0000001816057207 */ /* 0x000fe40004800000 */
[----:B------:R-:W-:Y:S02]  /*1570*/  @!P2 IADD3 R26, PT, PT, -R26, RZ, RZ ;  /* 0x000000ff1a1aa210 */ /* 0x000fe40007ffe1ff */
[----:B------:R-:W-:Y:S02]  /*1580*/  LOP3.LUT R8, RZ, R5, RZ, 0x33, !PT ;  /* 0x00000005ff087212 */ /* 0x000fe400078e33ff */
[----:B0-----:R-:W-:-:S03]  /*1590*/  SEL R21, R9, R26, !P0 ;  /* 0x0000001a09157207 */ /* 0x001fc60004000000 */
[----:B------:R-:W-:-:S04]  /*15a0*/  IMAD.IADD R8, R8, 0x1, R17 ;  /* 0x0000000108087824 */ /* 0x000fc800078e0211 */
[----:B------:R-:W-:Y:S02]  /*15b0*/  IMAD R21, R8, R16, R21 ;  /* 0x0000001008157224 */ /* 0x000fe400078e0215 */
[----:B---3--:R-:W-:-:S04]  /*15c0*/  IMAD.WIDE R18, R25, 0x4, R18 ;  /* 0x0000000419127825 */ /* 0x008fc800078e0212 */
[----:B------:R-:W-:Y:S01]  /*15d0*/  IMAD.WIDE R20, R21, 0x4, R10 ;  /* 0x0000000415147825 */ /* 0x000fe200078e020a */
[----:B--2---:R0:W-:Y:S05]  /*15e0*/  STG.E desc[UR6][R18.64], R27 ;  /* 0x0000001b12007986 */ /* 0x0041ea000c101906 */
[----:B------:R-:W2:Y:S01]  /*15f0*/  LDG.E R20, desc[UR6][R20.64] ;  /* 0x0000000614147981 */ /* 0x000ea2000c1e1900 */
[----:B------:R-:W-:-:S05]  /*1600*/  IADD3 R25, PT, PT, -R5, RZ, RZ ;  /* 0x000000ff05197210 */ /* 0x000fca0007ffe1ff */
[----:B------:R-:W-:-:S05]  /*1610*/  IMAD R25, R0, R25, R23 ;  /* 0x0000001900197224 */ /* 0x000fca00078e0217 */
[----:B------:R-:W-:-:S05]  /*1620*/  IABS R8, R25 ;  /* 0x0000001900087213 */ /* 0x000fca0000000000 */
[----:B------:R-:W-:-:S04]  /*1630*/  IMAD.HI.U32 R6, R6, R8, RZ ;  /* 0x0000000806067227 */ /* 0x000fc800078e00ff */
[----:B------:R-:W-:-:S04]  /*1640*/  IMAD.MOV R22, RZ, RZ, -R6 ;  /* 0x000000ffff167224 */ /* 0x000fc800078e0a06 */
[----:B------:R-:W-:-:S05]  /*1650*/  IMAD R8, R7, R22, R8 ;  /* 0x0000001607087224 */ /* 0x000fca00078e0208 */
        /* <DEDUP_REMOVED lines=9> */
[----:B------:R-:W-:-:S06]  /*16f0*/  IMAD.WIDE R8, R5, 0x8, R14 ;  /* 0x0000000805087825 */ /* 0x000fcc00078e020e */
[----:B------:R-:W0:Y:S01]  /*1700*/  LDG.E.64 R8, desc[UR6][R8.64] ;  /* 0x0000000608087981 */ /* 0x000e22000c1e1b00 */
[----:B--2---:R-:W-:-:S04]  /*1710*/  IMAD R7, R7, UR5, R20 ;  /* 0x0000000507077c24 */ /* 0x004fc8000f8e0214 */
[----:B------:R-:W-:-:S06]  /*1720*/  IMAD.WIDE R6, R7, 0x4, R12 ;  /* 0x0000000407067825 */ /* 0x000fcc00078e020c */
[----:B------:R-:W2:Y:S01]  /*1730*/  LDG.E.CONSTANT R7, desc[UR6][R6.64] ;  /* 0x0000000606077981 */ /* 0x000ea2000c1e9900 */
[----:B------:R-:W-:-:S04]  /*1740*/  IADD3 R23, PT, PT, R23, UR4, RZ ;  /* 0x0000000417177c10 */ /* 0x000fc8000fffe0ff */
[----:B------:R-:W-:Y:S01]  /*1750*/  ISETP.GE.AND P0, PT, R23, R2, PT ;  /* 0x000000021700720c */ /* 0x000fe20003f06270 */
[----:B0-----:R-:W-:-:S05]  /*1760*/  IMAD.WIDE R18, R25, 0x4, R8 ;  /* 0x0000000419127825 */ /* 0x001fca00078e0208 */
[----:B--2---:R1:W-:Y:S07]  /*1770*/  STG.E desc[UR6][R18.64], R7 ;  /* 0x0000000712007986 */ /* 0x0043ee000c101906 */
[----:B------:R-:W-:Y:S05]  /*1780*/  @!P0 BRA `(.L_x_127) ;  /* 0xfffffff0006c8947 */ /* 0x000fea000383ffff */
[----:B------:R-:W-:Y:S05]  /*1790*/  EXIT ;  /* 0x000000000000794d */ /* 0x000fea0003800000 */
.L_x_128:
        /* <DEDUP_REMOVED lines=14> */
.L_x_165:


//--------------------- .text._Z14sliceRowsBatchPKiiiPKfiiPrPf --------------------------
	.section	.text._Z14sliceRowsBatchPKiiiPKfiiPrPf,"ax",@progbits
	.align	128
        .global         _Z14sliceRowsBatchPKiiiPKfiiPrPf
        .type           _Z14sliceRowsBatchPKiiiPKfiiPrPf,@function
        .size           _Z14sliceRowsBatchPKiiiPKfiiPrPf,(.L_x_166 - _Z14sliceRowsBatchPKiiiPKfiiPrPf)
        .other          _Z14sliceRowsBatchPKiiiPKfiiPrPf,@"STO_CUDA_ENTRY STV_DEFAULT"
_Z14sliceRowsBatchPKiiiPKfiiPrPf:
.text._Z14sliceRowsBatchPKiiiPKfiiPrPf:
        /* <DEDUP_REMOVED lines=61> */
.L_x_131:
[----:B------:R-:W-:Y:S01]  /*03d0*/  IMAD.U32 R14, RZ, RZ, UR8 ;  /* 0x00000008ff0e7e24 */ /* 0x000fe2000f8e00ff */
[----:B------:R-:W-:Y:S02]  /*03e0*/  IABS R18, R23 ;  /* 0x0000001700127213 */ /* 0x000fe40000000000 */
[----:B------:R-:W-:Y:S02]  /*03f0*/  IABS R19, R0 ;  /* 0x0000000000137213 */ /* 0x000fe40000000000 */
[----:B------:R-:W-:Y:S02]  /*0400*/  IABS R15, R14 ;  /* 0x0000000e000f7213 */ /* 0x000fe40000000000 */
[----:B------:R-:W-:Y:S02]  /*0410*/  ISETP.GE.AND P2, PT, R23, RZ, PT ;  /* 0x000000ff1700720c */ /* 0x000fe40003f46270 */
[----:B0-----:R-:W0:Y:S08]  /*0420*/  I2F.RP R10, R15 ;  /* 0x0000000f000a7306 */ /* 0x001e300000209400 */
[----:B0-----:R-:W0:Y:S02]  /*0430*/  MUFU.RCP R10, R10 ;  /* 0x0000000a000a7308 */ /* 0x001e240000001000 */
[----:B0-----:R-:W-:-:S06]  /*0440*/  VIADD R17, R10, 0xffffffe ;  /* 0x0ffffffe0a117836 */ /* 0x001fcc0000000000 */
[----:B------:R-:W0:Y:S02]  /*0450*/  F2I.FTZ.U32.TRUNC.NTZ R17, R17 ;  /* 0x0000001100117305 */ /* 0x000e24000021f000 */
[----:B0-----:R-:W-:-:S05]  /*0460*/  IADD3 R16, PT, PT, RZ, -R17, RZ ;  /* 0x80000011ff107210 */ /* 0x001fca0007ffe0ff */
[----:B------:R-:W-:Y:S02]  /*0470*/  IMAD R11, R16, R15, RZ ;  /* 0x0000000f100b7224 */ /* 0x000fe400078e02ff */
[----:B------:R-:W-:-:S04]  /*0480*/  IMAD.MOV.U32 R16, RZ, RZ, RZ ;  /* 0x000000ffff107224 */ /* 0x000fc800078e00ff */
[----:B------:R-:W-:-:S04]  /*0490*/  IMAD.HI.U32 R16, R17, R11, R16 ;  /* 0x0000000b11107227 */ /* 0x000fc800078e0010 */
[----:B------:R-:W-:Y:S02]  /*04a0*/  IMAD.MOV R11, RZ, RZ, -R19 ;  /* 0x000000ffff0b7224 */ /* 0x000fe400078e0a13 */
[----:B------:R-:W-:-:S04]  /*04b0*/  IMAD.HI.U32 R10, R16, R18, RZ ;  /* 0x00000012100a7227 */ /* 0x000fc800078e00ff */
[----:B------:R-:W-:Y:S01]  /*04c0*/  IMAD.HI.U32 R19, R12, R18, RZ ;  /* 0x000000120c137227 */ /* 0x000fe200078e00ff */
[----:B------:R-:W-:-:S03]  /*04d0*/  IADD3 R17, PT, PT, -R10, RZ, RZ ;  /* 0x000000ff0a117210 */ /* 0x000fc60007ffe1ff */
[--C-:B------:R-:W-:Y:S01]  /*04e0*/  IMAD R10, R19, R11, R18.reuse ;  /* 0x0000000b130a7224 */ /* 0x100fe200078e0212 */
[----:B------:R-:W-:Y:S01]  /*04f0*/  IABS R11, R0 ;  /* 0x00000000000b7213 */ /* 0x000fe20000000000 */
[----:B------:R-:W-:-:S03]  /*0500*/  IMAD R18, R15, R17, R18 ;  /* 0x000000110f127224 */ /* 0x000fc600078e0212 */
[----:B------:R-:W-:Y:S02]  /*0510*/  ISETP.GT.U32.AND P4, PT, R3, R10, PT ;  /* 0x0000000a0300720c */ /* 0x000fe40003f84070 */
[----:B------:R-:W-:-:S11]  /*0520*/  ISETP.GT.U32.AND P1, PT, R15, R18, PT ;  /* 0x000000120f00720c */ /* 0x000fd60003f24070 */
[----:B------:R-:W-:Y:S01]  /*0530*/  @!P4 IMAD.IADD R10, R10, 0x1, -R11 ;  /* 0x000000010a0ac824 */ /* 0x000fe200078e0a0b */
[----:B------:R-:W-:Y:S01]  /*0540*/  @!P4 IADD3 R19, PT, PT, R19, 0x1, RZ ;  /* 0x000000011313c810 */ /* 0x000fe20007ffe0ff */
[----:B------:R-:W-:Y:S01]  /*0550*/  @!P1 IMAD.IADD R18, R18, 0x1, -R15 ;  /* 0x0000000112129824 */ /* 0x000fe200078e0a0f */
[----:B------:R-:W-:Y:S02]  /*0560*/  ISETP.NE.AND P4, PT, R0, RZ, PT ;  /* 0x000000ff0000720c */ /* 0x000fe40003f85270 */
[----:B------:R-:W-:Y:S02]  /*0570*/  ISETP.GE.U32.AND P3, PT, R10, R3, PT ;  /* 0x000000030a00720c */ /* 0x000fe40003f66070 */
[----:B------:R-:W-:Y:S02]  /*0580*/  ISETP.GT.U32.AND P5, PT, R15, R18, PT ;  /* 0x000000120f00720c */ /* 0x000fe40003fa4070 */
[----:B------:R-:W-:-:S04]  /*0590*/  LOP3.LUT R10, R23, R0, RZ, 0x3c, !PT ;  /* 0x00000000170a7212 */ /* 0x000fc800078e3cff */
[----:B------:R-:W-:-:S05]  /*05a0*/  ISETP.GE.AND P1, PT, R10, RZ, PT ;  /* 0x000000ff0a00720c */ /* 0x000fca0003f26270 */
[----:B------:R-:W-:Y:S01]  /*05b0*/  @P3 VIADD R19, R19, 0x1 ;  /* 0x0000000113133836 */ /* 0x000fe20000000000 */
[----:B------:R-:W-:Y:S01]  /*05c0*/  ISETP.NE.AND P3, PT, R14, RZ, PT ;  /* 0x000000ff0e00720c */ /* 0x000fe20003f65270 */
[----:B------:R-:W-:-:S05]  /*05d0*/  @!P5 IMAD.IADD R18, R18, 0x1, -R15 ;  /* 0x000000011212d824 */ /* 0x000fca00078e0a0f */
[----:B------:R-:W-:Y:S01]  /*05e0*/  MOV R11, R18 ;  /* 0x00000012000b7202 */ /* 0x000fe20000000f00 */
[----:B------:R-:W-:Y:S01]  /*05f0*/  @!P1 IMAD.MOV R19, RZ, RZ, -R19 ;  /* 0x000000ffff139224 */ /* 0x000fe200078e0a13 */
[----:B------:R-:W-:Y:S02]  /*0600*/  LOP3.LUT R18, RZ, R14, RZ, 0x33, !PT ;  /* 0x0000000eff127212 */ /* 0x000fe400078e33ff */
[----:B------:R-:W-:Y:S01]  /*0610*/  @!P4 LOP3.LUT R19, RZ, R0, RZ, 0x33, !PT ;  /* 0x00000000ff13c212 */ /* 0x000fe200078e33ff */
[----:B------:R-:W-:-:S05]  /*0620*/  @!P2 IMAD.MOV R11, RZ, RZ, -R11 ;  /* 0x000000ffff0ba224 */ /* 0x000fca00078e0a0b */
[----:B------:R-:W-:-:S05]  /*0630*/  SEL R11, R18, R11, !P3 ;  /* 0x0000000b120b7207 */ /* 0x000fca0005800000 */
[----:B------:R-:W-:-:S04]  /*0640*/  IMAD R11, R19, R14, R11 ;  /* 0x0000000e130b7224 */ /* 0x000fc800078e020b */
[----:B------:R-:W-:-:S06]  /*0650*/  IMAD.WIDE R10, R11, 0x4, R4 ;  /* 0x000000040b0a7825 */ /* 0x000fcc00078e0204 */
[----:B------:R0:W2:Y:S01]  /*0660*/  LDG.E R10, desc[UR6][R10.64] ;  /* 0x000000060a0a7981 */ /* 0x0000a2000c1e1900 */
[----:B------:R-:W-:-:S05]  /*0670*/  IADD3 R17, PT, PT, -R19, RZ, RZ ;  /* 0x000000ff13117210 */ /* 0x000fca0007ffe1ff */
[----:B------:R-:W-:-:S05]  /*0680*/  IMAD R17, R0, R17, R23 ;  /* 0x0000001100117224 */ /* 0x000fca00078e0217 */
[----:B------:R-:W-:Y:S02]  /*0690*/  IABS R20, R17 ;  /* 0x0000001100147213 */ /* 0x000fe40000000000 */
[----:B------:R-:W-:-:S03]  /*06a0*/  LOP3.LUT R14, R17, R14, RZ, 0x3c, !PT ;  /* 0x0000000e110e7212 */ /* 0x000fc600078e3cff */
[----:B------:R-:W-:Y:S01]  /*06b0*/  IMAD.HI.U32 R16, R16, R20, RZ ;  /* 0x0000001410107227 */ /* 0x000fe200078e00ff */
[----:B------:R-:W-:-:S03]  /*06c0*/  ISETP.GE.AND P4, PT, R14, RZ, PT ;  /* 0x000000ff0e00720c */ /* 0x000fc60003f86270 */
[----:B------:R-:W-:-:S04]  /*06d0*/  IMAD.MOV R21, RZ, RZ, -R16 ;  /* 0x000000ffff157224 */ /* 0x000fc800078e0a10 */
[----:B------:R-:W-:-:S05]  /*06e0*/  IMAD R20, R15, R21, R20 ;  /* 0x000000150f147224 */ /* 0x000fca00078e0214 */
[----:B------:R-:W-:-:S13]  /*06f0*/  ISETP.GT.U32.AND P2, PT, R15, R20, PT ;  /* 0x000000140f00720c */ /* 0x000fda0003f44070 */
[----:B------:R-:W-:Y:S01]  /*0700*/  @!P2 IMAD.IADD R20, R20, 0x1, -R15 ;  /* 0x000000011414a824 */ /* 0x000fe200078e0a0f */
[----:B------:R-:W-:-:S04]  /*0710*/  @!P2 IADD3 R16, PT, PT, R16, 0x1, RZ ;  /* 0x000000011010a810 */ /* 0x000fc80007ffe0ff */
[----:B------:R-:W-:Y:S01]  /*0720*/  ISETP.GE.U32.AND P1, PT, R20, R15, PT ;  /* 0x0000000f1400720c */ /* 0x000fe20003f26070 */
[----:B------:R-:W-:-:S06]  /*0730*/  IMAD.WIDE R14, R19, 0x8, R8 ;  /* 0x00000008130e7825 */ /* 0x000fcc00078e0208 */
[----:B------:R-:W3:Y:S06]  /*0740*/  LDG.E.64 R14, desc[UR6][R14.64] ;  /* 0x000000060e0e7981 */ /* 0x000eec000c1e1b00 */
[----:B------:R-:W-:-:S04]  /*0750*/  @P1 VIADD R16, R16, 0x1 ;  /* 0x0000000110101836 */ /* 0x000fc80000000000 */
[----:B------:R-:W-:-:S05]  /*0760*/  @!P4 IMAD.MOV R16, RZ, RZ, -R16 ;  /* 0x000000ffff10c224 */ /* 0x000fca00078e0a10 */
[----:B0-----:R-:W-:-:S05]  /*0770*/  SEL R11, R18, R16, !P3 ;  /* 0x00000010120b7207 */ /* 0x001fca0005800000 */
[----:B--2---:R-:W-:-:S04]  /*0780*/  IMAD R11, R11, UR5, R10 ;  /* 0x000000050b0b7c24 */ /* 0x004fc8000f8e020a */
[----:B------:R-:W-:-:S06]  /*0790*/  IMAD.WIDE R10, R11, 0x4, R6 ;  /* 0x000000040b0a7825 */ /* 0x000fcc00078e0206 */
[----:B------:R-:W2:Y:S01]  /*07a0*/  LDG.E.CONSTANT R11, desc[UR6][R10.64] ;  /* 0x000000060a0b7981 */ /* 0x000ea2000c1e9900 */
[----:B------:R-:W-:-:S04]  /*07b0*/  IADD3 R13, PT, PT, R13, 0x1, RZ ;  /* 0x000000010d0d7810 */ /* 0x000fc80007ffe0ff */
[----:B------:R-:W-:Y:S01]  /*07c0*/  ISETP.NE.AND P1, PT, R13, RZ, PT ;  /* 0x000000ff0d00720c */ /* 0x000fe20003f25270 */
[----:B------:R-:W-:Y:S02]  /*07d0*/  VIADD R23, R23, UR4 ;  /* 0x0000000417177c36 */ /* 0x000fe40008000000 */
[----:B---3--:R-:W-:-:S05]  /*07e0*/  IMAD.WIDE R16, R17, 0x4, R14 ;  /* 0x0000000411107825 */ /* 0x008fca00078e020e */
[----:B--2---:R0:W-:Y:S05]  /*07f0*/  STG.E desc[UR6][R16.64], R11 ;  /* 0x0000000b10007986 */ /* 0x0041ea000c101906 */
[----:B------:R-:W-:Y:S05]  /*0800*/  @P1 BRA `(.L_x_131) ;  /* 0xfffffff800f01947 */ /* 0x000fea000383ffff */
.L_x_130:
[----:B------:R-:W-:Y:S05]  /*0810*/  BSYNC.RECONVERGENT B0 ;  /* 0x0000000000007941 */ /* 0x000fea0003800200 */
.L_x_129:
[----:B------:R-:W-:Y:S05]  /*0820*/  @!P0 EXIT ;  /* 0x000000000000894d */ /* 0x000fea0003800000 */
[----:B------:R-:W-:Y:S01]  /*0830*/  IABS R4, R0 ;  /* 0x0000000000047213 */ /* 0x000fe20000000000 */
[----:B------:R-:W1:Y:S01]  /*0840*/  LDC R5, c[0x0][0x388] ;  /* 0x0000e200ff057b82 */ /* 0x000e620000000800 */
[----:B------:R-:W2:Y:S02]  /*0850*/  LDCU UR5, c[0x0][0x398] ;  /* 0x00007300ff0577ac */ /* 0x000ea40008000800 */
[----:B------:R-:W3:Y:S05]  /*0860*/  I2F.RP R3, R4 ;  /* 0x0000000400037306 */ /* 0x000eea0000209400 */
[----:B0-----:R-:W0:Y:S08]  /*0870*/  LDC.64 R10, c[0x0][0x380] ;  /* 0x0000e000ff0a7b82 */ /* 0x001e300000000a00 */
[----:B------:R-:W4:Y:S01]  /*0880*/  LDC.64 R12, c[0x0][0x390] ;  /* 0x0000e400ff0c7b82 */ /* 0x000f220000000a00 */
[----:B---3--:R-:W3:Y:S07]  /*0890*/  MUFU.RCP R3, R3 ;  /* 0x0000000300037308 */ /* 0x008eee0000001000 */
[----:B------:R-:W0:Y:S01]  /*08a0*/  LDC.64 R14, c[0x0][0x3a0] ;  /* 0x0000e800ff0e7b82 */ /* 0x000e220000000a00 */
[----:B---3--:R-:W-:-:S04]  /*08b0*/  VIADD R6, R3, 0xffffffe ;  /* 0x0ffffffe03067836 */ /* 0x008fc80000000000 */
[----:B------:R3:W5:Y:S02]  /*08c0*/  F2I.FTZ.U32.TRUNC.NTZ R7, R6 ;  /* 0x0000000600077305 */ /* 0x000764000021f000 */
[----:B---3--:R-:W-:Y:S01]  /*08d0*/  IMAD.MOV.U32 R6, RZ, RZ, RZ ;  /* 0x000000ffff067224 */ /* 0x008fe200078e00ff */
[----:B-----5:R-:W-:-:S05]  /*08e0*/  IADD3 R9, PT, PT, RZ, -R7, RZ ;  /* 0x80000007ff097210 */ /* 0x020fca0007ffe0ff */
[----:B------:R-:W-:-:S04]  /*08f0*/  IMAD R9, R9, R4, RZ ;  /* 0x0000000409097224 */ /* 0x000fc800078e02ff */
[----:B-12---:R-:W-:-:S07]  /*0900*/  IMAD.HI.U32 R3, R7, R9, R6 ;  /* 0x0000000907037227 */ /* 0x006fce00078e0006 */
.L_x_132:
[----:B------:R-:W-:Y:S02]  /*0910*/  IABS R8, R5 ;  /* 0x0000000500087213 */ /* 0x000fe40000000000 */
[----:B------:R-:W-:Y:S02]  /*0920*/  IABS R16, R23 ;  /* 0x0000001700107213 */ /* 0x000fe40000000000 */
[----:B-1----:R-:W1:Y:S01]  /*0930*/  I2F.RP R9, R8 ;  /* 0x0000000800097306 */ /* 0x002e620000209400 */
[----:B------:R-:W-:Y:S02]  /*0940*/  IABS R18, R0 ;  /* 0x0000000000127213 */ /* 0x000fe40000000000 */
[----:B------:R-:W-:Y:S01]  /*0950*/  IMAD.HI.U32 R3, R3, R16, RZ ;  /* 0x0000001003037227 */ /* 0x000fe200078e00ff */
[----:B------:R-:W-:Y:S02]  /*0960*/  ISETP.GE.AND P4, PT, R23, RZ, PT ;  /* 0x000000ff1700720c */ /* 0x000fe40003f86270 */
[----:B------:R-:W-:-:S02]  /*0970*/  LOP3.LUT R21, RZ, R0, RZ, 0x33, !PT ;  /* 0x00000000ff157212 */ /* 0x000fc400078e33ff */
[----:B------:R-:W-:Y:S01]  /*0980*/  LOP3.LUT R20, RZ, R5, RZ, 0x33, !PT ;  /* 0x00000005ff147212 */ /* 0x000fe200078e33ff */
[----:B-1----:R-:W1:Y:S02]  /*0990*/  MUFU.RCP R9, R9 ;  /* 0x0000000900097308 */ /* 0x002e640000001000 */
[----:B-1----:R-:W-:-:S06]  /*09a0*/  VIADD R6, R9, 0xffffffe ;  /* 0x0ffffffe09067836 */ /* 0x002fcc0000000000 */
[----:B------:R1:W2:Y:S02]  /*09b0*/  F2I.FTZ.U32.TRUNC.NTZ R7, R6 ;  /* 0x0000000600077305 */ /* 0x0002a4000021f000 */
[----:B-1----:R-:W-:Y:S01]  /*09c0*/  IMAD.MOV.U32 R6, RZ, RZ, RZ ;  /* 0x000000ffff067224 */ /* 0x002fe200078e00ff */
[----:B--2---:R-:W-:-:S05]  /*09d0*/  IADD3 R17, PT, PT, RZ, -R7, RZ ;  /* 0x80000007ff117210 */ /* 0x004fca0007ffe0ff */
[----:B------:R-:W-:-:S04]  /*09e0*/  IMAD R17, R17, R8, RZ ;  /* 0x0000000811117224 */ /* 0x000fc800078e02ff */
[----:B------:R-:W-:-:S04]  /*09f0*/  IMAD.HI.U32 R7, R7, R17, R6 ;  /* 0x0000001107077227 */ /* 0x000fc800078e0006 */
[----:B------:R-:W-:Y:S02]  /*0a00*/  IMAD.MOV R6, RZ, RZ, -R18 ;  /* 0x000000ffff067224 */ /* 0x000fe400078e0a12 */
[----:B------:R-:W-:-:S04]  /*0a10*/  IMAD.HI.U32 R9, R7, R16, RZ ;  /* 0x0000001007097227 */ /* 0x000fc800078e00ff */
[----:B------:R-:W-:Y:S01]  /*0a20*/  IMAD R17, R3, R6, R16 ;  /* 0x0000000603117224 */ /* 0x000fe200078e0210 */
[----:B------:R-:W-:-:S04]  /*0a30*/  IADD3 R9, PT, PT, -R9, RZ, RZ ;  /* 0x000000ff09097210 */ /* 0x000fc80007ffe1ff */
[----:B------:R-:W-:Y:S01]  /*0a40*/  ISETP.GT.U32.AND P1, PT, R4, R17, PT ;  /* 0x000000110400720c */ /* 0x000fe20003f24070 */
[----:B------:R-:W-:Y:S01]  /*0a50*/  IMAD R19, R8, R9, R16 ;  /* 0x0000000908137224 */ /* 0x000fe200078e0210 */
[----:B------:R-:W-:-:S04]  /*0a60*/  IABS R9, R0 ;  /* 0x0000000000097213 */ /* 0x000fc80000000000 */
[----:B------:R-:W-:-:S07]  /*0a70*/  ISETP.GT.U32.AND P0, PT, R8, R19, PT ;  /* 0x000000130800720c */ /* 0x000fce0003f04070 */
[----:B------:R-:W-:Y:S01]  /*0a80*/  @!P1 IMAD.IADD R17, R17, 0x1, -R9 ;  /* 0x0000000111119824 */ /* 0x000fe200078e0a09 */
[----:B------:R-:W-:Y:S02]  /*0a90*/  @!P1 IADD3 R3, PT, PT, R3, 0x1, RZ ;  /* 0x0000000103039810 */ /* 0x000fe40007ffe0ff */
[----:B------:R-:W-:-:S03]  /*0aa0*/  ISETP.NE.AND P1, PT, R0, RZ, PT ;  /* 0x000000ff0000720c */ /* 0x000fc60003f25270 */
[----:B------:R-:W-:Y:S01]  /*0ab0*/  @!P0 IMAD.IADD R19, R19, 0x1, -R8 ;  /* 0x0000000113138824 */ /* 0x000fe200078e0a08 */
[----:B------:R-:W-:Y:S02]  /*0ac0*/  ISETP.GE.U32.AND P0, PT, R17, R4, PT ;  /* 0x000000041100720c */ /* 0x000fe40003f06070 */
[----:B------:R-:W-:Y:S02]  /*0ad0*/  LOP3.LUT R4, R23, R0, RZ, 0x3c, !PT ;  /* 0x0000000017047212 */ /* 0x000fe400078e3cff */
[----:B------:R-:W-:Y:S02]  /*0ae0*/  ISETP.GT.U32.AND P3, PT, R8, R19, PT ;  /* 0x000000130800720c */ /* 0x000fe40003f64070 */
[----:B------:R-:W-:-:S07]  /*0af0*/  ISETP.GE.AND P2, PT, R4, RZ, PT ;  /* 0x000000ff0400720c */ /* 0x000fce0003f46270 */
[----:B------:R-:W-:Y:S01]  /*0b00*/  @P0 VIADD R3, R3, 0x1 ;  /* 0x0000000103030836 */ /* 0x000fe20000000000 */
[----:B------:R-:W-:-:S03]  /*0b10*/  ISETP.NE.AND P0, PT, R5, RZ, PT ;  /* 0x000000ff0500720c */ /* 0x000fc60003f05270 */
[----:B------:R-:W-:Y:S02]  /*0b20*/  @!P3 IMAD.IADD R19, R19, 0x1, -R8 ;  /* 0x000000011313b824 */ /* 0x000fe400078e0a08 */
[----:B------:R-:W-:Y:S02]  /*0b30*/  @!P2 IADD3 R3, PT, PT, -R3, RZ, RZ ;  /* 0x000000ff0303a210 */ /* 0x000fe40007ffe1ff */
[----:B------:R-:W-:Y:S02]  /*0b40*/  @!P4 IMAD.MOV R19, RZ, RZ, -R19 ;  /* 0x000000ffff13c224 */ /* 0x000fe400078e0a13 */
[----:B------:R-:W-:-:S03]  /*0b50*/  SEL R18, R21, R3, !P1 ;  /* 0x0000000315127207 */ /* 0x000fc60004800000 */
[----:B------:R-:W-:-:S05]  /*0b60*/  SEL R19, R20, R19, !P0 ;  /* 0x0000001314137207 */ /* 0x000fca0004000000 */
[----:B------:R-:W-:-:S04]  /*0b70*/  IMAD R17, R18, R5, R19 ;  /* 0x0000000512117224 */ /* 0x000fc800078e0213 */
[----:B0-----:R-:W-:-:S06]  /*0b80*/  IMAD.WIDE R16, R17, 0x4, R10 ;  /* 0x0000000411107825 */ /* 0x001fcc00078e020a */
[----:B------:R-:W2:Y:S01]  /*0b90*/  LDG.E R16, desc[UR6][R16.64] ;  /* 0x0000000610107981 */ /* 0x000ea2000c1e1900 */
[----:B------:R-:W-:-:S04]  /*0ba0*/  IMAD.MOV R22, RZ, RZ, -R18 ;  /* 0x000000ffff167224 */ /* 0x000fc800078e0a12 */
[----:B------:R-:W-:-:S05]  /*0bb0*/  IMAD R22, R0, R22, R23 ;  /* 0x0000001600167224 */ /* 0x000fca00078e0217 */
[----:B------:R-:W-:-:S05]  /*0bc0*/  IABS R19, R22 ;  /* 0x0000001600137213 */ /* 0x000fca0000000000 */
[----:B------:R-:W-:-:S05]  /*0bd0*/  IMAD.HI.U32 R3, R7, R19, RZ ;  /* 0x0000001307037227 */ /* 0x000fca00078e00ff */
[----:B------:R-:W-:-:S05]  /*0be0*/  IADD3 R4, PT, PT, -R3, RZ, RZ ;  /* 0x000000ff03047210 */ /* 0x000fca0007ffe1ff */
[----:B------:R-:W-:Y:S01]  /*0bf0*/  IMAD R19, R8, R4, R19 ;  /* 0x0000000408137224 */ /* 0x000fe200078e0213 */
[----:B------:R-:W-:-:S04]  /*0c00*/  LOP3.LUT R4, R22, R5, RZ, 0x3c, !PT ;  /* 0x0000000516047212 */ /* 0x000fc800078e3cff */
[----:B------:R-:W-:Y:S02]  /*0c10*/  ISETP.GT.U32.AND P3, PT, R8, R19, PT ;  /* 0x000000130800720c */ /* 0x000fe40003f64070 */
[----:B------:R-:W-:-:S11]  /*0c20*/  ISETP.GE.AND P4, PT, R4, RZ, PT ;  /* 0x000000ff0400720c */ /* 0x000fd60003f86270 */
[----:B------:R-:W-:Y:S02]  /*0c30*/  @!P3 IMAD.IADD R19, R19, 0x1, -R8 ;  /* 0x000000011313b824 */ /* 0x000fe400078e0a08 */
[----:B------:R-:W-:-:S03]  /*0c40*/  @!P3 VIADD R3, R3, 0x1 ;  /* 0x000000010303b836 */ /* 0x000fc60000000000 */
[----:B------:R-:W-:Y:S01]  /*0c50*/  ISETP.GE.U32.AND P2, PT, R19, R8, PT ;  /* 0x000000081300720c */ /* 0x000fe20003f46070 */
[----:B------:R-:W-:-:S06]  /*0c60*/  IMAD.WIDE R18, R18, 0x8, R14 ;  /* 0x0000000812127825 */ /* 0x000fcc00078e020e */
[----:B------:R-:W3:Y:S06]  /*0c70*/  LDG.E.64 R18, desc[UR6][R18.64] ;  /* 0x0000000612127981 */ /* 0x000eec000c1e1b00 */
[----:B------:R-:W-:-:S05]  /*0c80*/  @P2 IADD3 R3, PT, PT, R3, 0x1, RZ ;  /* 0x0000000103032810 */ /* 0x000fca0007ffe0ff */
[----:B------:R-:W-:-:S05]  /*0c90*/  @!P4 IMAD.MOV R3, RZ, RZ, -R3 ;  /* 0x000000ffff03c224 */ /* 0x000fca00078e0a03 */
[----:B------:R-:W-:Y:S01]  /*0ca0*/  SEL R3, R20, R3, !P0 ;  /* 0x0000000314037207 */ /* 0x000fe20004000000 */
[----:B------:R-:W0:Y:S08]  /*0cb0*/  I2F.RP R26, R9 ;  /* 0x00000009001a7306 */ /* 0x000e300000209400 */
[----:B0-----:R-:W0:Y:S01]  /*0cc0*/  MUFU.RCP R26, R26 ;  /* 0x0000001a001a7308 */ /* 0x001e220000001000 */
[----:B--2---:R-:W-:-:S04]  /*0cd0*/  IMAD R3, R3, UR5, R16 ;  /* 0x0000000503037c24 */ /* 0x004fc8000f8e0210 */
[----:B----4-:R-:W-:-:S06]  /*0ce0*/  IMAD.WIDE R24, R3, 0x4, R12 ;  /* 0x0000000403187825 */ /* 0x010fcc00078e020c */
[----:B------:R1:W2:Y:S01]  /*0cf0*/  LDG.E.CONSTANT R25, desc[UR6][R24.64] ;  /* 0x0000000618197981 */ /* 0x0002a2000c1e9900 */
[----:B0-----:R-:W-:-:S06]  /*0d00*/  VIADD R17, R26, 0xffffffe ;  /* 0x0ffffffe1a117836 */ /* 0x001fcc0000000000 */
[----:B------:R-:W0:Y:S01]  /*0d10*/  F2I.FTZ.U32.TRUNC.NTZ R17, R17 ;  /* 0x0000001100117305 */ /* 0x000e22000021f000 */
[----:B------:R-:W-:-:S04]  /*0d20*/  IADD3 R23, PT, PT, R23, UR4, RZ ;  /* 0x0000000417177c10 */ /* 0x000fc8000fffe0ff */
[----:B------:R-:W-:Y:S01]  /*0d30*/  IABS R4, R23 ;  /* 0x0000001700047213 */ /* 0x000fe20000000000 */
[----:B0-----:R-:W-:-:S04]  /*0d40*/  IMAD.MOV R16, RZ, RZ, -R17 ;  /* 0x000000ffff107224 */ /* 0x001fc800078e0a11 */
[----:B------:R-:W-:Y:S02]  /*0d50*/  IMAD R3, R16, R9, RZ ;  /* 0x0000000910037224 */ /* 0x000fe400078e02ff */
[----:B------:R-:W-:-:S04]  /*0d60*/  IMAD.MOV.U32 R16, RZ, RZ, RZ ;  /* 0x000000ffff107224 */ /* 0x000fc800078e00ff */
[----:B------:R-:W-:-:S04]  /*0d70*/  IMAD.HI.U32 R3, R17, R3, R16 ;  /* 0x0000000311037227 */ /* 0x000fc800078e0010 */
[----:B------:R-:W-:-:S04]  /*0d80*/  IMAD.HI.U32 R16, R7, R4, RZ ;  /* 0x0000000407107227 */ /* 0x000fc800078e00ff */
[----:B------:R-:W-:Y:S01]  /*0d90*/  IMAD.HI.U32 R17, R3, R4, RZ ;  /* 0x0000000403117227 */ /* 0x000fe200078e00ff */
[----:B------:R-:W-:-:S03]  /*0da0*/  IADD3 R29, PT, PT, -R16, RZ, RZ ;  /* 0x000000ff101d7210 */ /* 0x000fc60007ffe1ff */
[--C-:B------:R-:W-:Y:S02]  /*0db0*/  IMAD R27, R17, R6, R4.reuse ;  /* 0x00000006111b7224 */ /* 0x100fe400078e0204 */
[----:B------:R-:W-:Y:S02]  /*0dc0*/  IMAD R29, R8, R29, R4 ;  /* 0x0000001d081d7224 */ /* 0x000fe400078e0204 */
[----:B------:R-:W-:-:S03]  /*0dd0*/  IMAD.MOV.U32 R4, RZ, RZ, R9 ;  /* 0x000000ffff047224 */ /* 0x000fc600078e0009 */
[----:B------:R-:W-:Y:S02]  /*0de0*/  ISETP.GT.U32.AND P3, PT, R8, R29, PT ;  /* 0x0000001d0800720c */ /* 0x000fe40003f64070 */
[----:B------:R-:W-:Y:S02]  /*0df0*/  ISETP.GT.U32.AND P2, PT, R4, R27, PT ;  /* 0x0000001b0400720c */ /* 0x000fe40003f44070 */
[----:B------:R-:W-:-:S09]  /*0e00*/  LOP3.LUT R16, R23, R0, RZ, 0x3c, !PT ;  /* 0x0000000017107212 */ /* 0x000fd200078e3cff */
[----:B------:R-:W-:Y:S02]  /*0e10*/  @!P3 IADD3 R29, PT, PT, R29, -R8, RZ ;  /* 0x800000081d1db210 */ /* 0x000fe40007ffe0ff */
[----:B------:R-:W-:Y:S02]  /*0e20*/  @!P2 IMAD.IADD R27, R27, 0x1, -R9 ;  /* 0x000000011b1ba824 */ /* 0x000fe400078e0a09 */
[----:B------:R-:W-:-:S03]  /*0e30*/  ISETP.GT.U32.AND P5, PT, R8, R29, PT ;  /* 0x0000001d0800720c */ /* 0x000fc60003fa4070 */
[----:B------:R-:W-:Y:S02]  /*0e40*/  ISETP.GE.U32.AND P3, PT, R27, R4, PT ;  /* 0x000000041b00720c */ /* 0x000fe40003f66070 */
[----:B------:R-:W-:Y:S02]  /*0e50*/  ISETP.GE.AND P4, PT, R16, RZ, PT ;  /* 0x000000ff1000720c */ /* 0x000fe40003f86270 */
[----:B------:R-:W-:Y:S01]  /*0e60*/  ISETP.GE.AND P6, PT, R23, RZ, PT ;  /* 0x000000ff1700720c */ /* 0x000fe20003fc6270 */
[----:B------:R-:W-:-:S05]  /*0e70*/  @!P2 VIADD R17, R17, 0x1 ;  /* 0x000000011111a836 */ /* 0x000fca0000000000 */
[----:B------:R-:W-:-:S03]  /*0e80*/  @!P5 IADD3 R29, PT, PT, R29, -R8, RZ ;  /* 0x800000081d1dd210 */ /* 0x000fc60007ffe0ff */
[----:B------:R-:W-:-:S04]  /*0e90*/  @P3 VIADD R17, R17, 0x1 ;  /* 0x0000000111113836 */ /* 0x000fc80000000000 */
[----:B------:R-:W-:Y:S02]  /*0ea0*/  @!P4 IMAD.MOV R17, RZ, RZ, -R17 ;  /* 0x000000ffff11c224 */ /* 0x000fe400078e0a11 */
[----:B------:R-:W-:-:S03]  /*0eb0*/  @!P6 IMAD.MOV R29, RZ, RZ, -R29 ;  /* 0x000000ffff1de224 */ /* 0x000fc600078e0a1d */
[----:B-1----:R-:W-:Y:S02]  /*0ec0*/  SEL R24, R21, R17, !P1 ;  /* 0x0000001115187207 */ /* 0x002fe40004800000 */
[----:B------:R-:W-:Y:S01]  /*0ed0*/  SEL R29, R20, R29, !P0 ;  /* 0x0000001d141d7207 */ /* 0x000fe20004000000 */
[----:B---3--:R-:W-:-:S04]  /*0ee0*/  IMAD.WIDE R18, R22, 0x4, R18 ;  /* 0x0000000416127825 */ /* 0x008fc800078e0212 */
[----:B------:R-:W-:-:S04]  /*0ef0*/  IMAD R17, R24, R5, R29 ;  /* 0x0000000518117224 */ /* 0x000fc800078e021d */
[----:B------:R-:W-:Y:S01]  /*0f00*/  IMAD.WIDE R16, R17, 0x4, R10 ;  /* 0x0000000411107825 */ /* 0x000fe200078e020a */
[----:B--2---:R0:W-:Y:S04]  /*0f10*/  STG.E desc[UR6][R18.64], R25 ;  /* 0x0000001912007986 */ /* 0x0041e8000c101906 */
[----:B------:R1:W0:Y:S01]  /*0f20*/  LDG.E R26, desc[UR6][R16.64] ;  /* 0x00000006101a7981 */ /* 0x000222000c1e1900 */
[----:B------:R-:W-:-:S05]  /*0f30*/  IADD3 R22, PT, PT, -R24, RZ, RZ ;  /* 0x000000ff18167210 */ /* 0x000fca0007ffe1ff */
[----:B------:R-:W-:-:S05]  /*0f40*/  IMAD R22, R0, R22, R23 ;  /* 0x0000001600167224 */ /* 0x000fca00078e0217 */
[----:B------:R-:W-:-:S05]  /*0f50*/  IABS R29, R22 ;  /* 0x00000016001d7213 */ /* 0x000fca0000000000 */
[----:B------:R-:W-:-:S04]  /*0f60*/  IMAD.HI.U32 R27, R7, R29, RZ ;  /* 0x0000001d071b7227 */ /* 0x000fc800078e00ff */
[----:B------:R-:W-:-:S04]  /*0f70*/  IMAD.MOV R28, RZ, RZ, -R27 ;  /* 0x000000ffff1c7224 */ /* 0x000fc800078e0a1b */
[----:B------:R-:W-:-:S05]  /*0f80*/  IMAD R29, R8, R28, R29 ;  /* 0x0000001c081d7224 */ /* 0x000fca00078e021d */
[----:B------:R-:W-:Y:S02]  /*0f90*/  ISETP.GT.U32.AND P3, PT, R8, R29, PT ;  /* 0x0000001d0800720c */ /* 0x000fe40003f64070 */
[----:B-1----:R-:W-:-:S11]  /*0fa0*/  LOP3.LUT R16, R22, R5, RZ, 0x3c, !PT ;  /* 0x0000000516107212 */ /* 0x002fd600078e3cff */
[----:B------:R-:W-:-:S05]  /*0fb0*/  @!P3 IMAD.IADD R29, R29, 0x1, -R8 ;  /* 0x000000011d1db824 */ /* 0x000fca00078e0a08 */
[----:B------:R-:W-:Y:S02]  /*0fc0*/  ISETP.GE.U32.AND P2, PT, R29, R8, PT ;  /* 0x000000081d00720c */ /* 0x000fe40003f46070 */
[----:B------:R-:W-:Y:S02]  /*0fd0*/  ISETP.GE.AND P4, PT, R16, RZ, PT ;  /* 0x000000ff1000720c */ /* 0x000fe40003f86270 */
[----:B------:R-:W-:-:S09]  /*0fe0*/  @!P3 IADD3 R27, PT, PT, R27, 0x1, RZ ;  /* 0x000000011b1bb810 */ /* 0x000fd20007ffe0ff */
[----:B------:R-:W-:-:S05]  /*0ff0*/  @P2 VIADD R27, R27, 0x1 ;  /* 0x000000011b1b2836 */ /* 0x000fca0000000000 */
[----:B------:R-:W-:Y:S01]  /*1000*/  @!P4 IADD3 R27, PT, PT, -R27, RZ, RZ ;  /* 0x000000ff1b1bc210 */ /* 0x000fe20007ffe1ff */
[----:B------:R-:W-:-:S03]  /*1010*/  IMAD.WIDE R16, R24, 0x8, R14 ;  /* 0x0000000818107825 */ /* 0x000fc600078e020e */
[----:B------:R-:W-:-:S03]  /*1020*/  SEL R27, R20, R27, !P0 ;  /* 0x0000001b141b7207 */ /* 0x000fc60004000000 */
[----:B------:R-:W2:Y:S01]  /*1030*/  LDG.E.64 R16, desc[UR6][R16.64] ;  /* 0x0000000610107981 */ /* 0x000ea2000c1e1b00 */
[----:B------:R-:W-:Y:S02]  /*1040*/  VIADD R23, R23, UR4 ;  /* 0x0000000417177c36 */ /* 0x000fe40008000000 */
[----:B0-----:R-:W-:-:S04]  /*1050*/  IMAD R19, R27, UR5, R26 ;  /* 0x000000051b137c24 */ /* 0x001fc8000f8e021a */
[----:B------:R-:W-:-:S05]  /*1060*/  IMAD.WIDE R18, R19, 0x4, R12 ;  /* 0x0000000413127825 */ /* 0x000fca00078e020c */
[----:B------:R0:W3:Y:S01]  /*1070*/  LDG.E.CONSTANT R25, desc[UR6][R18.64] ;  /* 0x0000000612197981 */ /* 0x0000e2000c1e9900 */
[----:B------:R-:W-:-:S05]  /*1080*/  IABS R26, R23 ;  /* 0x00000017001a7213 */ /* 0x000fca0000000000 */
[----:B------:R-:W-:-:S05]  /*1090*/  IMAD.HI.U32 R24, R7, R26, RZ ;  /* 0x0000001a07187227 */ /* 0x000fca00078e00ff */
[----:B------:R-:W-:Y:S01]  /*10a0*/  IADD3 R29, PT, PT, -R24, RZ, RZ ;  /* 0x000000ff181d7210 */ /* 0x000fe20007ffe1ff */
[----:B------:R-:W-:-:S04]  /*10b0*/  IMAD.HI.U32 R27, R3, R26, RZ ;  /* 0x0000001a031b7227 */ /* 0x000fc800078e00ff */
[--C-:B------:R-:W-:Y:S02]  /*10c0*/  IMAD R24, R8, R29, R26.reuse ;  /* 0x0000001d08187224 */ /* 0x100fe400078e021a */
[----:B------:R-:W-:-:S03]  /*10d0*/  IMAD R29, R27, R6, R26 ;  /* 0x000000061b1d7224 */ /* 0x000fc600078e021a */
[----:B------:R-:W-:Y:S02]  /*10e0*/  ISETP.GT.U32.AND P3, PT, R8, R24, PT ;  /* 0x000000180800720c */ /* 0x000fe40003f64070 */
[----:B------:R-:W-:Y:S02]  /*10f0*/  ISETP.GT.U32.AND P2, PT, R4, R29, PT ;  /* 0x0000001d0400720c */ /* 0x000fe40003f44070 */
[----:B0-----:R-:W-:-:S09]  /*1100*/  LOP3.LUT R18, R23, R0, RZ, 0x3c, !PT ;  /* 0x0000000017127212 */ /* 0x001fd200078e3cff */
[----:B------:R-:W-:Y:S02]  /*1110*/  @!P3 IADD3 R24, PT, PT, R24, -R8, RZ ;  /* 0x800000081818b210 */ /* 0x000fe40007ffe0ff */
[----:B------:R-:W-:Y:S02]  /*1120*/  @!P2 IMAD.IADD R29, R29, 0x1, -R9 ;  /* 0x000000011d1da824 */ /* 0x000fe400078e0a09 */
[----:B------:R-:W-:-:S03]  /*1130*/  ISETP.GT.U32.AND P5, PT, R8, R24, PT ;  /* 0x000000180800720c */ /* 0x000fc60003fa4070 */
[----:B------:R-:W-:Y:S02]  /*1140*/  ISETP.GE.U32.AND P3, PT, R29, R4, PT ;  /* 0x000000041d00720c */ /* 0x000fe40003f66070 */
[----:B------:R-:W-:Y:S02]  /*1150*/  ISETP.GE.AND P4, PT, R18, RZ, PT ;  /* 0x000000ff1200720c */ /* 0x000fe40003f86270 */
[----:B------:R-:W-:Y:S01]  /*1160*/  ISETP.GE.AND P6, PT, R23, RZ, PT ;  /* 0x000000ff1700720c */ /* 0x000fe20003fc6270 */
[----:B------:R-:W-:-:S05]  /*1170*/  @!P2 VIADD R27, R27, 0x1 ;  /* 0x000000011b1ba836 */ /* 0x000fca0000000000 */
[----:B------:R-:W-:-:S03]  /*1180*/  @!P5 IMAD.IADD R24, R24, 0x1, -R8 ;  /* 0x000000011818d824 */ /* 0x000fc600078e0a08 */
[----:B------:R-:W-:Y:S02]  /*1190*/  @P3 IADD3 R27, PT, PT, R27, 0x1, RZ ;  /* 0x000000011b1b3810 */ /* 0x000fe40007ffe0ff */
[----:B------:R-:W-:-:S03]  /*11a0*/  MOV R19, R24 ;  /* 0x0000001800137202 */ /* 0x000fc60000000f00 */
[----:B------:R-:W-:Y:S01]  /*11b0*/  @!P4 IMAD.MOV R27, RZ, RZ, -R27 ;  /* 0x000000ffff1bc224 */ /* 0x000fe200078e0a1b */
[----:B------:R-:W-:-:S04]  /*11c0*/  @!P6 IADD3 R19, PT, PT, -R19, RZ, RZ ;  /* 0x000000ff1313e210 */ /* 0x000fc80007ffe1ff */
[----:B------:R-:W-:Y:S02]  /*11d0*/  SEL R24, R21, R27, !P1 ;  /* 0x0000001b15187207 */ /* 0x000fe40004800000 */
[----:B------:R-:W-:Y:S01]  /*11e0*/  SEL R19, R20, R19, !P0 ;  /* 0x0000001314137207 */ /* 0x000fe20004000000 */
[----:B--2---:R-:W-:-:S04]  /*11f0*/  IMAD.WIDE R16, R22, 0x4, R16 ;  /* 0x0000000416107825 */ /* 0x004fc800078e0210 */
[----:B------:R-:W-:-:S04]  /*1200*/  IMAD R19, R24, R5, R19 ;  /* 0x0000000518137224 */ /* 0x000fc800078e0213 */
[----:B------:R-:W-:Y:S01]  /*1210*/  IMAD.WIDE R18, R19, 0x4, R10 ;  /* 0x0000000413127825 */ /* 0x000fe200078e020a */
[----:B---3--:R0:W-:Y:S05]  /*1220*/  STG.E desc[UR6][R16.64], R25 ;  /* 0x0000001910007986 */ /* 0x0081ea000c101906 */
[----:B------:R1:W2:Y:S01]  /*1230*/  LDG.E R18, desc[UR6][R18.64] ;  /* 0x0000000612127981 */ /* 0x0002a2000c1e1900 */
[----:B------:R-:W-:-:S04]  /*1240*/  IMAD.MOV R22, RZ, RZ, -R24 ;  /* 0x000000ffff167224 */ /* 0x000fc800078e0a18 */
[----:B------:R-:W-:-:S05]  /*1250*/  IMAD R22, R0, R22, R23 ;  /* 0x0000001600167224 */ /* 0x000fca00078e0217 */
[----:B------:R-:W-:-:S05]  /*1260*/  IABS R27, R22 ;  /* 0x00000016001b7213 */ /* 0x000fca0000000000 */
[----:B------:R-:W-:-:S05]  /*1270*/  IMAD.HI.U32 R26, R7, R27, RZ ;  /* 0x0000001b071a7227 */ /* 0x000fca00078e00ff */
[----:B------:R-:W-:-:S05]  /*1280*/  IADD3 R28, PT, PT, -R26, RZ, RZ ;  /* 0x000000ff1a1c7210 */ /* 0x000fca0007ffe1ff */
[----:B------:R-:W-:-:S05]  /*1290*/  IMAD R27, R8, R28, R27 ;  /* 0x0000001c081b7224 */ /* 0x000fca00078e021b */
[----:B------:R-:W-:Y:S02]  /*12a0*/  ISETP.GT.U32.AND P3, PT, R8, R27, PT ;  /* 0x0000001b0800720c */ /* 0x000fe40003f64070 */
[----:B0-----:R-:W-:-:S11]  /*12b0*/  LOP3.LUT R16, R22, R5, RZ, 0x3c, !PT ;  /* 0x0000000516107212 */ /* 0x001fd600078e3cff */
[----:B------:R-:W-:-:S05]  /*12c0*/  @!P3 IMAD.IADD R27, R27, 0x1, -R8 ;  /* 0x000000011b1bb824 */ /* 0x000fca00078e0a08 */
[----:B------:R-:W-:Y:S02]  /*12d0*/  ISETP.GE.U32.AND P2, PT, R27, R8, PT ;  /* 0x000000081b00720c */ /* 0x000fe40003f46070 */
[----:B------:R-:W-:Y:S02]  /*12e0*/  ISETP.GE.AND P4, PT, R16, RZ, PT ;  /* 0x000000ff1000720c */ /* 0x000fe40003f86270 */
[----:B------:R-:W-:-:S09]  /*12f0*/  @!P3 IADD3 R26, PT, PT, R26, 0x1, RZ ;  /* 0x000000011a1ab810 */ /* 0x000fd20007ffe0ff */
[----:B------:R-:W-:-:S05]  /*1300*/  @P2 VIADD R26, R26, 0x1 ;  /* 0x000000011a1a2836 */ /* 0x000fca0000000000 */
[----:B------:R-:W-:Y:S01]  /*1310*/  @!P4 IADD3 R26, PT, PT, -R26, RZ, RZ ;  /* 0x000000ff1a1ac210 */ /* 0x000fe20007ffe1ff */
[----:B------:R-:W-:-:S03]  /*1320*/  IMAD.WIDE R16, R24, 0x8, R14 ;  /* 0x0000000818107825 */ /* 0x000fc600078e020e */
[----:B-1----:R-:W-:-:S03]  /*1330*/  SEL R19, R20, R26, !P0 ;  /* 0x0000001a14137207 */ /* 0x002fc60004000000 */
[----:B------:R-:W3:Y:S02]  /*1340*/  LDG.E.64 R16, desc[UR6][R16.64] ;  /* 0x0000000610107981 */ /* 0x000ee4000c1e1b00 */
[----:B--2---:R-:W-:-:S04]  /*1350*/  IMAD R19, R19, UR5, R18 ;  /* 0x0000000513137c24 */ /* 0x004fc8000f8e0212 */
[----:B------:R-:W-:-:S05]  /*1360*/  IMAD.WIDE R18, R19, 0x4, R12 ;  /* 0x0000000413127825 */ /* 0x000fca00078e020c */
[----:B------:R0:W2:Y:S01]  /*1370*/  LDG.E.CONSTANT R25, desc[UR6][R18.64] ;  /* 0x0000000612197981 */ /* 0x0000a2000c1e9900 */
[----:B------:R-:W-:-:S05]  /*1380*/  VIADD R23, R23, UR4 ;  /* 0x0000000417177c36 */ /* 0x000fca0008000000 */
[----:B------:R-:W-:-:S05]  /*1390*/  IABS R26, R23 ;  /* 0x00000017001a7213 */ /* 0x000fca0000000000 */
[----:B------:R-:W-:-:S04]  /*13a0*/  IMAD.HI.U32 R24, R7, R26, RZ ;  /* 0x0000001a07187227 */ /* 0x000fc800078e00ff */
[----:B------:R-:W-:Y:S01]  /*13b0*/  IMAD.HI.U32 R27, R3, R26, RZ ;  /* 0x0000001a031b7227 */ /* 0x000fe200078e00ff */
[----:B------:R-:W-:-:S03]  /*13c0*/  IADD3 R24, PT, PT, -R24, RZ, RZ ;  /* 0x000000ff18187210 */ /* 0x000fc60007ffe1ff */
[--C-:B------:R-:W-:Y:S02]  /*13d0*/  IMAD R29, R27, R6, R26.reuse ;  /* 0x000000061b1d7224 */ /* 0x100fe400078e021a */
[----:B------:R-:W-:-:S03]  /*13e0*/  IMAD R6, R8, R24, R26 ;  /* 0x0000001808067224 */ /* 0x000fc600078e021a */
[----:B------:R-:W-:Y:S02]  /*13f0*/  ISETP.GT.U32.AND P2, PT, R4, R29, PT ;  /* 0x0000001d0400720c */ /* 0x000fe40003f44070 */
[----:B------:R-:W-:Y:S02]  /*1400*/  ISETP.GT.U32.AND P3, PT, R8, R6, PT ;  /* 0x000000060800720c */ /* 0x000fe40003f64070 */
[----:B------:R-:W-:-:S09]  /*1410*/  ISETP.GE.AND P6, PT, R23, RZ, PT ;  /* 0x000000ff1700720c */ /* 0x000fd20003fc6270 */
[----:B------:R-:W-:Y:S02]  /*1420*/  @!P2 IMAD.IADD R29, R29, 0x1, -R9 ;  /* 0x000000011d1da824 */ /* 0x000fe400078e0a09 */
[----:B------:R-:W-:Y:S02]  /*1430*/  @!P3 IADD3 R6, PT, PT, R6, -R8, RZ ;  /* 0x800000080606b210 */ /* 0x000fe40007ffe0ff */
[----:B------:R-:W-:Y:S02]  /*1440*/  LOP3.LUT R9, R23, R0, RZ, 0x3c, !PT ;  /* 0x0000000017097212 */ /* 0x000fe400078e3cff */
[----:B------:R-:W-:Y:S02]  /*1450*/  ISETP.GT.U32.AND P5, PT, R8, R6, PT ;  /* 0x000000060800720c */ /* 0x000fe40003fa4070 */
[----:B------:R-:W-:Y:S02]  /*1460*/  ISETP.GE.U32.AND P3, PT, R29, R4, PT ;  /* 0x000000041d00720c */ /* 0x000fe40003f66070 */
[----:B------:R-:W-:Y:S01]  /*1470*/  ISETP.GE.AND P4, PT, R9, RZ, PT ;  /* 0x000000ff0900720c */ /* 0x000fe20003f86270 */
[----:B------:R-:W-:-:S08]  /*1480*/  @!P2 VIADD R27, R27, 0x1 ;  /* 0x000000011b1ba836 */ /* 0x000fd00000000000 */
[----:B------:R-:W-:Y:S02]  /*1490*/  @!P5 IMAD.IADD R6, R6, 0x1, -R8 ;  /* 0x000000010606d824 */ /* 0x000fe400078e0a08 */
[----:B------:R-:W-:Y:S02]  /*14a0*/  @P3 IADD3 R27, PT, PT, R27, 0x1, RZ ;  /* 0x000000011b1b3810 */ /* 0x000fe40007ffe0ff */
[----:B------:R-:W-:Y:S02]  /*14b0*/  @!P6 IMAD.MOV R6, RZ, RZ, -R6 ;  /* 0x000000ffff06e224 */ /* 0x000fe400078e0a06 */
[----:B------:R-:W-:-:S03]  /*14c0*/  @!P4 IADD3 R27, PT, PT, -R27, RZ, RZ ;  /* 0x000000ff1b1bc210 */ /* 0x000fc60007ffe1ff */
[----:B------:R-:W-:Y:S02]  /*14d0*/  SEL R6, R20, R6, !P0 ;  /* 0x0000000614067207 */ /* 0x000fe40004000000 */
[----:B------:R-:W-:Y:S01]  /*14e0*/  SEL R21, R21, R27, !P1 ;  /* 0x0000001b15157207 */ /* 0x000fe20004800000 */
[----:B---3--:R-:W-:-:S04]  /*14f0*/  IMAD.WIDE R16, R22, 0x4, R16 ;  /* 0x0000000416107825 */ /* 0x008fc800078e0210 */
[----:B0-----:R-:W-:-:S04]  /*1500*/  IMAD R19, R21, R5, R6 ;  /* 0x0000000515137224 */ /* 0x001fc800078e0206 */
        /* <DEDUP_REMOVED lines=18> */
[----:B0-----:R-:W-:-:S06]  /*1630*/  IMAD.WIDE R16, R21, 0x8, R14 ;  /* 0x0000000815107825 */ /* 0x001fcc00078e020e */
[----:B------:R-:W3:Y:S01]  /*1640*/  LDG.E.64 R16, desc[UR6][R16.64] ;  /* 0x0000000610107981 */ /* 0x000ee2000c1e1b00 */
[----:B--2---:R-:W-:-:S04]  /*1650*/  IMAD R7, R7, UR5, R18 ;  /* 0x0000000507077c24 */ /* 0x004fc8000f8e0212 */
[----:B------:R-:W-:-:S06]  /*1660*/  IMAD.WIDE R8, R7, 0x4, R12 ;  /* 0x0000000407087825 */ /* 0x000fcc00078e020c */
[----:B------:R-:W2:Y:S01]  /*1670*/  LDG.E.CONSTANT R9, desc[UR6][R8.64] ;  /* 0x0000000608097981 */ /* 0x000ea2000c1e9900 */
[----:B------:R-:W-:-:S04]  /*1680*/  IADD3 R23, PT, PT, R23, UR4, RZ ;  /* 0x0000000417177c10 */ /* 0x000fc8000fffe0ff */
[----:B------:R-:W-:Y:S01]  /*1690*/  ISETP.GE.AND P0, PT, R23, R2, PT ;  /* 0x000000021700720c */ /* 0x000fe20003f06270 */
[----:B---3--:R-:W-:-:S05]  /*16a0*/  IMAD.WIDE R6, R6, 0x4, R16 ;  /* 0x0000000406067825 */ /* 0x008fca00078e0210 */
[----:B--2---:R1:W-:Y:S07]  /*16b0*/  STG.E desc[UR6][R6.64], R9 ;  /* 0x0000000906007986 */ /* 0x0043ee000c101906 */
[----:B------:R-:W-:Y:S05]  /*16c0*/  @!P0 BRA `(.L_x_132) ;  /* 0xfffffff000908947 */ /* 0x000fea000383ffff */
[----:B------:R-:W-:Y:S05]  /*16d0*/  EXIT ;  /* 0x000000000000794d */ /* 0x000fea0003800000 */
.L_x_133:
        /* <DEDUP_REMOVED lines=10> */
.L_x_166:


//--------------------- .text._Z19reverseSliceColumnsiiPKiPKfPf --------------------------
	.section	.text._Z19reverseSliceColumnsiiPKiPKfPf,"ax",@progbits
	.align	128
        .global         _Z19reverseSliceColumnsiiPKiPKfPf
        .type           _Z19reverseSliceColumnsiiPKiPKfPf,@function
        .size           _Z19reverseSliceColumnsiiPKiPKfPf,(.L_x_167 - _Z19reverseSliceColumnsiiPKiPKfPf)
        .other          _Z19reverseSliceColumnsiiPKiPKfPf,@"STO_CUDA_ENTRY STV_DEFAULT"
_Z19reverseSliceColumnsiiPKiPKfPf:
.text._Z19reverseSliceColumnsiiPKiPKfPf:
[----:B------:R-:W-:Y:S01]  /*0000*/  LDC R1, c[0x0][0x37c] ;  /* 0x0000df00ff017b82 */ /* 0x000fe20000000800 */
[----:B------:R-:W0:Y:S01]  /*0010*/  S2R R28, SR_CTAID.X ;  /* 0x00000000001c7919 */ /* 0x000e220000002500 */
[----:B------:R-:W1:Y:S01]  /*0020*/  LDCU.64 UR6, c[0x0][0x380] ;  /* 0x00007000ff0677ac */ /* 0x000e620008000a00 */
[----:B------:R-:W0:Y:S01]  /*0030*/  S2R R5, SR_TID.X ;  /* 0x0000000000057919 */ /* 0x000e220000002100 */
[----:B------:R-:W0:Y:S01]  /*0040*/  LDCU UR4, c[0x0][0x360] ;  /* 0x00006c00ff0477ac */ /* 0x000e220008000800 */
[----:B------:R-:W2:Y:S01]  /*0050*/  LDCU UR5, c[0x0][0x370] ;  /* 0x00006e00ff0577ac */ /* 0x000ea20008000800 */
[----:B-1----:R-:W-:-:S04]  /*0060*/  IMAD.U32 R3, RZ, RZ, UR6 ;  /* 0x00000006ff037e24 */ /* 0x002fc8000f8e00ff */
[----:B------:R-:W-:Y:S02]  /*0070*/  IMAD R18, R3, UR7, RZ ;  /* 0x0000000703127c24 */ /* 0x000fe4000f8e02ff */
[----:B0-----:R-:W-:Y:S01]  /*0080*/  IMAD R28, R28, UR4, R5 ;  /* 0x000000041c1c7c24 */ /* 0x001fe2000f8e0205 */
[----:B--2---:R-:W-:-:S04]  /*0090*/  UIMAD UR4, UR4, UR5, URZ ;  /* 0x00000005040472a4 */ /* 0x004fc8000f8e02ff */
        /* <DEDUP_REMOVED lines=45> */
[----:B-1----:R-:W-:Y:S01]  /*0370*/  HFMA2 R10, -RZ, RZ, 0, 0 ;  /* 0x00000000ff0a7431 */ /* 0x002fe200000001ff */
[----:B----4-:R-:W-:-:S05]  /*0380*/  IADD3 R13, PT, PT, RZ, -R11, RZ ;  /* 0x8000000bff0d7210 */ /* 0x010fca0007ffe0ff */
[----:B------:R-:W-:-:S04]  /*0390*/  IMAD R13, R13, R0, RZ ;  /* 0x000000000d0d7224 */ /* 0x000fc800078e02ff */
[----:B------:R-:W-:Y:S01]  /*03a0*/  IMAD.HI.U32 R2, R11, R13, R10 ;  /* 0x0000000d0b027227 */ /* 0x000fe200078e000a */
[----:B------:R-:W-:-:S03]  /*03b0*/  LOP3.LUT R10, RZ, R3, RZ, 0x33, !PT ;  /* 0x00000003ff0a7212 */ /* 0x000fc600078e33ff */
[----:B0-23--:R-:W-:-:S07]  /*03c0*/  IMAD.MOV R11, RZ, RZ, -R12 ;  /* 0x000000ffff0b7224 */ /* 0x00dfce00078e0a0c */
.L_x_136:
[----:B------:R-:W-:Y:S02]  /*03d0*/  IABS R13, R28 ;  /* 0x0000001c000d7213 */ /* 0x000fe40000000000 */
[----:B------:R-:W-:-:S03]  /*03e0*/  MOV R3, UR8 ;  /* 0x0000000800037c02 */ /* 0x000fc60008000f00 */
[----:B------:R-:W-:Y:S01]  /*03f0*/  IMAD.HI.U32 R12, R2, R13, RZ ;  /* 0x0000000d020c7227 */ /* 0x000fe200078e00ff */
[----:B0-----:R-:W-:-:S03]  /*0400*/  IABS R16, R3 ;  /* 0x0000000300107213 */ /* 0x001fc60000000000 */
[----:B------:R-:W-:-:S04]  /*0410*/  IMAD.MOV R14, RZ, RZ, -R12 ;  /* 0x000000ffff0e7224 */ /* 0x000fc800078e0a0c */
[----:B------:R-:W-:-:S05]  /*0420*/  IMAD R13, R16, R14, R13 ;  /* 0x0000000e100d7224 */ /* 0x000fca00078e020d */
[----:B------:R-:W-:-:S13]  /*0430*/  ISETP.GT.U32.AND P2, PT, R0, R13, PT ;  /* 0x0000000d0000720c */ /* 0x000fda0003f44070 */
[----:B------:R-:W-:Y:S01]  /*0440*/  @!P2 IADD3 R13, PT, PT, R13, -R16, RZ ;  /* 0x800000100d0da210 */ /* 0x000fe20007ffe0ff */
[----:B------:R-:W-:-:S03]  /*0450*/  @!P2 VIADD R12, R12, 0x1 ;  /* 0x000000010c0ca836 */ /* 0x000fc60000000000 */
[----:B------:R-:W-:Y:S02]  /*0460*/  ISETP.GE.U32.AND P0, PT, R13, R0, PT ;  /* 0x000000000d00720c */ /* 0x000fe40003f06070 */
[----:B------:R-:W-:-:S04]  /*0470*/  LOP3.LUT R13, R28, R3, RZ, 0x3c, !PT ;  /* 0x000000031c0d7212 */ /* 0x000fc800078e3cff */
[----:B------:R-:W-:-:S07]  /*0480*/  ISETP.GE.AND P3, PT, R13, RZ, PT ;  /* 0x000000ff0d00720c */ /* 0x000fce0003f66270 */
[----:B------:R-:W-:-:S06]  /*0490*/  @P0 IADD3 R12, PT, PT, R12, 0x1, RZ ;  /* 0x000000010c0c0810 */ /* 0x000fcc0007ffe0ff */
[----:B------:R-:W-:-:S05]  /*04a0*/  @!P3 IMAD.MOV R12, RZ, RZ, -R12 ;  /* 0x000000ffff0cb224 */ /* 0x000fca00078e0a0c */
[----:B------:R-:W-:-:S05]  /*04b0*/  SEL R17, R10, R12, !P1 ;  /* 0x0000000c0a117207 */ /* 0x000fca0004800000 */
[----:B------:R-:W-:-:S06]  /*04c0*/  IMAD.WIDE R12, R17, 0x4, R4 ;  /* 0x00000004110c7825 */ /* 0x000fcc00078e0204 */
[----:B------:R-:W2:Y:S01]  /*04d0*/  LDG.E.CONSTANT R12, desc[UR6][R12.64] ;  /* 0x000000060c0c7981 */ /* 0x000ea2000c1e9900 */
[----:B------:R-:W-:-:S05]  /*04e0*/  IADD3 R16, PT, PT, -R17, RZ, RZ ;  /* 0x000000ff11107210 */ /* 0x000fca0007ffe1ff */
[----:B------:R-:W-:Y:S01]  /*04f0*/  IMAD R16, R3, R16, R28 ;  /* 0x0000001003107224 */ /* 0x000fe200078e021c */
[----:B------:R-:W-:-:S03]  /*0500*/  LOP3.LUT R17, RZ, R17, RZ, 0x33, !PT ;  /* 0x00000011ff117212 */ /* 0x000fc600078e33ff */
[----:B--2---:R-:W-:-:S04]  /*0510*/  IMAD R15, R12, R3, R16 ;  /* 0x000000030c0f7224 */ /* 0x004fc800078e0210 */
[----:B------:R-:W-:-:S06]  /*0520*/  IMAD.WIDE R14, R15, 0x4, R6 ;  /* 0x000000040f0e7825 */ /* 0x000fcc00078e0206 */
[----:B------:R-:W2:Y:S01]  /*0530*/  LDG.E.CONSTANT R15, desc[UR6][R14.64] ;  /* 0x000000060e0f7981 */ /* 0x000ea2000c1e9900 */
[----:B------:R-:W-:Y:S01]  /*0540*/  VIADD R17, R17, UR5 ;  /* 0x0000000511117c36 */ /* 0x000fe20008000000 */
[----:B------:R-:W-:Y:S01]  /*0550*/  IADD3 R11, PT, PT, R11, 0x1, RZ ;  /* 0x000000010b0b7810 */ /* 0x000fe20007ffe0ff */
[----:B------:R-:W-:Y:S02]  /*0560*/  VIADD R28, R28, UR4 ;  /* 0x000000041c1c7c36 */ /* 0x000fe40008000000 */
[----:B------:R-:W-:Y:S01]  /*0570*/  IMAD R17, R17, R3, R16 ;  /* 0x0000000311117224 */ /* 0x000fe200078e0210 */
[----:B------:R-:W-:-:S03]  /*0580*/  ISETP.NE.AND P0, PT, R11, RZ, PT ;  /* 0x000000ff0b00720c */ /* 0x000fc60003f05270 */
[----:B------:R-:W-:-:S05]  /*0590*/  IMAD.WIDE R16, R17, 0x4, R8 ;  /* 0x0000000411107825 */ /* 0x000fca00078e0208 */
[----:B--2---:R0:W-:Y:S05]  /*05a0*/  STG.E desc[UR6][R16.64], R15 ;  /* 0x0000000f10007986 */ /* 0x0041ea000c101906 */
[----:B------:R-:W-:Y:S05]  /*05b0*/  @P0 BRA `(.L_x_136) ;  /* 0xfffffffc00840947 */ /* 0x000fea000383ffff */
.L_x_135:
[----:B------:R-:W-:Y:S05]  /*05c0*/  BSYNC.RECONVERGENT B0 ;  /* 0x0000000000007941 */ /* 0x000fea0003800200 */
.L_x_134:
        /* <DEDUP_REMOVED lines=15> */
.L_x_137:
[----:B------:R-:W-:Y:S02]  /*06c0*/  IABS R0, R21 ;  /* 0x0000001500007213 */ /* 0x000fe40000000000 */
[----:B01----:R-:W-:Y:S02]  /*06d0*/  IABS R15, R28 ;  /* 0x0000001c000f7213 */ /* 0x003fe40000000000 */
[----:B------:R-:W0:Y:S01]  /*06e0*/  I2F.RP R13, R0 ;  /* 0x00000000000d7306 */ /* 0x000e220000209400 */
[----:B------:R-:W-:Y:S02]  /*06f0*/  IADD3 R3, PT, PT, R28, UR4, RZ ;  /* 0x000000041c037c10 */ /* 0x000fe4000fffe0ff */
[----:B------:R-:W-:Y:S01]  /*0700*/  IMAD.HI.U32 R12, R19, R15, RZ ;  /* 0x0000000f130c7227 */ /* 0x000fe200078e00ff */
[----:B------:R-:W-:Y:S02]  /*0710*/  LOP3.LUT R27, RZ, R21, RZ, 0x33, !PT ;  /* 0x00000015ff1b7212 */ /* 0x000fe400078e33ff */
[----:B------:R-:W-:Y:S01]  /*0720*/  IABS R14, R3 ;  /* 0x00000003000e7213 */ /* 0x000fe20000000000 */
[----:B------:R-:W-:-:S04]  /*0730*/  IMAD.MOV R2, RZ, RZ, -R12 ;  /* 0x000000ffff027224 */ /* 0x000fc800078e0a0c */
[----:B------:R-:W-:Y:S02]  /*0740*/  IMAD R15, R0, R2, R15 ;  /* 0x00000002000f7224 */ /* 0x000fe400078e020f */
[----:B------:R-:W-:Y:S01]  /*0750*/  VIADD R2, R3, UR4 ;  /* 0x0000000403027c36 */ /* 0x000fe20008000000 */
[----:B0-----:R-:W0:Y:S02]  /*0760*/  MUFU.RCP R13, R13 ;  /* 0x0000000d000d7308 */ /* 0x001e240000001000 */
[----:B------:R-:W-:Y:S01]  /*0770*/  ISETP.GT.U32.AND P4, PT, R20, R15, PT ;  /* 0x0000000f1400720c */ /* 0x000fe20003f84070 */
[----:B------:R-:W-:Y:S01]  /*0780*/  VIADD R22, R2, UR4 ;  /* 0x0000000402167c36 */ /* 0x000fe20008000000 */
[----:B------:R-:W-:-:S04]  /*0790*/  IABS R16, R2 ;  /* 0x0000000200107213 */ /* 0x000fc80000000000 */
[----:B------:R-:W-:-:S07]  /*07a0*/  IABS R23, R22 ;  /* 0x0000001600177213 */ /* 0x000fce0000000000 */
[----:B------:R-:W-:Y:S01]  /*07b0*/  @!P4 IADD3 R15, PT, PT, R15, -R0, RZ ;  /* 0x800000000f0fc210 */ /* 0x000fe20007ffe0ff */
[----:B------:R-:W-:Y:S02]  /*07c0*/  @!P4 VIADD R12, R12, 0x1 ;  /* 0x000000010c0cc836 */ /* 0x000fe40000000000 */
[----:B0-----:R-:W-:Y:S01]  /*07d0*/  VIADD R4, R13, 0xffffffe ;  /* 0x0ffffffe0d047836 */ /* 0x001fe20000000000 */
[----:B------:R-:W-:Y:S02]  /*07e0*/  ISETP.GE.U32.AND P2, PT, R15, R20, PT ;  /* 0x000000140f00720c */ /* 0x000fe40003f46070 */
[----:B------:R-:W-:Y:S01]  /*07f0*/  MOV R20, R0 ;  /* 0x0000000000147202 */ /* 0x000fe20000000f00 */
[----:B------:R0:W1:Y:S02]  /*0800*/  F2I.FTZ.U32.TRUNC.NTZ R5, R4 ;  /* 0x0000000400057305 */ /* 0x000064000021f000 */
[----:B0-----:R-:W-:-:S08]  /*0810*/  HFMA2 R4, -RZ, RZ, 0, 0 ;  /* 0x00000000ff047431 */ /* 0x001fd000000001ff */
[----:B------:R-:W-:Y:S01]  /*0820*/  @P2 VIADD R12, R12, 0x1 ;  /* 0x000000010c0c2836 */ /* 0x000fe20000000000 */
[----:B-1----:R-:W-:-:S05]  /*0830*/  IADD3 R19, PT, PT, RZ, -R5, RZ ;  /* 0x80000005ff137210 */ /* 0x002fca0007ffe0ff */
[----:B------:R-:W-:-:S04]  /*0840*/  IMAD R19, R19, R0, RZ ;  /* 0x0000000013137224 */ /* 0x000fc800078e02ff */
[----:B------:R-:W-:-:S06]  /*0850*/  IMAD.HI.U32 R19, R5, R19, R4 ;  /* 0x0000001305137227 */ /* 0x000fcc00078e0004 */
[----:B------:R-:W-:-:S04]  /*0860*/  IMAD.HI.U32 R13, R19, R14, RZ ;  /* 0x0000000e130d7227 */ /* 0x000fc800078e00ff */
[----:B------:R-:W-:Y:S02]  /*0870*/  IMAD.MOV R17, RZ, RZ, -R13 ;  /* 0x000000ffff117224 */ /* 0x000fe400078e0a0d */
[----:B------:R-:W-:-:S04]  /*0880*/  IMAD.HI.U32 R5, R19, R16, RZ ;  /* 0x0000001013057227 */ /* 0x000fc800078e00ff */
[----:B------:R-:W-:-:S04]  /*0890*/  IMAD.HI.U32 R4, R19, R23, RZ ;  /* 0x0000001713047227 */ /* 0x000fc800078e00ff */
[----:B------:R-:W-:Y:S01]  /*08a0*/  IMAD R15, R0, R17, R14 ;  /* 0x00000011000f7224 */ /* 0x000fe200078e020e */
[----:B------:R-:W-:Y:S01]  /*08b0*/  IADD3 R14, PT, PT, -R4, RZ, RZ ;  /* 0x000000ff040e7210 */ /* 0x000fe20007ffe1ff */
[----:B------:R-:W-:-:S03]  /*08c0*/  IMAD.MOV R17, RZ, RZ, -R5 ;  /* 0x000000ffff117224 */ /* 0x000fc600078e0a05 */
[----:B------:R-:W-:Y:S01]  /*08d0*/  ISETP.GT.U32.AND P6, PT, R20, R15, PT ;  /* 0x0000000f1400720c */ /* 0x000fe20003fc4070 */
[C---:B------:R-:W-:Y:S02]  /*08e0*/  IMAD R17, R0.reuse, R17, R16 ;  /* 0x0000001100117224 */ /* 0x040fe400078e0210 */
[----:B------:R-:W-:Y:S01]  /*08f0*/  IMAD R23, R0, R14, R23 ;  /* 0x0000000e00177224 */ /* 0x000fe200078e0217 */
[----:B------:R-:W-:Y:S02]  /*0900*/  LOP3.LUT R14, R28, R21, RZ, 0x3c, !PT ;  /* 0x000000151c0e7212 */ /* 0x000fe400078e3cff */
[C---:B------:R-:W-:Y:S02]  /*0910*/  ISETP.GT.U32.AND P1, PT, R20.reuse, R17, PT ;  /* 0x000000111400720c */ /* 0x040fe40003f24070 */
[----:B------:R-:W-:Y:S02]  /*0920*/  ISETP.GT.U32.AND P0, PT, R20, R23, PT ;  /* 0x000000171400720c */ /* 0x000fe40003f04070 */
[----:B------:R-:W-:-:S02]  /*0930*/  ISETP.GE.AND P3, PT, R14, RZ, PT ;  /* 0x000000ff0e00720c */ /* 0x000fc40003f66270 */
[-C--:B------:R-:W-:Y:S01]  /*0940*/  LOP3.LUT R14, R3, R21.reuse, RZ, 0x3c, !PT ;  /* 0x00000015030e7212 */ /* 0x080fe200078e3cff */
[----:B------:R-:W-:Y:S01]  /*0950*/  @!P6 VIADD R13, R13, 0x1 ;  /* 0x000000010d0de836 */ /* 0x000fe20000000000 */
[----:B------:R-:W-:Y:S02]  /*0960*/  @!P6 IADD3 R15, PT, PT, R15, -R0, RZ ;  /* 0x800000000f0fe210 */ /* 0x000fe40007ffe0ff */
[----:B------:R-:W-:Y:S02]  /*0970*/  ISETP.GE.AND P2, PT, R14, RZ, PT ;  /* 0x000000ff0e00720c */ /* 0x000fe40003f46270 */
[----:B------:R-:W-:Y:S01]  /*0980*/  ISETP.GE.U32.AND P5, PT, R15, R20, PT ;  /* 0x000000140f00720c */ /* 0x000fe20003fa6070 */
[----:B------:R-:W-:Y:S01]  /*0990*/  @!P1 VIADD R5, R5, 0x1 ;  /* 0x0000000105059836 */ /* 0x000fe20000000000 */
[----:B------:R-:W-:Y:S01]  /*09a0*/  @!P1 IADD3 R17, PT, PT, R17, -R0, RZ ;  /* 0x8000000011119210 */ /* 0x000fe20007ffe0ff */
[----:B------:R-:W-:Y:S01]  /*09b0*/  @!P0 IMAD.IADD R23, R23, 0x1, -R0 ;  /* 0x0000000117178824 */ /* 0x000fe200078e0a00 */
[----:B------:R-:W-:-:S02]  /*09c0*/  LOP3.LUT R0, R2, R21, RZ, 0x3c, !PT ;  /* 0x0000001502007212 */ /* 0x000fc400078e3cff */
[-C--:B------:R-:W-:Y:S02]  /*09d0*/  ISETP.GE.U32.AND P4, PT, R17, R20.reuse, PT ;  /* 0x000000141100720c */ /* 0x080fe40003f86070 */
[----:B------:R-:W-:Y:S02]  /*09e0*/  @!P3 IADD3 R12, PT, PT, -R12, RZ, RZ ;  /* 0x000000ff0c0cb210 */ /* 0x000fe40007ffe1ff */
[----:B------:R-:W-:Y:S02]  /*09f0*/  ISETP.GE.U32.AND P3, PT, R23, R20, PT ;  /* 0x000000141700720c */ /* 0x000fe40003f66070 */
[----:B------:R-:W-:Y:S02]  /*0a00*/  LOP3.LUT R14, R22, R21, RZ, 0x3c, !PT ;  /* 0x00000015160e7212 */ /* 0x000fe400078e3cff */
[----:B------:R-:W-:Y:S02]  /*0a10*/  @P5 IADD3 R13, PT, PT, R13, 0x1, RZ ;  /* 0x000000010d0d5810 */ /* 0x000fe40007ffe0ff */
[----:B------:R-:W-:-:S02]  /*0a20*/  ISETP.GE.AND P5, PT, R0, RZ, PT ;  /* 0x000000ff0000720c */ /* 0x000fc40003fa6270 */
[----:B------:R-:W-:Y:S01]  /*0a30*/  ISETP.GE.AND P1, PT, R14, RZ, PT ;  /* 0x000000ff0e00720c */ /* 0x000fe20003f26270 */
[----:B------:R-:W-:Y:S01]  /*0a40*/  IMAD.MOV.U32 R14, RZ, RZ, R13 ;  /* 0x000000ffff0e7224 */ /* 0x000fe200078e000d */
[----:B------:R-:W-:Y:S02]  /*0a50*/  @P4 IADD3 R5, PT, PT, R5, 0x1, RZ ;  /* 0x0000000105054810 */ /* 0x000fe40007ffe0ff */
[----:B------:R-:W-:Y:S02]  /*0a60*/  ISETP.NE.AND P6, PT, R21, RZ, PT ;  /* 0x000000ff1500720c */ /* 0x000fe40003fc5270 */
[----:B------:R-:W-:Y:S01]  /*0a70*/  @!P0 IADD3 R4, PT, PT, R4, 0x1, RZ ;  /* 0x0000000104048810 */ /* 0x000fe20007ffe0ff */
[----:B------:R-:W-:Y:S01]  /*0a80*/  IMAD.MOV.U32 R24, RZ, RZ, R5 ;  /* 0x000000ffff187224 */ /* 0x000fe200078e0005 */
[C---:B------:R-:W-:Y:S02]  /*0a90*/  SEL R0, R27.reuse, R12, !P6 ;  /* 0x0000000c1b007207 */ /* 0x040fe40007000000 */
[----:B------:R-:W-:Y:S01]  /*0aa0*/  @!P2 IADD3 R14, PT, PT, -R14, RZ, RZ ;  /* 0x000000ff0e0ea210 */ /* 0x000fe20007ffe1ff */
[----:B------:R-:W-:Y:S01]  /*0ab0*/  @P3 VIADD R4, R4, 0x1 ;  /* 0x0000000104043836 */ /* 0x000fe20000000000 */
[----:B------:R-:W-:Y:S01]  /*0ac0*/  @!P5 IADD3 R24, PT, PT, -R24, RZ, RZ ;  /* 0x000000ff1818d210 */ /* 0x000fe20007ffe1ff */
[----:B------:R-:W-:Y:S01]  /*0ad0*/  IMAD.WIDE R12, R0, 0x4, R6 ;  /* 0x00000004000c7825 */ /* 0x000fe200078e0206 */
[----:B------:R-:W-:-:S03]  /*0ae0*/  SEL R5, R27, R14, !P6 ;  /* 0x0000000e1b057207 */ /* 0x000fc60007000000 */
[----:B------:R-:W-:Y:S01]  /*0af0*/  @!P1 IMAD.MOV R4, RZ, RZ, -R4 ;  /* 0x000000ffff049224 */ /* 0x000fe200078e0a04 */
[C---:B------:R-:W-:Y:S01]  /*0b00*/  SEL R24, R27.reuse, R24, !P6 ;  /* 0x000000181b187207 */ /* 0x040fe20007000000 */
[----:B------:R0:W2:Y:S03]  /*0b10*/  LDG.E.CONSTANT R23, desc[UR6][R12.64] ;  /* 0x000000060c177981 */ /* 0x0000a6000c1e9900 */
[----:B------:R-:W-:Y:S01]  /*0b20*/  SEL R27, R27, R4, !P6 ;  /* 0x000000041b1b7207 */ /* 0x000fe20007000000 */
[----:B------:R-:W-:-:S04]  /*0b30*/  IMAD.WIDE R16, R24, 0x4, R6 ;  /* 0x0000000418107825 */ /* 0x000fc800078e0206 */
[--C-:B0-----:R-:W-:Y:S01]  /*0b40*/  IMAD.WIDE R12, R5, 0x4, R6.reuse ;  /* 0x00000004050c7825 */ /* 0x101fe200078e0206 */
[----:B------:R-:W3:Y:S03]  /*0b50*/  LDG.E.CONSTANT R25, desc[UR6][R16.64] ;  /* 0x0000000610197981 */ /* 0x000ee6000c1e9900 */
[----:B------:R-:W-:Y:S01]  /*0b60*/  IMAD.WIDE R14, R27, 0x4, R6 ;  /* 0x000000041b0e7825 */ /* 0x000fe200078e0206 */
[----:B------:R0:W4:Y:S05]  /*0b70*/  LDG.E.CONSTANT R26, desc[UR6][R12.64] ;  /* 0x000000060c1a7981 */ /* 0x00012a000c1e9900 */
[----:B------:R-:W5:Y:S01]  /*0b80*/  LDG.E.CONSTANT R14, desc[UR6][R14.64] ;  /* 0x000000060e0e7981 */ /* 0x000f62000c1e9900 */
[----:B------:R-:W-:-:S05]  /*0b90*/  IADD3 R4, PT, PT, -R0, RZ, RZ ;  /* 0x000000ff00047210 */ /* 0x000fca0007ffe1ff */
[----:B------:R-:W-:Y:S02]  /*0ba0*/  IMAD R4, R21, R4, R28 ;  /* 0x0000000415047224 */ /* 0x000fe400078e021c */
[----:B------:R-:W-:-:S04]  /*0bb0*/  IMAD.MOV R28, RZ, RZ, -R5 ;  /* 0x000000ffff1c7224 */ /* 0x000fc800078e0a05 */
[----:B------:R-:W-:Y:S01]  /*0bc0*/  IMAD R3, R21, R28, R3 ;  /* 0x0000001c15037224 */ /* 0x000fe200078e0203 */
[----:B------:R-:W-:-:S05]  /*0bd0*/  IADD3 R28, PT, PT, -R24, RZ, RZ ;  /* 0x000000ff181c7210 */ /* 0x000fca0007ffe1ff */
[----:B------:R-:W-:Y:S02]  /*0be0*/  IMAD R2, R21, R28, R2 ;  /* 0x0000001c15027224 */ /* 0x000fe400078e0202 */
[----:B------:R-:W-:Y:S02]  /*0bf0*/  IMAD.MOV R28, RZ, RZ, -R27 ;  /* 0x000000ffff1c7224 */ /* 0x000fe400078e0a1b */
[----:B--2---:R-:W-:-:S04]  /*0c00*/  IMAD R23, R23, R21, R4 ;  /* 0x0000001517177224 */ /* 0x004fc800078e0204 */
[----:B0-----:R-:W-:-:S05]  /*0c10*/  IMAD.WIDE R12, R23, 0x4, R8 ;  /* 0x00000004170c7825 */ /* 0x001fca00078e0208 */
[----:B------:R0:W2:Y:S01]  /*0c20*/  LDG.E.CONSTANT R23, desc[UR6][R12.64] ;  /* 0x000000060c177981 */ /* 0x0000a2000c1e9900 */
[-C--:B---3--:R-:W-:Y:S02]  /*0c30*/  IMAD R25, R25, R21.reuse, R2 ;  /* 0x0000001519197224 */ /* 0x088fe400078e0202 */
[----:B----4-:R-:W-:Y:S02]  /*0c40*/  IMAD R17, R26, R21, R3 ;  /* 0x000000151a117224 */ /* 0x010fe400078e0203 */
[----:B------:R-:W-:Y:S02]  /*0c50*/  IMAD R26, R21, R28, R22 ;  /* 0x0000001c151a7224 */ /* 0x000fe400078e0216 */
[----:B------:R-:W-:-:S04]  /*0c60*/  IMAD.WIDE R16, R17, 0x4, R8 ;  /* 0x0000000411107825 */ /* 0x000fc800078e0208 */
[----:B-----5:R-:W-:Y:S02]  /*0c70*/  IMAD R15, R14, R21, R26 ;  /* 0x000000150e0f7224 */ /* 0x020fe400078e021a */
[--C-:B0-----:R-:W-:Y:S01]  /*0c80*/  IMAD.WIDE R12, R25, 0x4, R8.reuse ;  /* 0x00000004190c7825 */ /* 0x101fe200078e0208 */
[----:B------:R-:W3:Y:S03]  /*0c90*/  LDG.E.CONSTANT R16, desc[UR6][R16.64] ;  /* 0x0000000610107981 */ /* 0x000ee6000c1e9900 */
[----:B------:R-:W-:Y:S01]  /*0ca0*/  IMAD.WIDE R14, R15, 0x4, R8 ;  /* 0x000000040f0e7825 */ /* 0x000fe200078e0208 */
[----:B------:R0:W4:Y:S04]  /*0cb0*/  LDG.E.CONSTANT R25, desc[UR6][R12.64] ;  /* 0x000000060c197981 */ /* 0x000128000c1e9900 */
[----:B------:R1:W5:Y:S01]  /*0cc0*/  LDG.E.CONSTANT R29, desc[UR6][R14.64] ;  /* 0x000000060e1d7981 */ /* 0x000362000c1e9900 */
[----:B------:R-:W-:-:S02]  /*0cd0*/  LOP3.LUT R0, RZ, R0, RZ, 0x33, !PT ;  /* 0x00000000ff007212 */ /* 0x000fc400078e33ff */
[----:B------:R-:W-:Y:S02]  /*0ce0*/  LOP3.LUT R5, RZ, R5, RZ, 0x33, !PT ;  /* 0x00000005ff057212 */ /* 0x000fe400078e33ff */
[----:B------:R-:W-:Y:S02]  /*0cf0*/  LOP3.LUT R28, RZ, R24, RZ, 0x33, !PT ;  /* 0x00000018ff1c7212 */ /* 0x000fe400078e33ff */
[----:B------:R-:W-:Y:S02]  /*0d00*/  LOP3.LUT R27, RZ, R27, RZ, 0x33, !PT ;  /* 0x0000001bff1b7212 */ /* 0x000fe400078e33ff */
[----:B------:R-:W-:Y:S01]  /*0d10*/  IADD3 R0, PT, PT, R0, UR5, RZ ;  /* 0x0000000500007c10 */ /* 0x000fe2000fffe0ff */
[----:B------:R-:W-:Y:S01]  /*0d20*/  VIADD R24, R5, UR5 ;  /* 0x0000000505187c36 */ /* 0x000fe20008000000 */
[----:B------:R-:W-:Y:S01]  /*0d30*/  IADD3 R28, PT, PT, R28, UR5, RZ ;  /* 0x000000051c1c7c10 */ /* 0x000fe2000fffe0ff */
[----:B------:R-:W-:Y:S02]  /*0d40*/  VIADD R27, R27, UR5 ;  /* 0x000000051b1b7c36 */ /* 0x000fe40008000000 */
[----:B------:R-:W-:-:S02]  /*0d50*/  IMAD R5, R0, R21, R4 ;  /* 0x0000001500057224 */ /* 0x000fc400078e0204 */
[-C--:B0-----:R-:W-:Y:S02]  /*0d60*/  IMAD R13, R24, R21.reuse, R3 ;  /* 0x00000015180d7224 */ /* 0x081fe400078e0203 */
[-C--:B-1----:R-:W-:Y:S02]  /*0d70*/  IMAD R15, R28, R21.reuse, R2 ;  /* 0x000000151c0f7224 */ /* 0x082fe400078e0202 */
[----:B------:R-:W-:Y:S02]  /*0d80*/  IMAD R27, R27, R21, R26 ;  /* 0x000000151b1b7224 */ /* 0x000fe400078e021a */
[----:B------:R-:W-:-:S04]  /*0d90*/  IMAD.WIDE R2, R5, 0x4, R10 ;  /* 0x0000000405027825 */ /* 0x000fc800078e020a */
[----:B------:R-:W-:-:S04]  /*0da0*/  IMAD.WIDE R4, R13, 0x4, R10 ;  /* 0x000000040d047825 */ /* 0x000fc800078e020a */
[----:B------:R-:W-:-:S04]  /*0db0*/  IMAD.WIDE R12, R15, 0x4, R10 ;  /* 0x000000040f0c7825 */ /* 0x000fc800078e020a */
[----:B------:R-:W-:Y:S01]  /*0dc0*/  IMAD.WIDE R14, R27, 0x4, R10 ;  /* 0x000000041b0e7825 */ /* 0x000fe200078e020a */
[----:B------:R-:W-:-:S04]  /*0dd0*/  IADD3 R28, PT, PT, R22, UR4, RZ ;  /* 0x00000004161c7c10 */ /* 0x000fc8000fffe0ff */
[----:B------:R-:W-:Y:S01]  /*0de0*/  ISETP.GE.AND P0, PT, R28, R18, PT ;  /* 0x000000121c00720c */ /* 0x000fe20003f06270 */
[----:B--2---:R1:W-:Y:S04]  /*0df0*/  STG.E desc[UR6][R2.64], R23 ;  /* 0x0000001702007986 */ /* 0x0043e8000c101906 */
[----:B---3--:R1:W-:Y:S04]  /*0e00*/  STG.E desc[UR6][R4.64], R16 ;  /* 0x0000001004007986 */ /* 0x0083e8000c101906 */
[----:B----4-:R1:W-:Y:S04]  /*0e10*/  STG.E desc[UR6][R12.64], R25 ;  /* 0x000000190c007986 */ /* 0x0103e8000c101906 */
[----:B-----5:R1:W-:Y:S01]  /*0e20*/  STG.E desc[UR6][R14.64], R29 ;  /* 0x0000001d0e007986 */ /* 0x0203e2000c101906 */
[----:B------:R-:W-:Y:S05]  /*0e30*/  @!P0 BRA `(.L_x_137) ;  /* 0xfffffff800208947 */ /* 0x000fea000383ffff */
[----:B------:R-:W-:Y:S05]  /*0e40*/  EXIT ;  /* 0x000000000000794d */ /* 0x000fea0003800000 */
.L_x_138:
        /* <DEDUP_REMOVED lines=11> */
.L_x_167:


//--------------------- .text._Z12sliceColumnsiiPKiPKfPf --------------------------
	.section	.text._Z12sliceColumnsiiPKiPKfPf,"ax",@progbits
	.align	128
        .global         _Z12sliceColumnsiiPKiPKfPf
        .type           _Z12sliceColumnsiiPKiPKfPf,@function
        .size           _Z12sliceColumnsiiPKiPKfPf,(.L_x_168 - _Z12sliceColumnsiiPKiPKfPf)
        .other          _Z12sliceColumnsiiPKiPKfPf,@"STO_CUDA_ENTRY STV_DEFAULT"
_Z12sliceColumnsiiPKiPKfPf:
.text._Z12sliceColumnsiiPKiPKfPf:
[----:B------:R-:W-:Y:S01]  /*0000*/  LDC R1, c[0x0][0x37c] ;  /* 0x0000df00ff017b82 */ /* 0x000fe20000000800 */
[----:B------:R-:W0:Y:S01]  /*0010*/  S2R R19, SR_CTAID.X ;  /* 0x0000000000137919 */ /* 0x000e220000002500 */
[----:B------:R-:W1:Y:S01]  /*0020*/  LDCU.64 UR6, c[0x0][0x380] ;  /* 0x00007000ff0677ac */ /* 0x000e620008000a00 */
[----:B------:R-:W0:Y:S01]  /*0030*/  S2R R0, SR_TID.X ;  /* 0x0000000000007919 */ /* 0x000e220000002100 */
[----:B------:R-:W2:Y:S04]  /*0040*/  LDCU UR4, c[0x0][0x360] ;  /* 0x00006c00ff0477ac */ /* 0x000ea80008000800 */
[----:B------:R-:W2:Y:S01]  /*0050*/  LDC R14, c[0x0][0x370] ;  /* 0x0000dc00ff0e7b82 */ /* 0x000ea20000000800 */
[----:B-1----:R-:W-:Y:S02]  /*0060*/  IMAD.U32 R8, RZ, RZ, UR6 ;  /* 0x00000006ff087e24 */ /* 0x002fe4000f8e00ff */
[----:B--2---:R-:W-:-:S02]  /*0070*/  IMAD R14, R14, UR4, RZ ;  /* 0x000000040e0e7c24 */ /* 0x004fc4000f8e02ff */
[----:B0-----:R-:W-:Y:S02]  /*0080*/  IMAD R19, R19, UR4, R0 ;  /* 0x0000000413137c24 */ /* 0x001fe4000f8e0200 */
[----:B------:R-:W-:-:S05]  /*0090*/  IMAD R0, R8, UR7, RZ ;  /* 0x0000000708007c24 */ /* 0x000fca000f8e02ff */
        /* <DEDUP_REMOVED lines=26> */
[----:B------:R-:W-:Y:S01]  /*0240*/  @P1 VIADD R3, R3, 0x1 ;  /* 0x0000000103031836 */ /* 0x000fe20000000000 */
[----:B------:R-:W-:-:S04]  /*0250*/  @!P2 LOP3.LUT R3, RZ, R14, RZ, 0x33, !PT ;  /* 0x0000000eff03a212 */ /* 0x000fc800078e33ff */
[----:B------:R-:W-:-:S04]  /*0260*/  IADD3 R10, PT, PT, R6, R3, RZ ;  /* 0x00000003060a7210 */ /* 0x000fc80007ffe0ff */
        /* <DEDUP_REMOVED lines=13> */
[----:B------:R-:W-:Y:S01]  /*0340*/  LOP3.LUT R12, R10, 0x3, RZ, 0xc0, !PT ;  /* 0x000000030a0c7812 */ /* 0x000fe200078ec0ff */
[----:B------:R-:W-:-:S04]  /*0350*/  HFMA2 R10, -RZ, RZ, 0, 0 ;  /* 0x00000000ff0a7431 */ /* 0x000fc800000001ff */
[----:B------:R-:W1:Y:S01]  /*0360*/  F2I.FTZ.U32.TRUNC.NTZ R11, R11 ;  /* 0x0000000b000b7305 */ /* 0x000e62000021f000 */
[----:B------:R-:W-:Y:S01]  /*0370*/  IMAD.MOV R12, RZ, RZ, -R12 ;  /* 0x000000ffff0c7224 */ /* 0x000fe200078e0a0c */
[----:B-1----:R-:W-:-:S05]  /*0380*/  IADD3 R16, PT, PT, RZ, -R11, RZ ;  /* 0x8000000bff107210 */ /* 0x002fca0007ffe0ff */
[----:B------:R-:W-:-:S04]  /*0390*/  IMAD R13, R16, R9, RZ ;  /* 0x00000009100d7224 */ /* 0x000fc800078e02ff */
[----:B------:R-:W-:Y:S01]  /*03a0*/  IMAD.HI.U32 R10, R11, R13, R10 ;  /* 0x0000000d0b0a7227 */ /* 0x000fe200078e000a */
[----:B0-23--:R-:W-:-:S07]  /*03b0*/  LOP3.LUT R11, RZ, R8, RZ, 0x33, !PT ;  /* 0x00000008ff0b7212 */ /* 0x00dfce00078e33ff */
.L_x_141:
[----:B------:R-:W-:Y:S02]  /*03c0*/  IABS R15, R19 ;  /* 0x00000013000f7213 */ /* 0x000fe40000000000 */
[----:B------:R-:W-:-:S03]  /*03d0*/  MOV R8, UR6 ;  /* 0x0000000600087c02 */ /* 0x000fc60008000f00 */
        /* <DEDUP_REMOVED lines=10> */
[----:B------:R-:W-:-:S05]  /*0480*/  @P0 IADD3 R13, PT, PT, R13, 0x1, RZ ;  /* 0x000000010d0d0810 */ /* 0x000fca0007ffe0ff */
[----:B------:R-:W-:-:S05]  /*0490*/  @!P3 IMAD.MOV R13, RZ, RZ, -R13 ;  /* 0x000000ffff0db224 */ /* 0x000fca00078e0a0d */
[----:B------:R-:W-:-:S05]  /*04a0*/  SEL R13, R11, R13, !P1 ;  /* 0x0000000d0b0d7207 */ /* 0x000fca0004800000 */
[----:B------:R-:W-:-:S06]  /*04b0*/  IMAD.WIDE R16, R13, 0x4, R2 ;  /* 0x000000040d107825 */ /* 0x000fcc00078e0202 */
[----:B------:R-:W2:Y:S01]  /*04c0*/  LDG.E.CONSTANT R16, desc[UR4][R16.64] ;  /* 0x0000000410107981 */ /* 0x000ea2000c1e9900 */
[----:B------:R-:W-:-:S05]  /*04d0*/  IADD3 R13, PT, PT, -R13, RZ, RZ ;  /* 0x000000ff0d0d7210 */ /* 0x000fca0007ffe1ff */
[----:B------:R-:W-:-:S04]  /*04e0*/  IMAD R13, R8, R13, R19 ;  /* 0x0000000d080d7224 */ /* 0x000fc800078e0213 */
[----:B--2---:R-:W-:-:S04]  /*04f0*/  IMAD R13, R16, R8, R13 ;  /* 0x00000008100d7224 */ /* 0x004fc800078e020d */
[----:B0-----:R-:W-:-:S06]  /*0500*/  IMAD.WIDE R20, R13, 0x4, R6 ;  /* 0x000000040d147825 */ /* 0x001fcc00078e0206 */
[----:B------:R-:W2:Y:S01]  /*0510*/  LDG.E.CONSTANT R21, desc[UR4][R20.64] ;  /* 0x0000000414157981 */ /* 0x000ea2000c1e9900 */
[----:B------:R-:W-:Y:S01]  /*0520*/  IMAD.WIDE R22, R19, 0x4, R4 ;  /* 0x0000000413167825 */ /* 0x000fe200078e0204 */
[----:B------:R-:W-:-:S03]  /*0530*/  IADD3 R19, PT, PT, R14, R19, RZ ;  /* 0x000000130e137210 */ /* 0x000fc60007ffe0ff */
[----:B------:R-:W-:-:S05]  /*0540*/  VIADD R12, R12, 0x1 ;  /* 0x000000010c0c7836 */ /* 0x000fca0000000000 */
[----:B------:R-:W-:Y:S01]  /*0550*/  ISETP.NE.AND P0, PT, R12, RZ, PT ;  /* 0x000000ff0c00720c */ /* 0x000fe20003f05270 */
[----:B--2---:R0:W-:-:S12]  /*0560*/  STG.E desc[UR4][R22.64], R21 ;  /* 0x0000001516007986 */ /* 0x0041d8000c101904 */
[----:B------:R-:W-:Y:S05]  /*0570*/  @P0 BRA `(.L_x_141) ;  /* 0xfffffffc00900947 */ /* 0x000fea000383ffff */
.L_x_140:
[----:B------:R-:W-:Y:S05]  /*0580*/  BSYNC.RECONVERGENT B0 ;  /* 0x0000000000007941 */ /* 0x000fea0003800200 */
.L_x_139:
[----:B------:R-:W-:Y:S05]  /*0590*/  @!P4 EXIT ;  /* 0x000000000000c94d */ /* 0x000fea0003800000 */
[----:B------:R-:W-:Y:S01]  /*05a0*/  IABS R16, R8 ;  /* 0x0000000800107213 */ /* 0x000fe20000000000 */
[----:B------:R-:W1:Y:S03]  /*05b0*/  LDC R17, c[0x0][0x380] ;  /* 0x0000e000ff117b82 */ /* 0x000e660000000800 */
[----:B------:R-:W2:Y:S05]  /*05c0*/  I2F.RP R10, R16 ;  /* 0x00000010000a7306 */ /* 0x000eaa0000209400 */
[----:B------:R-:W3:Y:S08]  /*05d0*/  LDC.64 R2, c[0x0][0x388] ;  /* 0x0000e200ff027b82 */ /* 0x000ef00000000a00 */
[----:B------:R-:W4:Y:S01]  /*05e0*/  LDC.64 R4, c[0x0][0x390] ;  /* 0x0000e400ff047b82 */ /* 0x000f220000000a00 */
[----:B--2---:R-:W2:Y:S07]  /*05f0*/  MUFU.RCP R10, R10 ;  /* 0x0000000a000a7308 */ /* 0x004eae0000001000 */
[----:B------:R-:W0:Y:S01]  /*0600*/  LDC.64 R6, c[0x0][0x398] ;  /* 0x0000e600ff067b82 */ /* 0x000e220000000a00 */
[----:B--2---:R-:W-:-:S04]  /*0610*/  VIADD R8, R10, 0xffffffe ;  /* 0x0ffffffe0a087836 */ /* 0x004fc80000000000 */
[----:B------:R2:W5:Y:S02]  /*0620*/  F2I.FTZ.U32.TRUNC.NTZ R9, R8 ;  /* 0x0000000800097305 */ /* 0x000564000021f000 */
[----:B--2---:R-:W-:Y:S01]  /*0630*/  IMAD.MOV.U32 R8, RZ, RZ, RZ ;  /* 0x000000ffff087224 */ /* 0x004fe200078e00ff */
[----:B-----5:R-:W-:-:S05]  /*0640*/  IADD3 R15, PT, PT, RZ, -R9, RZ ;  /* 0x80000009ff0f7210 */ /* 0x020fca0007ffe0ff */
[----:B------:R-:W-:-:S04]  /*0650*/  IMAD R15, R15, R16, RZ ;  /* 0x000000100f0f7224 */ /* 0x000fc800078e02ff */
[----:B-1-3--:R-:W-:-:S07]  /*0660*/  IMAD.HI.U32 R15, R9, R15, R8 ;  /* 0x0000000f090f7227 */ /* 0x00afce00078e0008 */
.L_x_142:
[----:B-1----:R-:W-:Y:S01]  /*0670*/  IABS R27, R17 ;  /* 0x00000011001b7213 */ /* 0x002fe20000000000 */
[C---:B0-----:R-:W-:Y:S01]  /*0680*/  IMAD.IADD R22, R14.reuse, 0x1, R19 ;  /* 0x000000010e167824 */ /* 0x041fe200078e0213 */
[----:B------:R-:W-:Y:S02]  /*0690*/  IABS R8, R19 ;  /* 0x0000001300087213 */ /* 0x000fe40000000000 */
[----:B------:R-:W0:Y:S01]  /*06a0*/  I2F.RP R12, R27 ;  /* 0x0000001b000c7306 */ /* 0x000e220000209400 */
[----:B------:R-:W-:Y:S02]  /*06b0*/  LOP3.LUT R26, RZ, R17, RZ, 0x33, !PT ;  /* 0x00000011ff1a7212 */ /* 0x000fe400078e33ff */
[----:B------:R-:W-:Y:S01]  /*06c0*/  IMAD.HI.U32 R10, R15, R8, RZ ;  /* 0x000000080f0a7227 */ /* 0x000fe200078e00ff */
[----:B------:R-:W-:-:S03]  /*06d0*/  IADD3 R20, PT, PT, R14, R22, RZ ;  /* 0x000000160e147210 */ /* 0x000fc60007ffe0ff */
[----:B------:R-:W-:-:S04]  /*06e0*/  IMAD.MOV R11, RZ, RZ, -R10 ;  /* 0x000000ffff0b7224 */ /* 0x000fc800078e0a0a */
[----:B------:R-:W-:Y:S02]  /*06f0*/  IMAD R11, R27, R11, R8 ;  /* 0x0000000b1b0b7224 */ /* 0x000fe400078e0208 */
[----:B------:R-:W-:Y:S01]  /*0700*/  IMAD.MOV.U32 R8, RZ, RZ, RZ ;  /* 0x000000ffff087224 */ /* 0x000fe200078e00ff */
[----:B0-----:R-:W0:Y:S02]  /*0710*/  MUFU.RCP R12, R12 ;  /* 0x0000000c000c7308 */ /* 0x001e240000001000 */
[----:B------:R-:W-:-:S13]  /*0720*/  ISETP.GT.U32.AND P0, PT, R16, R11, PT ;  /* 0x0000000b1000720c */ /* 0x000fda0003f04070 */
[----:B------:R-:W-:Y:S02]  /*0730*/  @!P0 IADD3 R11, PT, PT, R11, -R27, RZ ;  /* 0x8000001b0b0b8210 */ /* 0x000fe40007ffe0ff */
[----:B------:R-:W-:Y:S02]  /*0740*/  @!P0 IADD3 R10, PT, PT, R10, 0x1, RZ ;  /* 0x000000010a0a8810 */ /* 0x000fe40007ffe0ff */
[----:B0-----:R-:W-:Y:S02]  /*0750*/  IADD3 R9, PT, PT, R12, 0xffffffe, RZ ;  /* 0x0ffffffe0c097810 */ /* 0x001fe40007ffe0ff */
[----:B------:R-:W-:Y:S02]  /*0760*/  IABS R12, R22 ;  /* 0x00000016000c7213 */ /* 0x000fe40000000000 */
[----:B------:R-:W-:Y:S01]  /*0770*/  ISETP.GE.U32.AND P4, PT, R11, R16, PT ;  /* 0x000000100b00720c */ /* 0x000fe20003f86070 */
[----:B------:R-:W-:Y:S01]  /*0780*/  IMAD.MOV.U32 R16, RZ, RZ, R27 ;  /* 0x000000ffff107224 */ /* 0x000fe200078e001b */
[----:B------:R-:W0:Y:S11]  /*0790*/  F2I.FTZ.U32.TRUNC.NTZ R9, R9 ;  /* 0x0000000900097305 */ /* 0x000e36000021f000 */
[----:B------:R-:W-:-:S02]  /*07a0*/  @P4 IADD3 R10, PT, PT, R10, 0x1, RZ ;  /* 0x000000010a0a4810 */ /* 0x000fc40007ffe0ff */
[----:B------:R-:W-:Y:S02]  /*07b0*/  ISETP.NE.AND P4, PT, R17, RZ, PT ;  /* 0x000000ff1100720c */ /* 0x000fe40003f85270 */
[----:B0-----:R-:W-:-:S05]  /*07c0*/  IADD3 R18, PT, PT, RZ, -R9, RZ ;  /* 0x80000009ff127210 */ /* 0x001fca0007ffe0ff */
[----:B------:R-:W-:Y:S01]  /*07d0*/  IMAD R15, R18, R27, RZ ;  /* 0x0000001b120f7224 */ /* 0x000fe200078e02ff */
[----:B------:R-:W-:-:S03]  /*07e0*/  IABS R18, R20 ;  /* 0x0000001400127213 */ /* 0x000fc60000000000 */
[----:B------:R-:W-:-:S06]  /*07f0*/  IMAD.HI.U32 R15, R9, R15, R8 ;  /* 0x0000000f090f7227 */ /* 0x000fcc00078e0008 */
[----:B------:R-:W-:-:S04]  /*0800*/  IMAD.HI.U32 R9, R15, R12, RZ ;  /* 0x0000000c0f097227 */ /* 0x000fc800078e00ff */
[----:B------:R-:W-:-:S04]  /*0810*/  IMAD.HI.U32 R8, R15, R18, RZ ;  /* 0x000000120f087227 */ /* 0x000fc800078e00ff */
[----:B------:R-:W-:Y:S01]  /*0820*/  IMAD.MOV R13, RZ, RZ, -R9 ;  /* 0x000000ffff0d7224 */ /* 0x000fe200078e0a09 */
[----:B------:R-:W-:-:S03]  /*0830*/  IADD3 R21, PT, PT, -R8, RZ, RZ ;  /* 0x000000ff08157210 */ /* 0x000fc60007ffe1ff */
[----:B------:R-:W-:Y:S01]  /*0840*/  IMAD R11, R27, R13, R12 ;  /* 0x0000000d1b0b7224 */ /* 0x000fe200078e020c */
[----:B------:R-:W-:Y:S01]  /*0850*/  LOP3.LUT R12, R19, R17, RZ, 0x3c, !PT ;  /* 0x00000011130c7212 */ /* 0x000fe200078e3cff */
[----:B------:R-:W-:Y:S01]  /*0860*/  IMAD R13, R27, R21, R18 ;  /* 0x000000151b0d7224 */ /* 0x000fe200078e0212 */
[----:B------:R-:W-:Y:S02]  /*0870*/  IADD3 R18, PT, PT, R14, R20, RZ ;  /* 0x000000140e127210 */ /* 0x000fe40007ffe0ff */
[C---:B------:R-:W-:Y:S02]  /*0880*/  ISETP.GT.U32.AND P5, PT, R16.reuse, R11, PT ;  /* 0x0000000b1000720c */ /* 0x040fe40003fa4070 */
[----:B------:R-:W-:Y:S02]  /*0890*/  ISETP.GT.U32.AND P3, PT, R16, R13, PT ;  /* 0x0000000d1000720c */ /* 0x000fe40003f64070 */
[----:B------:R-:W-:Y:S02]  /*08a0*/  ISETP.GE.AND P1, PT, R12, RZ, PT ;  /* 0x000000ff0c00720c */ /* 0x000fe40003f26270 */
[----:B------:R-:W-:-:S07]  /*08b0*/  IABS R28, R18 ;  /* 0x00000012001c7213 */ /* 0x000fce0000000000 */
[----:B------:R-:W-:Y:S01]  /*08c0*/  @!P5 IADD3 R11, PT, PT, R11, -R27, RZ ;  /* 0x8000001b0b0bd210 */ /* 0x000fe20007ffe0ff */
[----:B------:R-:W-:Y:S01]  /*08d0*/  @!P5 VIADD R9, R9, 0x1 ;  /* 0x000000010909d836 */ /* 0x000fe20000000000 */
[----:B------:R-:W-:Y:S01]  /*08e0*/  @!P3 IADD3 R8, PT, PT, R8, 0x1, RZ ;  /* 0x000000010808b810 */ /* 0x000fe20007ffe0ff */
[----:B------:R-:W-:Y:S01]  /*08f0*/  @!P3 IMAD.IADD R13, R13, 0x1, -R27 ;  /* 0x000000010d0db824 */ /* 0x000fe200078e0a1b */
[-C--:B------:R-:W-:Y:S02]  /*0900*/  ISETP.GE.U32.AND P6, PT, R11, R16.reuse, PT ;  /* 0x000000100b00720c */ /* 0x080fe40003fc6070 */
[----:B------:R-:W-:Y:S02]  /*0910*/  LOP3.LUT R11, R22, R17, RZ, 0x3c, !PT ;  /* 0x00000011160b7212 */ /* 0x000fe400078e3cff */
[----:B------:R-:W-:Y:S02]  /*0920*/  ISETP.GE.U32.AND P2, PT, R13, R16, PT ;  /* 0x000000100d00720c */ /* 0x000fe40003f46070 */
[----:B------:R-:W-:-:S02]  /*0930*/  ISETP.GE.AND P0, PT, R11, RZ, PT ;  /* 0x000000ff0b00720c */ /* 0x000fc40003f06270 */
[----:B------:R-:W-:Y:S01]  /*0940*/  @!P1 IADD3 R10, PT, PT, -R10, RZ, RZ ;  /* 0x000000ff0a0a9210 */ /* 0x000fe20007ffe1ff */
[----:B------:R-:W-:Y:S01]  /*0950*/  IMAD.HI.U32 R29, R15, R28, RZ ;  /* 0x0000001c0f1d7227 */ /* 0x000fe200078e00ff */
[----:B------:R-:W-:Y:S02]  /*0960*/  LOP3.LUT R11, R20, R17, RZ, 0x3c, !PT ;  /* 0x00000011140b7212 */ /* 0x000fe400078e3cff */
[----:B------:R-:W-:Y:S01]  /*0970*/  SEL R21, R26, R10, !P4 ;  /* 0x0000000a1a157207 */ /* 0x000fe20006000000 */
[----:B------:R-:W-:Y:S01]  /*0980*/  @P6 VIADD R9, R9, 0x1 ;  /* 0x0000000109096836 */ /* 0x000fe20000000000 */
[----:B------:R-:W-:-:S03]  /*0990*/  ISETP.GE.AND P5, PT, R11, RZ, PT ;  /* 0x000000ff0b00720c */ /* 0x000fc60003fa6270 */
[----:B------:R-:W-:Y:S02]  /*09a0*/  @P2 VIADD R8, R8, 0x1 ;  /* 0x0000000108082836 */ /* 0x000fe40000000000 */
[----:B------:R-:W-:Y:S02]  /*09b0*/  @!P0 IMAD.MOV R9, RZ, RZ, -R9 ;  /* 0x000000ffff098224 */ /* 0x000fe400078e0a09 */
[----:B------:R-:W-:-:S03]  /*09c0*/  IMAD.MOV.U32 R25, RZ, RZ, R8 ;  /* 0x000000ffff197224 */ /* 0x000fc600078e0008 */
[C---:B------:R-:W-:Y:S01]  /*09d0*/  SEL R23, R26.reuse, R9, !P4 ;  /* 0x000000091a177207 */ /* 0x040fe20006000000 */
[--C-:B------:R-:W-:Y:S02]  /*09e0*/  IMAD.WIDE R8, R21, 0x4, R2.reuse ;  /* 0x0000000415087825 */ /* 0x100fe400078e0202 */
[----:B------:R-:W-:Y:S02]  /*09f0*/  @!P5 IADD3 R25, PT, PT, -R25, RZ, RZ ;  /* 0x000000ff1919d210 */ /* 0x000fe40007ffe1ff */
[----:B------:R-:W-:Y:S01]  /*0a00*/  IMAD.WIDE R10, R23, 0x4, R2 ;  /* 0x00000004170a7825 */ /* 0x000fe200078e0202 */
[----:B------:R0:W2:Y:S01]  /*0a10*/  LDG.E.CONSTANT R24, desc[UR4][R8.64] ;  /* 0x0000000408187981 */ /* 0x0000a2000c1e9900 */
[----:B------:R-:W-:-:S04]  /*0a20*/  SEL R25, R26, R25, !P4 ;  /* 0x000000191a197207 */ /* 0x000fc80006000000 */
[----:B------:R1:W3:Y:S01]  /*0a30*/  LDG.E.CONSTANT R10, desc[UR4][R10.64] ;  /* 0x000000040a0a7981 */ /* 0x0002e2000c1e9900 */
[----:B0-----:R-:W-:-:S04]  /*0a40*/  IMAD.MOV R8, RZ, RZ, -R29 ;  /* 0x000000ffff087224 */ /* 0x001fc800078e0a1d */
        /* <DEDUP_REMOVED lines=11> */
[----:B------:R-:W-:Y:S02]  /*0b00*/  IMAD.WIDE R8, R11, 0x4, R2 ;  /* 0x000000040b087825 */ /* 0x000fe400078e0202 */
[----:B------:R0:W5:Y:S04]  /*0b10*/  LDG.E.CONSTANT R12, desc[UR4][R12.64] ;  /* 0x000000040c0c7981 */ /* 0x000168000c1e9900 */
[----:B------:R-:W5:Y:S01]  /*0b20*/  LDG.E.CONSTANT R8, desc[UR4][R8.64] ;  /* 0x0000000408087981 */ /* 0x000f62000c1e9900 */
[----:B------:R-:W-:Y:S01]  /*0b30*/  IADD3 R26, PT, PT, -R21, RZ, RZ ;  /* 0x000000ff151a7210 */ /* 0x000fe20007ffe1ff */
[----:B------:R-:W-:Y:S01]  /*0b40*/  IMAD.MOV R23, RZ, RZ, -R23 ;  /* 0x000000ffff177224 */ /* 0x000fe200078e0a17 */
[----:B------:R-:W-:-:S03]  /*0b50*/  IADD3 R25, PT, PT, -R25, RZ, RZ ;  /* 0x000000ff19197210 */ /* 0x000fc60007ffe1ff */
[C---:B0-----:R-:W-:Y:S02]  /*0b60*/  IMAD R13, R17.reuse, R26, R19 ;  /* 0x0000001a110d7224 */ /* 0x041fe400078e0213 */
[C---:B------:R-:W-:Y:S02]  /*0b70*/  IMAD R22, R17.reuse, R23, R22 ;  /* 0x0000001711167224 */ /* 0x040fe400078e0216 */
[----:B--2---:R-:W-:Y:S02]  /*0b80*/  IMAD R13, R24, R17, R13 ;  /* 0x00000011180d7224 */ /* 0x004fe400078e020d */
[----:B------:R-:W-:Y:S02]  /*0b90*/  IMAD.MOV R24, RZ, RZ, -R11 ;  /* 0x000000ffff187224 */ /* 0x000fe400078e0a0b */
[----:B------:R-:W-:Y:S02]  /*0ba0*/  IMAD R11, R17, R25, R20 ;  /* 0x00000019110b7224 */ /* 0x000fe400078e0214 */
[----:B----4-:R-:W-:-:S04]  /*0bb0*/  IMAD.WIDE R20, R13, 0x4, R4 ;  /* 0x000000040d147825 */ /* 0x010fc800078e0204 */
[----:B------:R-:W-:Y:S02]  /*0bc0*/  IMAD R13, R17, R24, R18 ;  /* 0x00000018110d7224 */ /* 0x000fe400078e0212 */
[----:B---3--:R-:W-:Y:S01]  /*0bd0*/  IMAD R25, R10, R17, R22 ;  /* 0x000000110a197224 */ /* 0x008fe200078e0216 */
[----:B------:R-:W2:Y:S03]  /*0be0*/  LDG.E.CONSTANT R20, desc[UR4][R20.64] ;  /* 0x0000000414147981 */ /* 0x000ea6000c1e9900 */
[----:B------:R-:W-:-:S06]  /*0bf0*/  IMAD.WIDE R24, R25, 0x4, R4 ;  /* 0x0000000419187825 */ /* 0x000fcc00078e0204 */
[----:B------:R-:W3:Y:S01]  /*0c00*/  LDG.E.CONSTANT R25, desc[UR4][R24.64] ;  /* 0x0000000418197981 */ /* 0x000ee2000c1e9900 */
[-C--:B-----5:R-:W-:Y:S02]  /*0c10*/  IMAD R11, R12, R17.reuse, R11 ;  /* 0x000000110c0b7224 */ /* 0x0a0fe400078e020b */
[----:B------:R-:W-:Y:S02]  /*0c20*/  IMAD R9, R8, R17, R13 ;  /* 0x0000001108097224 */ /* 0x000fe400078e020d */
[----:B------:R-:W-:-:S04]  /*0c30*/  IMAD.WIDE R10, R11, 0x4, R4 ;  /* 0x000000040b0a7825 */ /* 0x000fc800078e0204 */
[----:B------:R-:W-:Y:S02]  /*0c40*/  IMAD.WIDE R8, R9, 0x4, R4 ;  /* 0x0000000409087825 */ /* 0x000fe400078e0204 */
[----:B------:R-:W4:Y:S04]  /*0c50*/  LDG.E.CONSTANT R11, desc[UR4][R10.64] ;  /* 0x000000040a0b7981 */ /* 0x000f28000c1e9900 */
[----:B------:R-:W5:Y:S01]  /*0c60*/  LDG.E.CONSTANT R9, desc[UR4][R8.64] ;  /* 0x0000000408097981 */ /* 0x000f62000c1e9900 */
[----:B------:R-:W-:-:S04]  /*0c70*/  IMAD.WIDE R26, R19, 0x4, R6 ;  /* 0x00000004131a7825 */ /* 0x000fc800078e0206 */
[----:B------:R-:W-:-:S04]  /*0c80*/  IMAD.WIDE R12, R14, 0x4, R26 ;  /* 0x000000040e0c7825 */ /* 0x000fc800078e021a */
[----:B------:R-:W-:-:S04]  /*0c90*/  IMAD.WIDE R22, R14, 0x4, R12 ;  /* 0x000000040e167825 */ /* 0x000fc800078e020c */
[C---:B------:R-:W-:Y:S01]  /*0ca0*/  IMAD.WIDE R28, R14.reuse, 0x4, R22 ;  /* 0x000000040e1c7825 */ /* 0x040fe200078e0216 */
[----:B------:R-:W-:-:S04]  /*0cb0*/  IADD3 R19, PT, PT, R14, R18, RZ ;  /* 0x000000120e137210 */ /* 0x000fc80007ffe0ff */
[----:B------:R-:W-:Y:S01]  /*0cc0*/  ISETP.GE.AND P0, PT, R19, R0, PT ;  /* 0x000000001300720c */ /* 0x000fe20003f06270 */
[----:B--2---:R1:W-:Y:S04]  /*0cd0*/  STG.E desc[UR4][R26.64], R20 ;  /* 0x000000141a007986 */ /* 0x0043e8000c101904 */
[----:B---3--:R1:W-:Y:S04]  /*0ce0*/  STG.E desc[UR4][R12.64], R25 ;  /* 0x000000190c007986 */ /* 0x0083e8000c101904 */
[----:B----4-:R1:W-:Y:S04]  /*0cf0*/  STG.E desc[UR4][R22.64], R11 ;  /* 0x0000000b16007986 */ /* 0x0103e8000c101904 */
[----:B-----5:R1:W-:Y:S01]  /*0d00*/  STG.E desc[UR4][R28.64], R9 ;  /* 0x000000091c007986 */ /* 0x0203e2000c101904 */
[----:B------:R-:W-:Y:S05]  /*0d10*/  @!P0 BRA `(.L_x_142) ;  /* 0xfffffff800548947 */ /* 0x000fea000383ffff */
[----:B------:R-:W-:Y:S05]  /*0d20*/  EXIT ;  /* 0x000000000000794d */ /* 0x000fea0003800000 */
.L_x_143:
        /* <DEDUP_REMOVED lines=13> */
.L_x_168:


//--------------------- .nv.shared.reserved.0     --------------------------
	.section	.nv.shared.reserved.0,"aw",@nobits
	.weak		__nv_reservedSMEM_offset_0_alias
	.size		__nv_reservedSMEM_offset_0_alias, 0, 64
	.other		__nv_reservedSMEM_offset_0_alias,@"STO_CUDA_RESERVED_SHARED STV_DEFAULT"
__nv_reservedSMEM_offset_0_alias:
	.zero		0
	.zero		64


//--------------------- .nv.constant0._Z9maskZerosiPKfS0_Pf --------------------------
	.section	.nv.constant0._Z9maskZerosiPKfS0_Pf,"a",@progbits
	.sectionflags	@""
	.align	4
.nv.constant0._Z9maskZerosiPKfS0_Pf:
	.zero		928


//--------------------- .nv.constant0._Z7dropoutifPKfS0_Pf --------------------------
	.section	.nv.constant0._Z7dropoutifPKfS0_Pf,"a",@progbits
	.sectionflags	@""
	.align	4
.nv.constant0._Z7dropoutifPKfS0_Pf:
	.zero		928


//--------------------- .nv.constant0._Z16sequentiallyTileiPKfPPfi --------------------------
	.section	.nv.constant0._Z16sequentiallyTileiPKfPPfi,"a",@progbits
	.sectionflags	@""
	.align	4
.nv.constant0._Z16sequentiallyTileiPKfPPfi:
	.zero		924


//--------------------- .nv.constant0._Z27assignSequentialMeanPoolingiiPPKfiPf --------------------------
	.section	.nv.constant0._Z27assignSequentialMeanPoolingiiPPKfiPf,"a",@progbits
	.sectionflags	@""
	.align	4
.nv.constant0._Z27assignSequentialMeanPoolingiiPPKfiPf:
	.zero		928


//--------------------- .nv.constant0._Z23assignScaledSubtractionifPKfS0_Pf --------------------------
	.section	.nv.constant0._Z23assignScaledSubtractionifPKfS0_Pf,"a",@progbits
	.sectionflags	@""
	.align	4
.nv.constant0._Z23assignScaledSubtractionifPKfS0_Pf:
	.zero		928


//--------------------- .nv.constant0._Z20assignScaledAdditionifPKfS0_Pf --------------------------
	.section	.nv.constant0._Z20assignScaledAdditionifPKfS0_Pf,"a",@progbits
	.sectionflags	@""
	.align	4
.nv.constant0._Z20assignScaledAdditionifPKfS0_Pf:
	.zero		928


//--------------------- .nv.constant0._Z23matrixVectorRowAdditioniiPKffS0_Pf --------------------------
	.section	.nv.constant0._Z23matrixVectorRowAdditioniiPKffS0_Pf,"a",@progbits
	.sectionflags	@""
	.align	4
.nv.constant0._Z23matrixVectorRowAdditioniiPKffS0_Pf:
	.zero		936


//--------------------- .nv.constant0._Z4fillifPf --------------------------
	.section	.nv.constant0._Z4fillifPf,"a",@progbits
	.sectionflags	@""
	.align	4
.nv.constant0._Z4fillifPf:
	.zero		912


//--------------------- .nv.constant0._Z5scaleiPKffPf --------------------------
	.section	.nv.constant0._Z5scaleiPKffPf,"a",@progbits
	.sectionflags	@""
	.align	4
.nv.constant0._Z5scaleiPKffPf:
	.zero		928


//--------------------- .nv.constant0._Z6addSumiPPKfiPf --------------------------
	.section	.nv.constant0._Z6addSumiPPKfiPf,"a",@progbits
	.sectionflags	@""
	.align	4
.nv.constant0._Z6addSumiPPKfiPf:
	.zero		928


//--------------------- .nv.constant0._Z9assignSumiPPKfiPf --------------------------
	.section	.nv.constant0._Z9assignSumiPPKfiPf,"a",@progbits
	.sectionflags	@""
	.align	4
.nv.constant0._Z9assignSumiPPKfiPf:
	.zero		928


//--------------------- .nv.constant0._Z16slicedInplaceAddiifPKfPKiPf --------------------------
	.section	.nv.constant0._Z16slicedInplaceAddiifPKfPKiPf,"a",@progbits
	.sectionflags	@""
	.align	4
.nv.constant0._Z16slicedInplaceAddiifPKfPKiPf:
	.zero		936


//--------------------- .nv.constant0._Z18addHadamardProductiPKfS0_S0_fPf --------------------------
	.section	.nv.constant0._Z18addHadamardProductiPKfS0_S0_fPf,"a",@progbits
	.sectionflags	@""
	.align	4
.nv.constant0._Z18addHadamardProductiPKfS0_S0_fPf:
	.zero		944


//--------------------- .nv.constant0._Z18addHadamardProductiPKfS0_fPf --------------------------
	.section	.nv.constant0._Z18addHadamardProductiPKfS0_fPf,"a",@progbits
	.sectionflags	@""
	.align	4
.nv.constant0._Z18addHadamardProductiPKfS0_fPf:
	.zero		936


//--------------------- .nv.constant0._Z15hadamardProductiPKfS0_S0_Pf --------------------------
	.section	.nv.constant0._Z15hadamardProductiPKfS0_S0_Pf,"a",@progbits
	.sectionflags	@""
	.align	4
.nv.constant0._Z15hadamardProductiPKfS0_S0_Pf:
	.zero		936


//--------------------- .nv.constant0._Z15hadamardProductiPKfS0_Pf --------------------------
	.section	.nv.constant0._Z15hadamardProductiPKfS0_Pf,"a",@progbits
	.sectionflags	@""
	.align	4
.nv.constant0._Z15hadamardProductiPKfS0_Pf:
	.zero		928


//--------------------- .nv.constant0._Z8sumHprodiPKfS0_S0_S0_S0_S0_S0_S0_S0_S0_S0_Pf --------------------------
	.section	.nv.constant0._Z8sumHprodiPKfS0_S0_S0_S0_S0_S0_S0_S0_S0_S0_Pf,"a",@progbits
	.sectionflags	@""
	.align	4
.nv.constant0._Z8sumHprodiPKfS0_S0_S0_S0_S0_S0_S0_S0_S0_S0_Pf:
	.zero		1000


//--------------------- .nv.constant0._Z8sumHprodiPKfS0_S0_S0_S0_Pf --------------------------
	.section	.nv.constant0._Z8sumHprodiPKfS0_S0_S0_S0_Pf,"a",@progbits
	.sectionflags	@""
	.align	4
.nv.constant0._Z8sumHprodiPKfS0_S0_S0_S0_Pf:
	.zero		952


//--------------------- .nv.constant0._Z8sumHprodiPKfS0_S0_S0_Pf --------------------------
	.section	.nv.constant0._Z8sumHprodiPKfS0_S0_S0_Pf,"a",@progbits
	.sectionflags	@""
	.align	4
.nv.constant0._Z8sumHprodiPKfS0_S0_S0_Pf:
	.zero		944


//--------------------- .nv.constant0._Z8hprodSumiiPKfS0_Pf --------------------------
	.section	.nv.constant0._Z8hprodSumiiPKfS0_Pf,"a",@progbits
	.sectionflags	@""
	.align	4
.nv.constant0._Z8hprodSumiiPKfS0_Pf:
	.zero		928


//--------------------- .nv.constant0._Z21reverseSliceRowsBatchPKiiiPKfiiPrPf --------------------------
	.section	.nv.constant0._Z21reverseSliceRowsBatchPKiiiPKfiiPrPf,"a",@progbits
	.sectionflags	@""
	.align	4
.nv.constant0._Z21reverseSliceRowsBatchPKiiiPKfiiPrPf:
	.zero		936


//--------------------- .nv.constant0._Z14sliceRowsBatchPKiiiPKfiiPrPf --------------------------
	.section	.nv.constant0._Z14sliceRowsBatchPKiiiPKfiiPrPf,"a",@progbits
	.sectionflags	@""
	.align	4
.nv.constant0._Z14sliceRowsBatchPKiiiPKfiiPrPf:
	.zero		936


//--------------------- .nv.constant0._Z19reverseSliceColumnsiiPKiPKfPf --------------------------
	.section	.nv.constant0._Z19reverseSliceColumnsiiPKiPKfPf,"a",@progbits
	.sectionflags	@""
	.align	4
.nv.constant0._Z19reverseSliceColumnsiiPKiPKfPf:
	.zero		928


//--------------------- .nv.constant0._Z12sliceColumnsiiPKiPKfPf --------------------------
	.section	.nv.constant0._Z12sliceColumnsiiPKiPKfPf,"a",@progbits
	.sectionflags	@""
	.align	4
.nv.constant0._Z12sliceColumnsiiPKiPKfPf:
	.zero		928


//--------------------- SYMBOLS --------------------------

	.type		.nv.reservedSmem.offset0,@object
	.size		.nv.reservedSmem.offset0,0x4
